//
// Generated by NVIDIA NVVM Compiler
//
// Compiler Build ID: CL-36424714
// Cuda compilation tools, release 13.0, V13.0.88
// Based on NVVM 20.0.0
//

.version 9.0
.target sm_100
.address_size 64

	// .globl	LSTMForward
// _ZZ11LSTMForwardE1z has been demoted
// _ZZ12LSTMBackwardE7dh_next has been demoted
// _ZZ12LSTMBackwardE7dc_next has been demoted
.extern .shared .align 16 .b8 shared_mem[];

.visible .entry LSTMForward(
	.param .u64 .ptr .align 1 LSTMForward_param_0,
	.param .u64 .ptr .align 1 LSTMForward_param_1,
	.param .u64 .ptr .align 1 LSTMForward_param_2,
	.param .u64 .ptr .align 1 LSTMForward_param_3,
	.param .u64 .ptr .align 1 LSTMForward_param_4,
	.param .u64 .ptr .align 1 LSTMForward_param_5,
	.param .u64 .ptr .align 1 LSTMForward_param_6,
	.param .u32 LSTMForward_param_7,
	.param .u32 LSTMForward_param_8,
	.param .u32 LSTMForward_param_9
)
{
	.reg .pred 	%p<69>;
	.reg .b32 	%r<201>;
	.reg .b32 	%f<647>;
	.reg .b64 	%rd<206>;
	// demoted variable
	.shared .align 4 .b8 _ZZ11LSTMForwardE1z[2400];
	ld.param.u64 	%rd38, [LSTMForward_param_0];
	ld.param.u64 	%rd39, [LSTMForward_param_1];
	ld.param.u64 	%rd40, [LSTMForward_param_2];
	ld.param.u64 	%rd41, [LSTMForward_param_3];
	ld.param.u64 	%rd42, [LSTMForward_param_4];
	ld.param.u64 	%rd43, [LSTMForward_param_5];
	ld.param.u64 	%rd44, [LSTMForward_param_6];
	ld.param.u32 	%r92, [LSTMForward_param_7];
	ld.param.u32 	%r90, [LSTMForward_param_8];
	ld.param.u32 	%r91, [LSTMForward_param_9];
	cvta.to.global.u64 	%rd1, %rd39;
	cvta.to.global.u64 	%rd2, %rd38;
	cvta.to.global.u64 	%rd3, %rd40;
	cvta.to.global.u64 	%rd4, %rd41;
	cvta.to.global.u64 	%rd5, %rd43;
	cvta.to.global.u64 	%rd6, %rd42;
	cvta.to.global.u64 	%rd7, %rd44;
	mov.u32 	%r1, %ctaid.x;
	mov.u32 	%r93, %tid.x;
	setp.ge.s32 	%p1, %r1, %r92;
	setp.ge.s32 	%p2, %r93, %r91;
	or.pred  	%p3, %p1, %p2;
	@%p3 bra 	$L__BB0_69;
	mul.lo.s32 	%r94, %r90, %r1;
	cvt.s64.s32 	%rd8, %r94;
	setp.lt.s32 	%p4, %r90, 1;
	shl.b32 	%r2, %r91, 2;
	@%p4 bra 	$L__BB0_28;
	max.s32 	%r3, %r2, 1;
	and.b32  	%r4, %r90, 7;
	add.s32 	%r5, %r4, -1;
	and.b32  	%r6, %r90, 3;
	add.s32 	%r7, %r91, -1;
	and.b32  	%r8, %r91, 15;
	and.b32  	%r9, %r91, 7;
	and.b32  	%r10, %r90, 2147483640;
	and.b32  	%r11, %r90, 1;
	and.b32  	%r12, %r91, -16;
	and.b32  	%r13, %r91, 3;
	neg.s32 	%r14, %r10;
	shl.b32 	%r15, %r91, 5;
	shl.b64 	%rd90, %rd8, 2;
	add.s64 	%rd91, %rd90, %rd2;
	add.s64 	%rd9, %rd91, 16;
	mov.b32 	%r174, 0;
	mul.wide.s32 	%rd14, %r2, 4;
$L__BB0_3:
	setp.lt.u32 	%p15, %r90, 8;
	mov.b32 	%r182, 0;
	mov.f32 	%f625, 0f00000000;
	@%p15 bra 	$L__BB0_6;
	mov.f32 	%f625, 0f00000000;
	mov.u64 	%rd199, %rd9;
	mov.u32 	%r175, %r174;
	mov.u32 	%r176, %r14;
$L__BB0_5:
	.pragma "nounroll";
	ld.global.f32 	%f138, [%rd199+-16];
	mul.wide.s32 	%rd92, %r175, 4;
	add.s64 	%rd93, %rd1, %rd92;
	ld.global.f32 	%f139, [%rd93];
	fma.rn.f32 	%f140, %f138, %f139, %f625;
	ld.global.f32 	%f141, [%rd199+-12];
	mul.wide.s32 	%rd94, %r2, 4;
	add.s64 	%rd95, %rd93, %rd94;
	ld.global.f32 	%f142, [%rd95];
	fma.rn.f32 	%f143, %f141, %f142, %f140;
	ld.global.f32 	%f144, [%rd199+-8];
	add.s64 	%rd96, %rd95, %rd94;
	ld.global.f32 	%f145, [%rd96];
	fma.rn.f32 	%f146, %f144, %f145, %f143;
	ld.global.f32 	%f147, [%rd199+-4];
	add.s64 	%rd97, %rd96, %rd94;
	ld.global.f32 	%f148, [%rd97];
	fma.rn.f32 	%f149, %f147, %f148, %f146;
	ld.global.f32 	%f150, [%rd199];
	add.s64 	%rd98, %rd97, %rd94;
	ld.global.f32 	%f151, [%rd98];
	fma.rn.f32 	%f152, %f150, %f151, %f149;
	ld.global.f32 	%f153, [%rd199+4];
	add.s64 	%rd99, %rd98, %rd94;
	ld.global.f32 	%f154, [%rd99];
	fma.rn.f32 	%f155, %f153, %f154, %f152;
	ld.global.f32 	%f156, [%rd199+8];
	add.s64 	%rd100, %rd99, %rd94;
	ld.global.f32 	%f157, [%rd100];
	fma.rn.f32 	%f158, %f156, %f157, %f155;
	ld.global.f32 	%f159, [%rd199+12];
	add.s64 	%rd101, %rd100, %rd94;
	ld.global.f32 	%f160, [%rd101];
	fma.rn.f32 	%f625, %f159, %f160, %f158;
	add.s32 	%r176, %r176, 8;
	add.s32 	%r175, %r175, %r15;
	add.s64 	%rd199, %rd199, 32;
	setp.eq.s32 	%p16, %r176, 0;
	mov.u32 	%r182, %r10;
	@%p16 bra 	$L__BB0_6;
	bra.uni 	$L__BB0_5;
$L__BB0_6:
	setp.eq.s32 	%p17, %r4, 0;
	@%p17 bra 	$L__BB0_14;
	setp.lt.u32 	%p18, %r5, 3;
	@%p18 bra 	$L__BB0_9;
	cvt.u64.u32 	%rd102, %r182;
	add.s64 	%rd103, %rd102, %rd8;
	shl.b64 	%rd104, %rd103, 2;
	add.s64 	%rd105, %rd2, %rd104;
	ld.global.f32 	%f162, [%rd105];
	mad.lo.s32 	%r107, %r2, %r182, %r174;
	mul.wide.s32 	%rd106, %r107, 4;
	add.s64 	%rd107, %rd1, %rd106;
	ld.global.f32 	%f163, [%rd107];
	fma.rn.f32 	%f164, %f162, %f163, %f625;
	ld.global.f32 	%f165, [%rd105+4];
	mul.wide.s32 	%rd108, %r2, 4;
	add.s64 	%rd109, %rd107, %rd108;
	ld.global.f32 	%f166, [%rd109];
	fma.rn.f32 	%f167, %f165, %f166, %f164;
	ld.global.f32 	%f168, [%rd105+8];
	add.s64 	%rd110, %rd109, %rd108;
	ld.global.f32 	%f169, [%rd110];
	fma.rn.f32 	%f170, %f168, %f169, %f167;
	ld.global.f32 	%f171, [%rd105+12];
	add.s64 	%rd111, %rd110, %rd108;
	ld.global.f32 	%f172, [%rd111];
	fma.rn.f32 	%f625, %f171, %f172, %f170;
	add.s32 	%r182, %r182, 4;
$L__BB0_9:
	setp.eq.s32 	%p19, %r6, 0;
	@%p19 bra 	$L__BB0_14;
	setp.eq.s32 	%p20, %r6, 1;
	@%p20 bra 	$L__BB0_12;
	cvt.u64.u32 	%rd112, %r182;
	add.s64 	%rd113, %rd112, %rd8;
	shl.b64 	%rd114, %rd113, 2;
	add.s64 	%rd115, %rd2, %rd114;
	ld.global.f32 	%f174, [%rd115];
	mad.lo.s32 	%r108, %r2, %r182, %r174;
	mul.wide.s32 	%rd116, %r108, 4;
	add.s64 	%rd117, %rd1, %rd116;
	ld.global.f32 	%f175, [%rd117];
	fma.rn.f32 	%f176, %f174, %f175, %f625;
	ld.global.f32 	%f177, [%rd115+4];
	mul.wide.s32 	%rd118, %r2, 4;
	add.s64 	%rd119, %rd117, %rd118;
	ld.global.f32 	%f178, [%rd119];
	fma.rn.f32 	%f625, %f177, %f178, %f176;
	add.s32 	%r182, %r182, 2;
$L__BB0_12:
	setp.eq.s32 	%p21, %r11, 0;
	@%p21 bra 	$L__BB0_14;
	cvt.u64.u32 	%rd120, %r182;
	add.s64 	%rd121, %rd120, %rd8;
	shl.b64 	%rd122, %rd121, 2;
	add.s64 	%rd123, %rd2, %rd122;
	ld.global.f32 	%f179, [%rd123];
	mad.lo.s32 	%r109, %r2, %r182, %r174;
	mul.wide.s32 	%rd124, %r109, 4;
	add.s64 	%rd125, %rd1, %rd124;
	ld.global.f32 	%f180, [%rd125];
	fma.rn.f32 	%f625, %f179, %f180, %f625;
$L__BB0_14:
	setp.lt.u32 	%p22, %r7, 15;
	mov.b32 	%r179, 0;
	@%p22 bra 	$L__BB0_17;
	mov.b32 	%r177, 0;
$L__BB0_16:
	.pragma "nounroll";
	mul.wide.u32 	%rd126, %r177, 4;
	add.s64 	%rd127, %rd7, %rd126;
	ld.global.f32 	%f182, [%rd127];
	mad.lo.s32 	%r112, %r2, %r177, %r174;
	mul.wide.s32 	%rd128, %r112, 4;
	add.s64 	%rd129, %rd3, %rd128;
	ld.global.f32 	%f183, [%rd129];
	fma.rn.f32 	%f184, %f182, %f183, %f625;
	ld.global.f32 	%f185, [%rd127+4];
	mul.wide.s32 	%rd130, %r2, 4;
	add.s64 	%rd131, %rd129, %rd130;
	ld.global.f32 	%f186, [%rd131];
	fma.rn.f32 	%f187, %f185, %f186, %f184;
	ld.global.f32 	%f188, [%rd127+8];
	add.s64 	%rd132, %rd131, %rd130;
	ld.global.f32 	%f189, [%rd132];
	fma.rn.f32 	%f190, %f188, %f189, %f187;
	ld.global.f32 	%f191, [%rd127+12];
	add.s64 	%rd133, %rd132, %rd130;
	ld.global.f32 	%f192, [%rd133];
	fma.rn.f32 	%f193, %f191, %f192, %f190;
	ld.global.f32 	%f194, [%rd127+16];
	add.s64 	%rd134, %rd133, %rd130;
	ld.global.f32 	%f195, [%rd134];
	fma.rn.f32 	%f196, %f194, %f195, %f193;
	ld.global.f32 	%f197, [%rd127+20];
	add.s64 	%rd135, %rd134, %rd130;
	ld.global.f32 	%f198, [%rd135];
	fma.rn.f32 	%f199, %f197, %f198, %f196;
	ld.global.f32 	%f200, [%rd127+24];
	add.s64 	%rd136, %rd135, %rd130;
	ld.global.f32 	%f201, [%rd136];
	fma.rn.f32 	%f202, %f200, %f201, %f199;
	ld.global.f32 	%f203, [%rd127+28];
	add.s64 	%rd137, %rd136, %rd130;
	ld.global.f32 	%f204, [%rd137];
	fma.rn.f32 	%f205, %f203, %f204, %f202;
	ld.global.f32 	%f206, [%rd127+32];
	add.s64 	%rd138, %rd137, %rd130;
	ld.global.f32 	%f207, [%rd138];
	fma.rn.f32 	%f208, %f206, %f207, %f205;
	ld.global.f32 	%f209, [%rd127+36];
	add.s64 	%rd139, %rd138, %rd130;
	ld.global.f32 	%f210, [%rd139];
	fma.rn.f32 	%f211, %f209, %f210, %f208;
	ld.global.f32 	%f212, [%rd127+40];
	add.s64 	%rd140, %rd139, %rd130;
	ld.global.f32 	%f213, [%rd140];
	fma.rn.f32 	%f214, %f212, %f213, %f211;
	ld.global.f32 	%f215, [%rd127+44];
	add.s64 	%rd141, %rd140, %rd130;
	ld.global.f32 	%f216, [%rd141];
	fma.rn.f32 	%f217, %f215, %f216, %f214;
	ld.global.f32 	%f218, [%rd127+48];
	add.s64 	%rd142, %rd141, %rd130;
	ld.global.f32 	%f219, [%rd142];
	fma.rn.f32 	%f220, %f218, %f219, %f217;
	ld.global.f32 	%f221, [%rd127+52];
	add.s64 	%rd143, %rd142, %rd130;
	ld.global.f32 	%f222, [%rd143];
	fma.rn.f32 	%f223, %f221, %f222, %f220;
	ld.global.f32 	%f224, [%rd127+56];
	add.s64 	%rd144, %rd143, %rd130;
	ld.global.f32 	%f225, [%rd144];
	fma.rn.f32 	%f226, %f224, %f225, %f223;
	ld.global.f32 	%f227, [%rd127+60];
	add.s64 	%rd145, %rd144, %rd130;
	ld.global.f32 	%f228, [%rd145];
	fma.rn.f32 	%f625, %f227, %f228, %f226;
	add.s32 	%r177, %r177, 16;
	setp.ne.s32 	%p23, %r177, %r12;
	mov.u32 	%r179, %r12;
	@%p23 bra 	$L__BB0_16;
$L__BB0_17:
	setp.eq.s32 	%p24, %r8, 0;
	@%p24 bra 	$L__BB0_27;
	add.s32 	%r113, %r8, -1;
	setp.lt.u32 	%p25, %r113, 7;
	@%p25 bra 	$L__BB0_20;
	mul.wide.u32 	%rd146, %r179, 4;
	add.s64 	%rd147, %rd7, %rd146;
	ld.global.f32 	%f230, [%rd147];
	mad.lo.s32 	%r114, %r2, %r179, %r174;
	mul.wide.s32 	%rd148, %r114, 4;
	add.s64 	%rd149, %rd3, %rd148;
	ld.global.f32 	%f231, [%rd149];
	fma.rn.f32 	%f232, %f230, %f231, %f625;
	ld.global.f32 	%f233, [%rd147+4];
	mul.wide.s32 	%rd150, %r2, 4;
	add.s64 	%rd151, %rd149, %rd150;
	ld.global.f32 	%f234, [%rd151];
	fma.rn.f32 	%f235, %f233, %f234, %f232;
	ld.global.f32 	%f236, [%rd147+8];
	add.s64 	%rd152, %rd151, %rd150;
	ld.global.f32 	%f237, [%rd152];
	fma.rn.f32 	%f238, %f236, %f237, %f235;
	ld.global.f32 	%f239, [%rd147+12];
	add.s64 	%rd153, %rd152, %rd150;
	ld.global.f32 	%f240, [%rd153];
	fma.rn.f32 	%f241, %f239, %f240, %f238;
	ld.global.f32 	%f242, [%rd147+16];
	add.s64 	%rd154, %rd153, %rd150;
	ld.global.f32 	%f243, [%rd154];
	fma.rn.f32 	%f244, %f242, %f243, %f241;
	ld.global.f32 	%f245, [%rd147+20];
	add.s64 	%rd155, %rd154, %rd150;
	ld.global.f32 	%f246, [%rd155];
	fma.rn.f32 	%f247, %f245, %f246, %f244;
	ld.global.f32 	%f248, [%rd147+24];
	add.s64 	%rd156, %rd155, %rd150;
	ld.global.f32 	%f249, [%rd156];
	fma.rn.f32 	%f250, %f248, %f249, %f247;
	ld.global.f32 	%f251, [%rd147+28];
	add.s64 	%rd157, %rd156, %rd150;
	ld.global.f32 	%f252, [%rd157];
	fma.rn.f32 	%f625, %f251, %f252, %f250;
	add.s32 	%r179, %r179, 8;
$L__BB0_20:
	setp.eq.s32 	%p26, %r9, 0;
	@%p26 bra 	$L__BB0_27;
	add.s32 	%r115, %r9, -1;
	setp.lt.u32 	%p27, %r115, 3;
	@%p27 bra 	$L__BB0_23;
	mul.wide.u32 	%rd158, %r179, 4;
	add.s64 	%rd159, %rd7, %rd158;
	ld.global.f32 	%f254, [%rd159];
	mad.lo.s32 	%r116, %r2, %r179, %r174;
	mul.wide.s32 	%rd160, %r116, 4;
	add.s64 	%rd161, %rd3, %rd160;
	ld.global.f32 	%f255, [%rd161];
	fma.rn.f32 	%f256, %f254, %f255, %f625;
	ld.global.f32 	%f257, [%rd159+4];
	mul.wide.s32 	%rd162, %r2, 4;
	add.s64 	%rd163, %rd161, %rd162;
	ld.global.f32 	%f258, [%rd163];
	fma.rn.f32 	%f259, %f257, %f258, %f256;
	ld.global.f32 	%f260, [%rd159+8];
	add.s64 	%rd164, %rd163, %rd162;
	ld.global.f32 	%f261, [%rd164];
	fma.rn.f32 	%f262, %f260, %f261, %f259;
	ld.global.f32 	%f263, [%rd159+12];
	add.s64 	%rd165, %rd164, %rd162;
	ld.global.f32 	%f264, [%rd165];
	fma.rn.f32 	%f625, %f263, %f264, %f262;
	add.s32 	%r179, %r179, 4;
$L__BB0_23:
	setp.eq.s32 	%p28, %r13, 0;
	@%p28 bra 	$L__BB0_27;
	setp.eq.s32 	%p29, %r13, 1;
	mul.wide.u32 	%rd166, %r179, 4;
	add.s64 	%rd12, %rd7, %rd166;
	ld.global.f32 	%f265, [%rd12];
	mad.lo.s32 	%r117, %r2, %r179, %r174;
	mul.wide.s32 	%rd167, %r117, 4;
	add.s64 	%rd13, %rd3, %rd167;
	ld.global.f32 	%f266, [%rd13];
	fma.rn.f32 	%f625, %f265, %f266, %f625;
	@%p29 bra 	$L__BB0_27;
	setp.eq.s32 	%p30, %r13, 2;
	ld.global.f32 	%f267, [%rd12+4];
	add.s64 	%rd15, %rd13, %rd14;
	ld.global.f32 	%f268, [%rd15];
	fma.rn.f32 	%f625, %f267, %f268, %f625;
	@%p30 bra 	$L__BB0_27;
	ld.global.f32 	%f269, [%rd12+8];
	add.s64 	%rd168, %rd15, %rd14;
	ld.global.f32 	%f270, [%rd168];
	fma.rn.f32 	%f625, %f269, %f270, %f625;
$L__BB0_27:
	mul.wide.u32 	%rd169, %r174, 4;
	add.s64 	%rd170, %rd4, %rd169;
	ld.global.f32 	%f271, [%rd170];
	add.f32 	%f272, %f271, %f625;
	shl.b32 	%r118, %r174, 2;
	mov.u32 	%r119, _ZZ11LSTMForwardE1z;
	add.s32 	%r120, %r119, %r118;
	st.shared.f32 	[%r120], %f272;
	add.s32 	%r174, %r174, 1;
	setp.eq.s32 	%p31, %r174, %r3;
	@%p31 bra 	$L__BB0_43;
	bra.uni 	$L__BB0_3;
$L__BB0_28:
	max.s32 	%r34, %r2, 1;
	add.s32 	%r35, %r91, -1;
	and.b32  	%r36, %r91, 15;
	add.s32 	%r37, %r36, -1;
	and.b32  	%r38, %r91, 7;
	add.s32 	%r39, %r38, -1;
	and.b32  	%r40, %r91, -16;
	and.b32  	%r41, %r91, 3;
	mov.b32 	%r184, 0;
	mul.wide.s32 	%rd18, %r2, 4;
$L__BB0_29:
	setp.lt.u32 	%p5, %r35, 15;
	mov.b32 	%r187, 0;
	mov.f32 	%f646, 0f00000000;
	@%p5 bra 	$L__BB0_32;
	mov.b32 	%r185, 0;
	mov.f32 	%f646, 0f00000000;
$L__BB0_31:
	.pragma "nounroll";
	mul.wide.u32 	%rd45, %r185, 4;
	add.s64 	%rd46, %rd7, %rd45;
	ld.global.f32 	%f44, [%rd46];
	mad.lo.s32 	%r98, %r2, %r185, %r184;
	mul.wide.s32 	%rd47, %r98, 4;
	add.s64 	%rd48, %rd3, %rd47;
	ld.global.f32 	%f45, [%rd48];
	fma.rn.f32 	%f46, %f44, %f45, %f646;
	ld.global.f32 	%f47, [%rd46+4];
	add.s64 	%rd50, %rd48, %rd18;
	ld.global.f32 	%f48, [%rd50];
	fma.rn.f32 	%f49, %f47, %f48, %f46;
	ld.global.f32 	%f50, [%rd46+8];
	add.s64 	%rd51, %rd50, %rd18;
	ld.global.f32 	%f51, [%rd51];
	fma.rn.f32 	%f52, %f50, %f51, %f49;
	ld.global.f32 	%f53, [%rd46+12];
	add.s64 	%rd52, %rd51, %rd18;
	ld.global.f32 	%f54, [%rd52];
	fma.rn.f32 	%f55, %f53, %f54, %f52;
	ld.global.f32 	%f56, [%rd46+16];
	add.s64 	%rd53, %rd52, %rd18;
	ld.global.f32 	%f57, [%rd53];
	fma.rn.f32 	%f58, %f56, %f57, %f55;
	ld.global.f32 	%f59, [%rd46+20];
	add.s64 	%rd54, %rd53, %rd18;
	ld.global.f32 	%f60, [%rd54];
	fma.rn.f32 	%f61, %f59, %f60, %f58;
	ld.global.f32 	%f62, [%rd46+24];
	add.s64 	%rd55, %rd54, %rd18;
	ld.global.f32 	%f63, [%rd55];
	fma.rn.f32 	%f64, %f62, %f63, %f61;
	ld.global.f32 	%f65, [%rd46+28];
	add.s64 	%rd56, %rd55, %rd18;
	ld.global.f32 	%f66, [%rd56];
	fma.rn.f32 	%f67, %f65, %f66, %f64;
	ld.global.f32 	%f68, [%rd46+32];
	add.s64 	%rd57, %rd56, %rd18;
	ld.global.f32 	%f69, [%rd57];
	fma.rn.f32 	%f70, %f68, %f69, %f67;
	ld.global.f32 	%f71, [%rd46+36];
	add.s64 	%rd58, %rd57, %rd18;
	ld.global.f32 	%f72, [%rd58];
	fma.rn.f32 	%f73, %f71, %f72, %f70;
	ld.global.f32 	%f74, [%rd46+40];
	add.s64 	%rd59, %rd58, %rd18;
	ld.global.f32 	%f75, [%rd59];
	fma.rn.f32 	%f76, %f74, %f75, %f73;
	ld.global.f32 	%f77, [%rd46+44];
	add.s64 	%rd60, %rd59, %rd18;
	ld.global.f32 	%f78, [%rd60];
	fma.rn.f32 	%f79, %f77, %f78, %f76;
	ld.global.f32 	%f80, [%rd46+48];
	add.s64 	%rd61, %rd60, %rd18;
	ld.global.f32 	%f81, [%rd61];
	fma.rn.f32 	%f82, %f80, %f81, %f79;
	ld.global.f32 	%f83, [%rd46+52];
	add.s64 	%rd62, %rd61, %rd18;
	ld.global.f32 	%f84, [%rd62];
	fma.rn.f32 	%f85, %f83, %f84, %f82;
	ld.global.f32 	%f86, [%rd46+56];
	add.s64 	%rd63, %rd62, %rd18;
	ld.global.f32 	%f87, [%rd63];
	fma.rn.f32 	%f88, %f86, %f87, %f85;
	ld.global.f32 	%f89, [%rd46+60];
	add.s64 	%rd64, %rd63, %rd18;
	ld.global.f32 	%f90, [%rd64];
	fma.rn.f32 	%f646, %f89, %f90, %f88;
	add.s32 	%r185, %r185, 16;
	setp.ne.s32 	%p6, %r185, %r40;
	mov.u32 	%r187, %r40;
	@%p6 bra 	$L__BB0_31;
$L__BB0_32:
	setp.eq.s32 	%p7, %r36, 0;
	@%p7 bra 	$L__BB0_42;
	setp.lt.u32 	%p8, %r37, 7;
	@%p8 bra 	$L__BB0_35;
	mul.wide.u32 	%rd65, %r187, 4;
	add.s64 	%rd66, %rd7, %rd65;
	ld.global.f32 	%f92, [%rd66];
	mad.lo.s32 	%r99, %r2, %r187, %r184;
	mul.wide.s32 	%rd67, %r99, 4;
	add.s64 	%rd68, %rd3, %rd67;
	ld.global.f32 	%f93, [%rd68];
	fma.rn.f32 	%f94, %f92, %f93, %f646;
	ld.global.f32 	%f95, [%rd66+4];
	add.s64 	%rd70, %rd68, %rd18;
	ld.global.f32 	%f96, [%rd70];
	fma.rn.f32 	%f97, %f95, %f96, %f94;
	ld.global.f32 	%f98, [%rd66+8];
	add.s64 	%rd71, %rd70, %rd18;
	ld.global.f32 	%f99, [%rd71];
	fma.rn.f32 	%f100, %f98, %f99, %f97;
	ld.global.f32 	%f101, [%rd66+12];
	add.s64 	%rd72, %rd71, %rd18;
	ld.global.f32 	%f102, [%rd72];
	fma.rn.f32 	%f103, %f101, %f102, %f100;
	ld.global.f32 	%f104, [%rd66+16];
	add.s64 	%rd73, %rd72, %rd18;
	ld.global.f32 	%f105, [%rd73];
	fma.rn.f32 	%f106, %f104, %f105, %f103;
	ld.global.f32 	%f107, [%rd66+20];
	add.s64 	%rd74, %rd73, %rd18;
	ld.global.f32 	%f108, [%rd74];
	fma.rn.f32 	%f109, %f107, %f108, %f106;
	ld.global.f32 	%f110, [%rd66+24];
	add.s64 	%rd75, %rd74, %rd18;
	ld.global.f32 	%f111, [%rd75];
	fma.rn.f32 	%f112, %f110, %f111, %f109;
	ld.global.f32 	%f113, [%rd66+28];
	add.s64 	%rd76, %rd75, %rd18;
	ld.global.f32 	%f114, [%rd76];
	fma.rn.f32 	%f646, %f113, %f114, %f112;
	add.s32 	%r187, %r187, 8;
$L__BB0_35:
	setp.eq.s32 	%p9, %r38, 0;
	@%p9 bra 	$L__BB0_42;
	setp.lt.u32 	%p10, %r39, 3;
	@%p10 bra 	$L__BB0_38;
	mul.wide.u32 	%rd77, %r187, 4;
	add.s64 	%rd78, %rd7, %rd77;
	ld.global.f32 	%f116, [%rd78];
	mad.lo.s32 	%r100, %r2, %r187, %r184;
	mul.wide.s32 	%rd79, %r100, 4;
	add.s64 	%rd80, %rd3, %rd79;
	ld.global.f32 	%f117, [%rd80];
	fma.rn.f32 	%f118, %f116, %f117, %f646;
	ld.global.f32 	%f119, [%rd78+4];
	add.s64 	%rd82, %rd80, %rd18;
	ld.global.f32 	%f120, [%rd82];
	fma.rn.f32 	%f121, %f119, %f120, %f118;
	ld.global.f32 	%f122, [%rd78+8];
	add.s64 	%rd83, %rd82, %rd18;
	ld.global.f32 	%f123, [%rd83];
	fma.rn.f32 	%f124, %f122, %f123, %f121;
	ld.global.f32 	%f125, [%rd78+12];
	add.s64 	%rd84, %rd83, %rd18;
	ld.global.f32 	%f126, [%rd84];
	fma.rn.f32 	%f646, %f125, %f126, %f124;
	add.s32 	%r187, %r187, 4;
$L__BB0_38:
	setp.eq.s32 	%p11, %r41, 0;
	@%p11 bra 	$L__BB0_42;
	setp.eq.s32 	%p12, %r41, 1;
	mul.wide.u32 	%rd85, %r187, 4;
	add.s64 	%rd16, %rd7, %rd85;
	ld.global.f32 	%f127, [%rd16];
	mad.lo.s32 	%r101, %r2, %r187, %r184;
	mul.wide.s32 	%rd86, %r101, 4;
	add.s64 	%rd17, %rd3, %rd86;
	ld.global.f32 	%f128, [%rd17];
	fma.rn.f32 	%f646, %f127, %f128, %f646;
	@%p12 bra 	$L__BB0_42;
	setp.eq.s32 	%p13, %r41, 2;
	ld.global.f32 	%f129, [%rd16+4];
	add.s64 	%rd19, %rd17, %rd18;
	ld.global.f32 	%f130, [%rd19];
	fma.rn.f32 	%f646, %f129, %f130, %f646;
	@%p13 bra 	$L__BB0_42;
	ld.global.f32 	%f131, [%rd16+8];
	add.s64 	%rd87, %rd19, %rd18;
	ld.global.f32 	%f132, [%rd87];
	fma.rn.f32 	%f646, %f131, %f132, %f646;
$L__BB0_42:
	mul.wide.u32 	%rd88, %r184, 4;
	add.s64 	%rd89, %rd4, %rd88;
	ld.global.f32 	%f133, [%rd89];
	add.f32 	%f134, %f133, %f646;
	shl.b32 	%r102, %r184, 2;
	mov.u32 	%r103, _ZZ11LSTMForwardE1z;
	add.s32 	%r104, %r103, %r102;
	st.shared.f32 	[%r104], %f134;
	add.s32 	%r184, %r184, 1;
	setp.ne.s32 	%p14, %r184, %r34;
	@%p14 bra 	$L__BB0_29;
$L__BB0_43:
	shl.b32 	%r51, %r91, 3;
	mul.lo.s32 	%r52, %r91, 12;
	setp.lt.s32 	%p32, %r91, 1;
	@%p32 bra 	$L__BB0_69;
	and.b32  	%r53, %r91, 1;
	setp.eq.s32 	%p33, %r91, 1;
	mov.b32 	%r189, 0;
	@%p33 bra 	$L__BB0_47;
	and.b32  	%r189, %r91, 2147483646;
	neg.s32 	%r191, %r189;
	add.s32 	%r56, %r2, 4;
	add.s32 	%r57, %r51, 4;
	mov.u32 	%r190, _ZZ11LSTMForwardE1z;
$L__BB0_46:
	ld.shared.f32 	%f273, [%r190];
	fma.rn.f32 	%f274, %f273, 0fBBBB989D, 0f3F000000;
	cvt.sat.f32.f32 	%f275, %f274;
	mov.f32 	%f276, 0f4B400001;
	mov.f32 	%f277, 0f437C0000;
	fma.rm.f32 	%f278, %f275, %f277, %f276;
	add.f32 	%f279, %f278, 0fCB40007F;
	neg.f32 	%f280, %f279;
	fma.rn.f32 	%f281, %f273, 0fBFB8AA3B, %f280;
	fma.rn.f32 	%f282, %f273, 0fB2A57060, %f281;
	mov.b32 	%r123, %f278;
	shl.b32 	%r124, %r123, 23;
	mov.b32 	%f283, %r124;
	ex2.approx.ftz.f32 	%f284, %f282;
	fma.rn.f32 	%f285, %f284, %f283, 0f3F800000;
	rcp.rn.f32 	%f286, %f285;
	st.shared.f32 	[%r190], %f286;
	add.s32 	%r125, %r190, %r56;
	ld.shared.f32 	%f287, [%r125+-4];
	fma.rn.f32 	%f288, %f287, 0fBBBB989D, 0f3F000000;
	cvt.sat.f32.f32 	%f289, %f288;
	fma.rm.f32 	%f290, %f289, %f277, %f276;
	add.f32 	%f291, %f290, 0fCB40007F;
	neg.f32 	%f292, %f291;
	fma.rn.f32 	%f293, %f287, 0fBFB8AA3B, %f292;
	fma.rn.f32 	%f294, %f287, 0fB2A57060, %f293;
	mov.b32 	%r126, %f290;
	shl.b32 	%r127, %r126, 23;
	mov.b32 	%f295, %r127;
	ex2.approx.ftz.f32 	%f296, %f294;
	fma.rn.f32 	%f297, %f296, %f295, 0f3F800000;
	rcp.rn.f32 	%f298, %f297;
	st.shared.f32 	[%r125+-4], %f298;
	add.s32 	%r128, %r190, %r57;
	ld.shared.f32 	%f299, [%r128+-4];
	fma.rn.f32 	%f300, %f299, 0fBBBB989D, 0f3F000000;
	cvt.sat.f32.f32 	%f301, %f300;
	fma.rm.f32 	%f302, %f301, %f277, %f276;
	add.f32 	%f303, %f302, 0fCB40007F;
	neg.f32 	%f304, %f303;
	fma.rn.f32 	%f305, %f299, 0fBFB8AA3B, %f304;
	fma.rn.f32 	%f306, %f299, 0fB2A57060, %f305;
	mov.b32 	%r129, %f302;
	shl.b32 	%r130, %r129, 23;
	mov.b32 	%f307, %r130;
	ex2.approx.ftz.f32 	%f308, %f306;
	fma.rn.f32 	%f309, %f308, %f307, 0f3F800000;
	rcp.rn.f32 	%f310, %f309;
	st.shared.f32 	[%r128+-4], %f310;
	add.s32 	%r131, %r190, %r52;
	ld.shared.f32 	%f311, [%r131];
	abs.f32 	%f312, %f311;
	mul.f32 	%f313, %f312, 0f4038AA3B;
	ex2.approx.ftz.f32 	%f314, %f313;
	add.f32 	%f315, %f314, 0f3F800000;
	rcp.approx.ftz.f32 	%f316, %f315;
	fma.rn.f32 	%f317, %f316, 0fC0000000, 0f3F800000;
	setp.ge.f32 	%p34, %f312, 0f41102CB4;
	selp.f32 	%f318, 0f3F800000, %f317, %p34;
	copysign.f32 	%f319, %f311, %f318;
	mul.f32 	%f320, %f311, %f311;
	fma.rn.f32 	%f321, %f320, 0f3C80F082, 0fBD563CAE;
	fma.rn.f32 	%f322, %f321, %f320, 0f3E085941;
	fma.rn.f32 	%f323, %f322, %f320, 0fBEAAA9ED;
	fma.rn.f32 	%f324, %f323, %f320, 0f00000000;
	fma.rn.f32 	%f325, %f324, %f311, %f311;
	setp.ge.f32 	%p35, %f312, 0f3F19999A;
	selp.f32 	%f326, %f319, %f325, %p35;
	st.shared.f32 	[%r131], %f326;
	ld.shared.f32 	%f327, [%r190+4];
	fma.rn.f32 	%f328, %f327, 0fBBBB989D, 0f3F000000;
	cvt.sat.f32.f32 	%f329, %f328;
	fma.rm.f32 	%f330, %f329, %f277, %f276;
	add.f32 	%f331, %f330, 0fCB40007F;
	neg.f32 	%f332, %f331;
	fma.rn.f32 	%f333, %f327, 0fBFB8AA3B, %f332;
	fma.rn.f32 	%f334, %f327, 0fB2A57060, %f333;
	mov.b32 	%r132, %f330;
	shl.b32 	%r133, %r132, 23;
	mov.b32 	%f335, %r133;
	ex2.approx.ftz.f32 	%f336, %f334;
	fma.rn.f32 	%f337, %f336, %f335, 0f3F800000;
	rcp.rn.f32 	%f338, %f337;
	st.shared.f32 	[%r190+4], %f338;
	ld.shared.f32 	%f339, [%r125];
	fma.rn.f32 	%f340, %f339, 0fBBBB989D, 0f3F000000;
	cvt.sat.f32.f32 	%f341, %f340;
	fma.rm.f32 	%f342, %f341, %f277, %f276;
	add.f32 	%f343, %f342, 0fCB40007F;
	neg.f32 	%f344, %f343;
	fma.rn.f32 	%f345, %f339, 0fBFB8AA3B, %f344;
	fma.rn.f32 	%f346, %f339, 0fB2A57060, %f345;
	mov.b32 	%r134, %f342;
	shl.b32 	%r135, %r134, 23;
	mov.b32 	%f347, %r135;
	ex2.approx.ftz.f32 	%f348, %f346;
	fma.rn.f32 	%f349, %f348, %f347, 0f3F800000;
	rcp.rn.f32 	%f350, %f349;
	st.shared.f32 	[%r125], %f350;
	ld.shared.f32 	%f351, [%r128];
	fma.rn.f32 	%f352, %f351, 0fBBBB989D, 0f3F000000;
	cvt.sat.f32.f32 	%f353, %f352;
	fma.rm.f32 	%f354, %f353, %f277, %f276;
	add.f32 	%f355, %f354, 0fCB40007F;
	neg.f32 	%f356, %f355;
	fma.rn.f32 	%f357, %f351, 0fBFB8AA3B, %f356;
	fma.rn.f32 	%f358, %f351, 0fB2A57060, %f357;
	mov.b32 	%r136, %f354;
	shl.b32 	%r137, %r136, 23;
	mov.b32 	%f359, %r137;
	ex2.approx.ftz.f32 	%f360, %f358;
	fma.rn.f32 	%f361, %f360, %f359, 0f3F800000;
	rcp.rn.f32 	%f362, %f361;
	st.shared.f32 	[%r128], %f362;
	ld.shared.f32 	%f363, [%r131+4];
	abs.f32 	%f364, %f363;
	mul.f32 	%f365, %f364, 0f4038AA3B;
	ex2.approx.ftz.f32 	%f366, %f365;
	add.f32 	%f367, %f366, 0f3F800000;
	rcp.approx.ftz.f32 	%f368, %f367;
	fma.rn.f32 	%f369, %f368, 0fC0000000, 0f3F800000;
	setp.ge.f32 	%p36, %f364, 0f41102CB4;
	selp.f32 	%f370, 0f3F800000, %f369, %p36;
	copysign.f32 	%f371, %f363, %f370;
	mul.f32 	%f372, %f363, %f363;
	fma.rn.f32 	%f373, %f372, 0f3C80F082, 0fBD563CAE;
	fma.rn.f32 	%f374, %f373, %f372, 0f3E085941;
	fma.rn.f32 	%f375, %f374, %f372, 0fBEAAA9ED;
	fma.rn.f32 	%f376, %f375, %f372, 0f00000000;
	fma.rn.f32 	%f377, %f376, %f363, %f363;
	setp.ge.f32 	%p37, %f364, 0f3F19999A;
	selp.f32 	%f378, %f371, %f377, %p37;
	st.shared.f32 	[%r131+4], %f378;
	add.s32 	%r191, %r191, 2;
	add.s32 	%r190, %r190, 8;
	setp.eq.s32 	%p38, %r191, 0;
	@%p38 bra 	$L__BB0_47;
	bra.uni 	$L__BB0_46;
$L__BB0_47:
	setp.eq.s32 	%p39, %r53, 0;
	@%p39 bra 	$L__BB0_49;
	shl.b32 	%r138, %r189, 2;
	mov.u32 	%r139, _ZZ11LSTMForwardE1z;
	add.s32 	%r140, %r139, %r138;
	ld.shared.f32 	%f379, [%r140];
	fma.rn.f32 	%f380, %f379, 0fBBBB989D, 0f3F000000;
	cvt.sat.f32.f32 	%f381, %f380;
	mov.f32 	%f382, 0f4B400001;
	mov.f32 	%f383, 0f437C0000;
	fma.rm.f32 	%f384, %f381, %f383, %f382;
	add.f32 	%f385, %f384, 0fCB40007F;
	neg.f32 	%f386, %f385;
	fma.rn.f32 	%f387, %f379, 0fBFB8AA3B, %f386;
	fma.rn.f32 	%f388, %f379, 0fB2A57060, %f387;
	mov.b32 	%r141, %f384;
	shl.b32 	%r142, %r141, 23;
	mov.b32 	%f389, %r142;
	ex2.approx.ftz.f32 	%f390, %f388;
	fma.rn.f32 	%f391, %f390, %f389, 0f3F800000;
	rcp.rn.f32 	%f392, %f391;
	st.shared.f32 	[%r140], %f392;
	add.s32 	%r143, %r140, %r2;
	ld.shared.f32 	%f393, [%r143];
	fma.rn.f32 	%f394, %f393, 0fBBBB989D, 0f3F000000;
	cvt.sat.f32.f32 	%f395, %f394;
	fma.rm.f32 	%f396, %f395, %f383, %f382;
	add.f32 	%f397, %f396, 0fCB40007F;
	neg.f32 	%f398, %f397;
	fma.rn.f32 	%f399, %f393, 0fBFB8AA3B, %f398;
	fma.rn.f32 	%f400, %f393, 0fB2A57060, %f399;
	mov.b32 	%r144, %f396;
	shl.b32 	%r145, %r144, 23;
	mov.b32 	%f401, %r145;
	ex2.approx.ftz.f32 	%f402, %f400;
	fma.rn.f32 	%f403, %f402, %f401, 0f3F800000;
	rcp.rn.f32 	%f404, %f403;
	st.shared.f32 	[%r143], %f404;
	add.s32 	%r146, %r143, %r2;
	ld.shared.f32 	%f405, [%r146];
	fma.rn.f32 	%f406, %f405, 0fBBBB989D, 0f3F000000;
	cvt.sat.f32.f32 	%f407, %f406;
	fma.rm.f32 	%f408, %f407, %f383, %f382;
	add.f32 	%f409, %f408, 0fCB40007F;
	neg.f32 	%f410, %f409;
	fma.rn.f32 	%f411, %f405, 0fBFB8AA3B, %f410;
	fma.rn.f32 	%f412, %f405, 0fB2A57060, %f411;
	mov.b32 	%r147, %f408;
	shl.b32 	%r148, %r147, 23;
	mov.b32 	%f413, %r148;
	ex2.approx.ftz.f32 	%f414, %f412;
	fma.rn.f32 	%f415, %f414, %f413, 0f3F800000;
	rcp.rn.f32 	%f416, %f415;
	st.shared.f32 	[%r146], %f416;
	add.s32 	%r149, %r146, %r2;
	ld.shared.f32 	%f417, [%r149];
	abs.f32 	%f418, %f417;
	mul.f32 	%f419, %f418, 0f4038AA3B;
	ex2.approx.ftz.f32 	%f420, %f419;
	add.f32 	%f421, %f420, 0f3F800000;
	rcp.approx.ftz.f32 	%f422, %f421;
	fma.rn.f32 	%f423, %f422, 0fC0000000, 0f3F800000;
	setp.ge.f32 	%p40, %f418, 0f41102CB4;
	selp.f32 	%f424, 0f3F800000, %f423, %p40;
	copysign.f32 	%f425, %f417, %f424;
	mul.f32 	%f426, %f417, %f417;
	fma.rn.f32 	%f427, %f426, 0f3C80F082, 0fBD563CAE;
	fma.rn.f32 	%f428, %f427, %f426, 0f3E085941;
	fma.rn.f32 	%f429, %f428, %f426, 0fBEAAA9ED;
	fma.rn.f32 	%f430, %f429, %f426, 0f00000000;
	fma.rn.f32 	%f431, %f430, %f417, %f417;
	setp.ge.f32 	%p41, %f418, 0f3F19999A;
	selp.f32 	%f432, %f425, %f431, %p41;
	st.shared.f32 	[%r149], %f432;
$L__BB0_49:
	add.s32 	%r59, %r91, -1;
	and.b32  	%r60, %r91, 3;
	setp.lt.u32 	%p42, %r59, 3;
	mov.b32 	%r192, 0;
	@%p42 bra 	$L__BB0_52;
	and.b32  	%r192, %r91, 2147483644;
	neg.s32 	%r195, %r192;
	add.s64 	%rd201, %rd5, 8;
	mov.u32 	%r152, _ZZ11LSTMForwardE1z;
	add.s32 	%r194, %r152, 8;
	add.s64 	%rd200, %rd7, 8;
$L__BB0_51:
	.pragma "nounroll";
	add.s32 	%r153, %r194, %r2;
	ld.shared.f32 	%f433, [%r153+-8];
	ld.global.f32 	%f434, [%rd201+-8];
	ld.shared.f32 	%f435, [%r194+-8];
	add.s32 	%r154, %r194, %r52;
	ld.shared.f32 	%f436, [%r154+-8];
	mul.f32 	%f437, %f435, %f436;
	fma.rn.f32 	%f438, %f433, %f434, %f437;
	st.global.f32 	[%rd201+-8], %f438;
	add.s32 	%r155, %r194, %r51;
	ld.shared.f32 	%f439, [%r155+-8];
	abs.f32 	%f440, %f438;
	mul.f32 	%f441, %f440, 0f4038AA3B;
	ex2.approx.ftz.f32 	%f442, %f441;
	add.f32 	%f443, %f442, 0f3F800000;
	rcp.approx.ftz.f32 	%f444, %f443;
	fma.rn.f32 	%f445, %f444, 0fC0000000, 0f3F800000;
	setp.ge.f32 	%p43, %f440, 0f41102CB4;
	selp.f32 	%f446, 0f3F800000, %f445, %p43;
	copysign.f32 	%f447, %f438, %f446;
	mul.f32 	%f448, %f438, %f438;
	fma.rn.f32 	%f449, %f448, 0f3C80F082, 0fBD563CAE;
	fma.rn.f32 	%f450, %f449, %f448, 0f3E085941;
	fma.rn.f32 	%f451, %f450, %f448, 0fBEAAA9ED;
	fma.rn.f32 	%f452, %f451, %f448, 0f00000000;
	fma.rn.f32 	%f453, %f452, %f438, %f438;
	setp.ge.f32 	%p44, %f440, 0f3F19999A;
	selp.f32 	%f454, %f447, %f453, %p44;
	mul.f32 	%f455, %f439, %f454;
	st.global.f32 	[%rd200+-8], %f455;
	ld.shared.f32 	%f456, [%r153+-4];
	ld.global.f32 	%f457, [%rd201+-4];
	ld.shared.f32 	%f458, [%r194+-4];
	ld.shared.f32 	%f459, [%r154+-4];
	mul.f32 	%f460, %f458, %f459;
	fma.rn.f32 	%f461, %f456, %f457, %f460;
	st.global.f32 	[%rd201+-4], %f461;
	ld.shared.f32 	%f462, [%r155+-4];
	abs.f32 	%f463, %f461;
	mul.f32 	%f464, %f463, 0f4038AA3B;
	ex2.approx.ftz.f32 	%f465, %f464;
	add.f32 	%f466, %f465, 0f3F800000;
	rcp.approx.ftz.f32 	%f467, %f466;
	fma.rn.f32 	%f468, %f467, 0fC0000000, 0f3F800000;
	setp.ge.f32 	%p45, %f463, 0f41102CB4;
	selp.f32 	%f469, 0f3F800000, %f468, %p45;
	copysign.f32 	%f470, %f461, %f469;
	mul.f32 	%f471, %f461, %f461;
	fma.rn.f32 	%f472, %f471, 0f3C80F082, 0fBD563CAE;
	fma.rn.f32 	%f473, %f472, %f471, 0f3E085941;
	fma.rn.f32 	%f474, %f473, %f471, 0fBEAAA9ED;
	fma.rn.f32 	%f475, %f474, %f471, 0f00000000;
	fma.rn.f32 	%f476, %f475, %f461, %f461;
	setp.ge.f32 	%p46, %f463, 0f3F19999A;
	selp.f32 	%f477, %f470, %f476, %p46;
	mul.f32 	%f478, %f462, %f477;
	st.global.f32 	[%rd200+-4], %f478;
	ld.shared.f32 	%f479, [%r153];
	ld.global.f32 	%f480, [%rd201];
	ld.shared.f32 	%f481, [%r194];
	ld.shared.f32 	%f482, [%r154];
	mul.f32 	%f483, %f481, %f482;
	fma.rn.f32 	%f484, %f479, %f480, %f483;
	st.global.f32 	[%rd201], %f484;
	ld.shared.f32 	%f485, [%r155];
	abs.f32 	%f486, %f484;
	mul.f32 	%f487, %f486, 0f4038AA3B;
	ex2.approx.ftz.f32 	%f488, %f487;
	add.f32 	%f489, %f488, 0f3F800000;
	rcp.approx.ftz.f32 	%f490, %f489;
	fma.rn.f32 	%f491, %f490, 0fC0000000, 0f3F800000;
	setp.ge.f32 	%p47, %f486, 0f41102CB4;
	selp.f32 	%f492, 0f3F800000, %f491, %p47;
	copysign.f32 	%f493, %f484, %f492;
	mul.f32 	%f494, %f484, %f484;
	fma.rn.f32 	%f495, %f494, 0f3C80F082, 0fBD563CAE;
	fma.rn.f32 	%f496, %f495, %f494, 0f3E085941;
	fma.rn.f32 	%f497, %f496, %f494, 0fBEAAA9ED;
	fma.rn.f32 	%f498, %f497, %f494, 0f00000000;
	fma.rn.f32 	%f499, %f498, %f484, %f484;
	setp.ge.f32 	%p48, %f486, 0f3F19999A;
	selp.f32 	%f500, %f493, %f499, %p48;
	mul.f32 	%f501, %f485, %f500;
	st.global.f32 	[%rd200], %f501;
	ld.shared.f32 	%f502, [%r153+4];
	ld.global.f32 	%f503, [%rd201+4];
	ld.shared.f32 	%f504, [%r194+4];
	ld.shared.f32 	%f505, [%r154+4];
	mul.f32 	%f506, %f504, %f505;
	fma.rn.f32 	%f507, %f502, %f503, %f506;
	st.global.f32 	[%rd201+4], %f507;
	ld.shared.f32 	%f508, [%r155+4];
	abs.f32 	%f509, %f507;
	mul.f32 	%f510, %f509, 0f4038AA3B;
	ex2.approx.ftz.f32 	%f511, %f510;
	add.f32 	%f512, %f511, 0f3F800000;
	rcp.approx.ftz.f32 	%f513, %f512;
	fma.rn.f32 	%f514, %f513, 0fC0000000, 0f3F800000;
	setp.ge.f32 	%p49, %f509, 0f41102CB4;
	selp.f32 	%f515, 0f3F800000, %f514, %p49;
	copysign.f32 	%f516, %f507, %f515;
	mul.f32 	%f517, %f507, %f507;
	fma.rn.f32 	%f518, %f517, 0f3C80F082, 0fBD563CAE;
	fma.rn.f32 	%f519, %f518, %f517, 0f3E085941;
	fma.rn.f32 	%f520, %f519, %f517, 0fBEAAA9ED;
	fma.rn.f32 	%f521, %f520, %f517, 0f00000000;
	fma.rn.f32 	%f522, %f521, %f507, %f507;
	setp.ge.f32 	%p50, %f509, 0f3F19999A;
	selp.f32 	%f523, %f516, %f522, %p50;
	mul.f32 	%f524, %f508, %f523;
	st.global.f32 	[%rd200+4], %f524;
	add.s32 	%r195, %r195, 4;
	add.s32 	%r194, %r194, 16;
	add.s64 	%rd201, %rd201, 16;
	add.s64 	%rd200, %rd200, 16;
	setp.eq.s32 	%p51, %r195, 0;
	@%p51 bra 	$L__BB0_52;
	bra.uni 	$L__BB0_51;
$L__BB0_52:
	setp.eq.s32 	%p52, %r60, 0;
	@%p52 bra 	$L__BB0_57;
	shl.b32 	%r156, %r91, 2;
	mov.u32 	%r157, _ZZ11LSTMForwardE1z;
	add.s32 	%r68, %r157, %r156;
	setp.eq.s32 	%p53, %r60, 1;
	@%p53 bra 	$L__BB0_55;
	shl.b32 	%r158, %r192, 2;
	add.s32 	%r159, %r68, %r158;
	ld.shared.f32 	%f525, [%r159];
	mul.wide.u32 	%rd171, %r192, 4;
	add.s64 	%rd172, %rd5, %rd171;
	ld.global.f32 	%f526, [%rd172];
	add.s32 	%r161, %r157, %r158;
	ld.shared.f32 	%f527, [%r161];
	add.s32 	%r162, %r161, %r52;
	ld.shared.f32 	%f528, [%r162];
	mul.f32 	%f529, %f527, %f528;
	fma.rn.f32 	%f530, %f525, %f526, %f529;
	st.global.f32 	[%rd172], %f530;
	add.s32 	%r163, %r161, %r51;
	ld.shared.f32 	%f531, [%r163];
	abs.f32 	%f532, %f530;
	mul.f32 	%f533, %f532, 0f4038AA3B;
	ex2.approx.ftz.f32 	%f534, %f533;
	add.f32 	%f535, %f534, 0f3F800000;
	rcp.approx.ftz.f32 	%f536, %f535;
	fma.rn.f32 	%f537, %f536, 0fC0000000, 0f3F800000;
	setp.ge.f32 	%p54, %f532, 0f41102CB4;
	selp.f32 	%f538, 0f3F800000, %f537, %p54;
	copysign.f32 	%f539, %f530, %f538;
	mul.f32 	%f540, %f530, %f530;
	fma.rn.f32 	%f541, %f540, 0f3C80F082, 0fBD563CAE;
	fma.rn.f32 	%f542, %f541, %f540, 0f3E085941;
	fma.rn.f32 	%f543, %f542, %f540, 0fBEAAA9ED;
	fma.rn.f32 	%f544, %f543, %f540, 0f00000000;
	fma.rn.f32 	%f545, %f544, %f530, %f530;
	setp.ge.f32 	%p55, %f532, 0f3F19999A;
	selp.f32 	%f546, %f539, %f545, %p55;
	mul.f32 	%f547, %f531, %f546;
	add.s64 	%rd173, %rd7, %rd171;
	st.global.f32 	[%rd173], %f547;
	ld.shared.f32 	%f548, [%r159+4];
	ld.global.f32 	%f549, [%rd172+4];
	ld.shared.f32 	%f550, [%r161+4];
	ld.shared.f32 	%f551, [%r162+4];
	mul.f32 	%f552, %f550, %f551;
	fma.rn.f32 	%f553, %f548, %f549, %f552;
	st.global.f32 	[%rd172+4], %f553;
	ld.shared.f32 	%f554, [%r163+4];
	abs.f32 	%f555, %f553;
	mul.f32 	%f556, %f555, 0f4038AA3B;
	ex2.approx.ftz.f32 	%f557, %f556;
	add.f32 	%f558, %f557, 0f3F800000;
	rcp.approx.ftz.f32 	%f559, %f558;
	fma.rn.f32 	%f560, %f559, 0fC0000000, 0f3F800000;
	setp.ge.f32 	%p56, %f555, 0f41102CB4;
	selp.f32 	%f561, 0f3F800000, %f560, %p56;
	copysign.f32 	%f562, %f553, %f561;
	mul.f32 	%f563, %f553, %f553;
	fma.rn.f32 	%f564, %f563, 0f3C80F082, 0fBD563CAE;
	fma.rn.f32 	%f565, %f564, %f563, 0f3E085941;
	fma.rn.f32 	%f566, %f565, %f563, 0fBEAAA9ED;
	fma.rn.f32 	%f567, %f566, %f563, 0f00000000;
	fma.rn.f32 	%f568, %f567, %f553, %f553;
	setp.ge.f32 	%p57, %f555, 0f3F19999A;
	selp.f32 	%f569, %f562, %f568, %p57;
	mul.f32 	%f570, %f554, %f569;
	st.global.f32 	[%rd173+4], %f570;
	add.s32 	%r192, %r192, 2;
$L__BB0_55:
	setp.eq.s32 	%p58, %r53, 0;
	@%p58 bra 	$L__BB0_57;
	shl.b32 	%r164, %r192, 2;
	add.s32 	%r165, %r68, %r164;
	ld.shared.f32 	%f571, [%r165];
	mul.wide.u32 	%rd174, %r192, 4;
	add.s64 	%rd175, %rd5, %rd174;
	ld.global.f32 	%f572, [%rd175];
	add.s32 	%r167, %r157, %r164;
	ld.shared.f32 	%f573, [%r167];
	add.s32 	%r168, %r167, %r52;
	ld.shared.f32 	%f574, [%r168];
	mul.f32 	%f575, %f573, %f574;
	fma.rn.f32 	%f576, %f571, %f572, %f575;
	st.global.f32 	[%rd175], %f576;
	add.s32 	%r169, %r167, %r51;
	ld.shared.f32 	%f577, [%r169];
	abs.f32 	%f578, %f576;
	mul.f32 	%f579, %f578, 0f4038AA3B;
	ex2.approx.ftz.f32 	%f580, %f579;
	add.f32 	%f581, %f580, 0f3F800000;
	rcp.approx.ftz.f32 	%f582, %f581;
	fma.rn.f32 	%f583, %f582, 0fC0000000, 0f3F800000;
	setp.ge.f32 	%p59, %f578, 0f41102CB4;
	selp.f32 	%f584, 0f3F800000, %f583, %p59;
	copysign.f32 	%f585, %f576, %f584;
	mul.f32 	%f586, %f576, %f576;
	fma.rn.f32 	%f587, %f586, 0f3C80F082, 0fBD563CAE;
	fma.rn.f32 	%f588, %f587, %f586, 0f3E085941;
	fma.rn.f32 	%f589, %f588, %f586, 0fBEAAA9ED;
	fma.rn.f32 	%f590, %f589, %f586, 0f00000000;
	fma.rn.f32 	%f591, %f590, %f576, %f576;
	setp.ge.f32 	%p60, %f578, 0f3F19999A;
	selp.f32 	%f592, %f585, %f591, %p60;
	mul.f32 	%f593, %f577, %f592;
	add.s64 	%rd176, %rd7, %rd174;
	st.global.f32 	[%rd176], %f593;
$L__BB0_57:
	mul.lo.s32 	%r71, %r91, %r1;
	and.b32  	%r72, %r91, 15;
	setp.lt.u32 	%p61, %r59, 15;
	mov.b32 	%r197, 0;
	@%p61 bra 	$L__BB0_60;
	and.b32  	%r197, %r91, 2147483632;
	neg.s32 	%r196, %r197;
	add.s64 	%rd203, %rd7, 32;
	mul.wide.u32 	%rd177, %r71, 4;
	add.s64 	%rd178, %rd177, %rd6;
	add.s64 	%rd202, %rd178, 32;
$L__BB0_59:
	.pragma "nounroll";
	ld.global.f32 	%f594, [%rd203+-32];
	st.global.f32 	[%rd202+-32], %f594;
	ld.global.f32 	%f595, [%rd203+-28];
	st.global.f32 	[%rd202+-28], %f595;
	ld.global.f32 	%f596, [%rd203+-24];
	st.global.f32 	[%rd202+-24], %f596;
	ld.global.f32 	%f597, [%rd203+-20];
	st.global.f32 	[%rd202+-20], %f597;
	ld.global.f32 	%f598, [%rd203+-16];
	st.global.f32 	[%rd202+-16], %f598;
	ld.global.f32 	%f599, [%rd203+-12];
	st.global.f32 	[%rd202+-12], %f599;
	ld.global.f32 	%f600, [%rd203+-8];
	st.global.f32 	[%rd202+-8], %f600;
	ld.global.f32 	%f601, [%rd203+-4];
	st.global.f32 	[%rd202+-4], %f601;
	ld.global.f32 	%f602, [%rd203];
	st.global.f32 	[%rd202], %f602;
	ld.global.f32 	%f603, [%rd203+4];
	st.global.f32 	[%rd202+4], %f603;
	ld.global.f32 	%f604, [%rd203+8];
	st.global.f32 	[%rd202+8], %f604;
	ld.global.f32 	%f605, [%rd203+12];
	st.global.f32 	[%rd202+12], %f605;
	ld.global.f32 	%f606, [%rd203+16];
	st.global.f32 	[%rd202+16], %f606;
	ld.global.f32 	%f607, [%rd203+20];
	st.global.f32 	[%rd202+20], %f607;
	ld.global.f32 	%f608, [%rd203+24];
	st.global.f32 	[%rd202+24], %f608;
	ld.global.f32 	%f609, [%rd203+28];
	st.global.f32 	[%rd202+28], %f609;
	add.s32 	%r196, %r196, 16;
	add.s64 	%rd203, %rd203, 64;
	add.s64 	%rd202, %rd202, 64;
	setp.ne.s32 	%p62, %r196, 0;
	@%p62 bra 	$L__BB0_59;
$L__BB0_60:
	setp.eq.s32 	%p63, %r72, 0;
	@%p63 bra 	$L__BB0_69;
	and.b32  	%r82, %r91, 7;
	setp.lt.u32 	%p64, %r72, 8;
	@%p64 bra 	$L__BB0_63;
	cvt.u64.u32 	%rd179, %r197;
	mul.wide.u32 	%rd180, %r197, 4;
	add.s64 	%rd181, %rd7, %rd180;
	ld.global.f32 	%f610, [%rd181];
	add.s32 	%r171, %r197, %r71;
	mul.wide.u32 	%rd182, %r171, 4;
	add.s64 	%rd183, %rd6, %rd182;
	st.global.f32 	[%rd183], %f610;
	ld.global.f32 	%f611, [%rd181+4];
	cvt.u64.u32 	%rd184, %r71;
	add.s64 	%rd185, %rd179, %rd184;
	shl.b64 	%rd186, %rd185, 2;
	add.s64 	%rd187, %rd6, %rd186;
	st.global.f32 	[%rd187+4], %f611;
	ld.global.f32 	%f612, [%rd181+8];
	st.global.f32 	[%rd187+8], %f612;
	ld.global.f32 	%f613, [%rd181+12];
	st.global.f32 	[%rd187+12], %f613;
	ld.global.f32 	%f614, [%rd181+16];
	st.global.f32 	[%rd187+16], %f614;
	ld.global.f32 	%f615, [%rd181+20];
	st.global.f32 	[%rd187+20], %f615;
	ld.global.f32 	%f616, [%rd181+24];
	st.global.f32 	[%rd187+24], %f616;
	ld.global.f32 	%f617, [%rd181+28];
	st.global.f32 	[%rd187+28], %f617;
	add.s32 	%r197, %r197, 8;
$L__BB0_63:
	setp.eq.s32 	%p65, %r82, 0;
	@%p65 bra 	$L__BB0_69;
	setp.lt.u32 	%p66, %r82, 4;
	@%p66 bra 	$L__BB0_66;
	cvt.u64.u32 	%rd188, %r197;
	mul.wide.u32 	%rd189, %r197, 4;
	add.s64 	%rd190, %rd7, %rd189;
	ld.global.f32 	%f618, [%rd190];
	add.s32 	%r172, %r197, %r71;
	mul.wide.u32 	%rd191, %r172, 4;
	add.s64 	%rd192, %rd6, %rd191;
	st.global.f32 	[%rd192], %f618;
	ld.global.f32 	%f619, [%rd190+4];
	cvt.u64.u32 	%rd193, %r71;
	add.s64 	%rd194, %rd188, %rd193;
	shl.b64 	%rd195, %rd194, 2;
	add.s64 	%rd196, %rd6, %rd195;
	st.global.f32 	[%rd196+4], %f619;
	ld.global.f32 	%f620, [%rd190+8];
	st.global.f32 	[%rd196+8], %f620;
	ld.global.f32 	%f621, [%rd190+12];
	st.global.f32 	[%rd196+12], %f621;
	add.s32 	%r197, %r197, 4;
$L__BB0_66:
	setp.eq.s32 	%p67, %r60, 0;
	@%p67 bra 	$L__BB0_69;
	add.s32 	%r173, %r197, %r71;
	mul.wide.u32 	%rd197, %r173, 4;
	add.s64 	%rd205, %rd6, %rd197;
	mul.wide.u32 	%rd198, %r197, 4;
	add.s64 	%rd204, %rd7, %rd198;
	neg.s32 	%r200, %r60;
$L__BB0_68:
	.pragma "nounroll";
	ld.global.f32 	%f622, [%rd204];
	st.global.f32 	[%rd205], %f622;
	add.s64 	%rd205, %rd205, 4;
	add.s64 	%rd204, %rd204, 4;
	add.s32 	%r200, %r200, 1;
	setp.ne.s32 	%p68, %r200, 0;
	@%p68 bra 	$L__BB0_68;
$L__BB0_69:
	ret;

}
	// .globl	LSTMBackward
.visible .entry LSTMBackward(
	.param .u64 .ptr .align 1 LSTMBackward_param_0,
	.param .u64 .ptr .align 1 LSTMBackward_param_1,
	.param .u64 .ptr .align 1 LSTMBackward_param_2,
	.param .u64 .ptr .align 1 LSTMBackward_param_3,
	.param .u64 .ptr .align 1 LSTMBackward_param_4,
	.param .u64 .ptr .align 1 LSTMBackward_param_5,
	.param .u64 .ptr .align 1 LSTMBackward_param_6,
	.param .u64 .ptr .align 1 LSTMBackward_param_7,
	.param .u32 LSTMBackward_param_8,
	.param .u32 LSTMBackward_param_9,
	.param .u32 LSTMBackward_param_10
)
{
	.local .align 8 .b8 	__local_depot1[600];
	.reg .b64 	%SP;
	.reg .b64 	%SPL;
	.reg .pred 	%p<111>;
	.reg .b32 	%r<353>;
	.reg .b32 	%f<1082>;
	.reg .b64 	%rd<348>;
	// demoted variable
	.shared .align 4 .b8 _ZZ12LSTMBackwardE7dh_next[600];
	// demoted variable
	.shared .align 4 .b8 _ZZ12LSTMBackwardE7dc_next[600];
	mov.u64 	%SPL, __local_depot1;
	ld.param.u64 	%rd43, [LSTMBackward_param_0];
	ld.param.u64 	%rd45, [LSTMBackward_param_1];
	ld.param.u64 	%rd46, [LSTMBackward_param_2];
	ld.param.u64 	%rd47, [LSTMBackward_param_3];
	ld.param.u64 	%rd48, [LSTMBackward_param_4];
	ld.param.u64 	%rd49, [LSTMBackward_param_5];
	ld.param.u32 	%r326, [LSTMBackward_param_8];
	ld.param.u32 	%r123, [LSTMBackward_param_10];
	cvta.to.global.u64 	%rd1, %rd45;
	cvta.to.global.u64 	%rd2, %rd46;
	cvta.to.global.u64 	%rd3, %rd47;
	cvta.to.global.u64 	%rd4, %rd48;
	cvta.to.global.u64 	%rd5, %rd49;
	cvta.to.global.u64 	%rd6, %rd43;
	add.u64 	%rd7, %SPL, 0;
	mov.u32 	%r1, %ctaid.x;
	mov.u32 	%r124, %tid.x;
	setp.ge.s32 	%p1, %r1, %r326;
	setp.ge.s32 	%p2, %r124, %r123;
	or.pred  	%p3, %p1, %p2;
	@%p3 bra 	$L__BB1_112;
	ld.param.u32 	%r299, [LSTMBackward_param_9];
	mul.lo.s32 	%r125, %r299, %r1;
	mul.wide.s32 	%rd51, %r125, 4;
	add.s64 	%rd8, %rd6, %rd51;
	mul.lo.s32 	%r126, %r123, %r1;
	mul.wide.u32 	%rd52, %r126, 4;
	add.s64 	%rd9, %rd6, %rd52;
	setp.lt.s32 	%p4, %r299, 1;
	shl.b32 	%r2, %r123, 2;
	@%p4 bra 	$L__BB1_38;
	ld.param.u32 	%r300, [LSTMBackward_param_9];
	max.s32 	%r3, %r2, 1;
	and.b32  	%r4, %r300, 15;
	and.b32  	%r5, %r300, 7;
	and.b32  	%r6, %r123, 15;
	and.b32  	%r7, %r123, 7;
	and.b32  	%r8, %r300, 3;
	and.b32  	%r9, %r123, 3;
	mov.b32 	%r307, 0;
	mul.wide.s32 	%rd16, %r2, 4;
$L__BB1_3:
	ld.param.u32 	%r301, [LSTMBackward_param_9];
	setp.lt.u32 	%p15, %r301, 16;
	mov.b32 	%r310, 0;
	mov.f32 	%f1065, 0f00000000;
	@%p15 bra 	$L__BB1_6;
	mov.b32 	%r308, 0;
	mov.f32 	%f1065, 0f00000000;
$L__BB1_5:
	.pragma "nounroll";
	ld.param.u32 	%r302, [LSTMBackward_param_9];
	mul.wide.u32 	%rd98, %r308, 4;
	add.s64 	%rd99, %rd8, %rd98;
	ld.global.f32 	%f140, [%rd99];
	mad.lo.s32 	%r140, %r2, %r308, %r307;
	mul.wide.s32 	%rd100, %r140, 4;
	add.s64 	%rd101, %rd1, %rd100;
	ld.global.f32 	%f141, [%rd101];
	fma.rn.f32 	%f142, %f140, %f141, %f1065;
	ld.global.f32 	%f143, [%rd99+4];
	mul.wide.s32 	%rd102, %r2, 4;
	add.s64 	%rd103, %rd101, %rd102;
	ld.global.f32 	%f144, [%rd103];
	fma.rn.f32 	%f145, %f143, %f144, %f142;
	ld.global.f32 	%f146, [%rd99+8];
	add.s64 	%rd104, %rd103, %rd102;
	ld.global.f32 	%f147, [%rd104];
	fma.rn.f32 	%f148, %f146, %f147, %f145;
	ld.global.f32 	%f149, [%rd99+12];
	add.s64 	%rd105, %rd104, %rd102;
	ld.global.f32 	%f150, [%rd105];
	fma.rn.f32 	%f151, %f149, %f150, %f148;
	ld.global.f32 	%f152, [%rd99+16];
	add.s64 	%rd106, %rd105, %rd102;
	ld.global.f32 	%f153, [%rd106];
	fma.rn.f32 	%f154, %f152, %f153, %f151;
	ld.global.f32 	%f155, [%rd99+20];
	add.s64 	%rd107, %rd106, %rd102;
	ld.global.f32 	%f156, [%rd107];
	fma.rn.f32 	%f157, %f155, %f156, %f154;
	ld.global.f32 	%f158, [%rd99+24];
	add.s64 	%rd108, %rd107, %rd102;
	ld.global.f32 	%f159, [%rd108];
	fma.rn.f32 	%f160, %f158, %f159, %f157;
	ld.global.f32 	%f161, [%rd99+28];
	add.s64 	%rd109, %rd108, %rd102;
	ld.global.f32 	%f162, [%rd109];
	fma.rn.f32 	%f163, %f161, %f162, %f160;
	ld.global.f32 	%f164, [%rd99+32];
	add.s64 	%rd110, %rd109, %rd102;
	ld.global.f32 	%f165, [%rd110];
	fma.rn.f32 	%f166, %f164, %f165, %f163;
	ld.global.f32 	%f167, [%rd99+36];
	add.s64 	%rd111, %rd110, %rd102;
	ld.global.f32 	%f168, [%rd111];
	fma.rn.f32 	%f169, %f167, %f168, %f166;
	ld.global.f32 	%f170, [%rd99+40];
	add.s64 	%rd112, %rd111, %rd102;
	ld.global.f32 	%f171, [%rd112];
	fma.rn.f32 	%f172, %f170, %f171, %f169;
	ld.global.f32 	%f173, [%rd99+44];
	add.s64 	%rd113, %rd112, %rd102;
	ld.global.f32 	%f174, [%rd113];
	fma.rn.f32 	%f175, %f173, %f174, %f172;
	ld.global.f32 	%f176, [%rd99+48];
	add.s64 	%rd114, %rd113, %rd102;
	ld.global.f32 	%f177, [%rd114];
	fma.rn.f32 	%f178, %f176, %f177, %f175;
	ld.global.f32 	%f179, [%rd99+52];
	add.s64 	%rd115, %rd114, %rd102;
	ld.global.f32 	%f180, [%rd115];
	fma.rn.f32 	%f181, %f179, %f180, %f178;
	ld.global.f32 	%f182, [%rd99+56];
	add.s64 	%rd116, %rd115, %rd102;
	ld.global.f32 	%f183, [%rd116];
	fma.rn.f32 	%f184, %f182, %f183, %f181;
	ld.global.f32 	%f185, [%rd99+60];
	add.s64 	%rd117, %rd116, %rd102;
	ld.global.f32 	%f186, [%rd117];
	fma.rn.f32 	%f1065, %f185, %f186, %f184;
	add.s32 	%r308, %r308, 16;
	and.b32  	%r310, %r302, 2147483632;
	setp.ne.s32 	%p16, %r308, %r310;
	@%p16 bra 	$L__BB1_5;
$L__BB1_6:
	setp.eq.s32 	%p17, %r4, 0;
	@%p17 bra 	$L__BB1_16;
	add.s32 	%r141, %r4, -1;
	setp.lt.u32 	%p18, %r141, 7;
	@%p18 bra 	$L__BB1_9;
	mul.wide.u32 	%rd118, %r310, 4;
	add.s64 	%rd119, %rd8, %rd118;
	ld.global.f32 	%f188, [%rd119];
	mad.lo.s32 	%r142, %r2, %r310, %r307;
	mul.wide.s32 	%rd120, %r142, 4;
	add.s64 	%rd121, %rd1, %rd120;
	ld.global.f32 	%f189, [%rd121];
	fma.rn.f32 	%f190, %f188, %f189, %f1065;
	ld.global.f32 	%f191, [%rd119+4];
	mul.wide.s32 	%rd122, %r2, 4;
	add.s64 	%rd123, %rd121, %rd122;
	ld.global.f32 	%f192, [%rd123];
	fma.rn.f32 	%f193, %f191, %f192, %f190;
	ld.global.f32 	%f194, [%rd119+8];
	add.s64 	%rd124, %rd123, %rd122;
	ld.global.f32 	%f195, [%rd124];
	fma.rn.f32 	%f196, %f194, %f195, %f193;
	ld.global.f32 	%f197, [%rd119+12];
	add.s64 	%rd125, %rd124, %rd122;
	ld.global.f32 	%f198, [%rd125];
	fma.rn.f32 	%f199, %f197, %f198, %f196;
	ld.global.f32 	%f200, [%rd119+16];
	add.s64 	%rd126, %rd125, %rd122;
	ld.global.f32 	%f201, [%rd126];
	fma.rn.f32 	%f202, %f200, %f201, %f199;
	ld.global.f32 	%f203, [%rd119+20];
	add.s64 	%rd127, %rd126, %rd122;
	ld.global.f32 	%f204, [%rd127];
	fma.rn.f32 	%f205, %f203, %f204, %f202;
	ld.global.f32 	%f206, [%rd119+24];
	add.s64 	%rd128, %rd127, %rd122;
	ld.global.f32 	%f207, [%rd128];
	fma.rn.f32 	%f208, %f206, %f207, %f205;
	ld.global.f32 	%f209, [%rd119+28];
	add.s64 	%rd129, %rd128, %rd122;
	ld.global.f32 	%f210, [%rd129];
	fma.rn.f32 	%f1065, %f209, %f210, %f208;
	add.s32 	%r310, %r310, 8;
$L__BB1_9:
	setp.eq.s32 	%p19, %r5, 0;
	@%p19 bra 	$L__BB1_16;
	add.s32 	%r143, %r5, -1;
	setp.lt.u32 	%p20, %r143, 3;
	@%p20 bra 	$L__BB1_12;
	mul.wide.u32 	%rd130, %r310, 4;
	add.s64 	%rd131, %rd8, %rd130;
	ld.global.f32 	%f212, [%rd131];
	mad.lo.s32 	%r144, %r2, %r310, %r307;
	mul.wide.s32 	%rd132, %r144, 4;
	add.s64 	%rd133, %rd1, %rd132;
	ld.global.f32 	%f213, [%rd133];
	fma.rn.f32 	%f214, %f212, %f213, %f1065;
	ld.global.f32 	%f215, [%rd131+4];
	mul.wide.s32 	%rd134, %r2, 4;
	add.s64 	%rd135, %rd133, %rd134;
	ld.global.f32 	%f216, [%rd135];
	fma.rn.f32 	%f217, %f215, %f216, %f214;
	ld.global.f32 	%f218, [%rd131+8];
	add.s64 	%rd136, %rd135, %rd134;
	ld.global.f32 	%f219, [%rd136];
	fma.rn.f32 	%f220, %f218, %f219, %f217;
	ld.global.f32 	%f221, [%rd131+12];
	add.s64 	%rd137, %rd136, %rd134;
	ld.global.f32 	%f222, [%rd137];
	fma.rn.f32 	%f1065, %f221, %f222, %f220;
	add.s32 	%r310, %r310, 4;
$L__BB1_12:
	setp.eq.s32 	%p21, %r8, 0;
	@%p21 bra 	$L__BB1_16;
	setp.eq.s32 	%p22, %r8, 1;
	mul.wide.u32 	%rd138, %r310, 4;
	add.s64 	%rd10, %rd8, %rd138;
	ld.global.f32 	%f223, [%rd10];
	mad.lo.s32 	%r145, %r2, %r310, %r307;
	mul.wide.s32 	%rd139, %r145, 4;
	add.s64 	%rd11, %rd1, %rd139;
	ld.global.f32 	%f224, [%rd11];
	fma.rn.f32 	%f1065, %f223, %f224, %f1065;
	@%p22 bra 	$L__BB1_16;
	setp.eq.s32 	%p23, %r8, 2;
	ld.global.f32 	%f225, [%rd10+4];
	mul.wide.s32 	%rd12, %r2, 4;
	add.s64 	%rd13, %rd11, %rd12;
	ld.global.f32 	%f226, [%rd13];
	fma.rn.f32 	%f1065, %f225, %f226, %f1065;
	@%p23 bra 	$L__BB1_16;
	ld.global.f32 	%f227, [%rd10+8];
	add.s64 	%rd140, %rd13, %rd12;
	ld.global.f32 	%f228, [%rd140];
	fma.rn.f32 	%f1065, %f227, %f228, %f1065;
$L__BB1_16:
	add.s32 	%r147, %r123, -1;
	setp.lt.u32 	%p24, %r147, 15;
	mov.b32 	%r314, 0;
	@%p24 bra 	$L__BB1_19;
	mov.b32 	%r312, 0;
$L__BB1_18:
	.pragma "nounroll";
	mul.wide.u32 	%rd141, %r312, 4;
	add.s64 	%rd142, %rd9, %rd141;
	ld.global.f32 	%f230, [%rd142];
	mad.lo.s32 	%r149, %r2, %r312, %r307;
	mul.wide.s32 	%rd143, %r149, 4;
	add.s64 	%rd144, %rd2, %rd143;
	ld.global.f32 	%f231, [%rd144];
	fma.rn.f32 	%f232, %f230, %f231, %f1065;
	ld.global.f32 	%f233, [%rd142+4];
	mul.wide.s32 	%rd145, %r2, 4;
	add.s64 	%rd146, %rd144, %rd145;
	ld.global.f32 	%f234, [%rd146];
	fma.rn.f32 	%f235, %f233, %f234, %f232;
	ld.global.f32 	%f236, [%rd142+8];
	add.s64 	%rd147, %rd146, %rd145;
	ld.global.f32 	%f237, [%rd147];
	fma.rn.f32 	%f238, %f236, %f237, %f235;
	ld.global.f32 	%f239, [%rd142+12];
	add.s64 	%rd148, %rd147, %rd145;
	ld.global.f32 	%f240, [%rd148];
	fma.rn.f32 	%f241, %f239, %f240, %f238;
	ld.global.f32 	%f242, [%rd142+16];
	add.s64 	%rd149, %rd148, %rd145;
	ld.global.f32 	%f243, [%rd149];
	fma.rn.f32 	%f244, %f242, %f243, %f241;
	ld.global.f32 	%f245, [%rd142+20];
	add.s64 	%rd150, %rd149, %rd145;
	ld.global.f32 	%f246, [%rd150];
	fma.rn.f32 	%f247, %f245, %f246, %f244;
	ld.global.f32 	%f248, [%rd142+24];
	add.s64 	%rd151, %rd150, %rd145;
	ld.global.f32 	%f249, [%rd151];
	fma.rn.f32 	%f250, %f248, %f249, %f247;
	ld.global.f32 	%f251, [%rd142+28];
	add.s64 	%rd152, %rd151, %rd145;
	ld.global.f32 	%f252, [%rd152];
	fma.rn.f32 	%f253, %f251, %f252, %f250;
	ld.global.f32 	%f254, [%rd142+32];
	add.s64 	%rd153, %rd152, %rd145;
	ld.global.f32 	%f255, [%rd153];
	fma.rn.f32 	%f256, %f254, %f255, %f253;
	ld.global.f32 	%f257, [%rd142+36];
	add.s64 	%rd154, %rd153, %rd145;
	ld.global.f32 	%f258, [%rd154];
	fma.rn.f32 	%f259, %f257, %f258, %f256;
	ld.global.f32 	%f260, [%rd142+40];
	add.s64 	%rd155, %rd154, %rd145;
	ld.global.f32 	%f261, [%rd155];
	fma.rn.f32 	%f262, %f260, %f261, %f259;
	ld.global.f32 	%f263, [%rd142+44];
	add.s64 	%rd156, %rd155, %rd145;
	ld.global.f32 	%f264, [%rd156];
	fma.rn.f32 	%f265, %f263, %f264, %f262;
	ld.global.f32 	%f266, [%rd142+48];
	add.s64 	%rd157, %rd156, %rd145;
	ld.global.f32 	%f267, [%rd157];
	fma.rn.f32 	%f268, %f266, %f267, %f265;
	ld.global.f32 	%f269, [%rd142+52];
	add.s64 	%rd158, %rd157, %rd145;
	ld.global.f32 	%f270, [%rd158];
	fma.rn.f32 	%f271, %f269, %f270, %f268;
	ld.global.f32 	%f272, [%rd142+56];
	add.s64 	%rd159, %rd158, %rd145;
	ld.global.f32 	%f273, [%rd159];
	fma.rn.f32 	%f274, %f272, %f273, %f271;
	ld.global.f32 	%f275, [%rd142+60];
	add.s64 	%rd160, %rd159, %rd145;
	ld.global.f32 	%f276, [%rd160];
	fma.rn.f32 	%f1065, %f275, %f276, %f274;
	add.s32 	%r312, %r312, 16;
	and.b32  	%r314, %r123, -16;
	setp.ne.s32 	%p25, %r312, %r314;
	@%p25 bra 	$L__BB1_18;
$L__BB1_19:
	setp.eq.s32 	%p26, %r6, 0;
	@%p26 bra 	$L__BB1_29;
	add.s32 	%r150, %r6, -1;
	setp.lt.u32 	%p27, %r150, 7;
	@%p27 bra 	$L__BB1_22;
	mul.wide.u32 	%rd161, %r314, 4;
	add.s64 	%rd162, %rd9, %rd161;
	ld.global.f32 	%f278, [%rd162];
	mad.lo.s32 	%r151, %r2, %r314, %r307;
	mul.wide.s32 	%rd163, %r151, 4;
	add.s64 	%rd164, %rd2, %rd163;
	ld.global.f32 	%f279, [%rd164];
	fma.rn.f32 	%f280, %f278, %f279, %f1065;
	ld.global.f32 	%f281, [%rd162+4];
	mul.wide.s32 	%rd165, %r2, 4;
	add.s64 	%rd166, %rd164, %rd165;
	ld.global.f32 	%f282, [%rd166];
	fma.rn.f32 	%f283, %f281, %f282, %f280;
	ld.global.f32 	%f284, [%rd162+8];
	add.s64 	%rd167, %rd166, %rd165;
	ld.global.f32 	%f285, [%rd167];
	fma.rn.f32 	%f286, %f284, %f285, %f283;
	ld.global.f32 	%f287, [%rd162+12];
	add.s64 	%rd168, %rd167, %rd165;
	ld.global.f32 	%f288, [%rd168];
	fma.rn.f32 	%f289, %f287, %f288, %f286;
	ld.global.f32 	%f290, [%rd162+16];
	add.s64 	%rd169, %rd168, %rd165;
	ld.global.f32 	%f291, [%rd169];
	fma.rn.f32 	%f292, %f290, %f291, %f289;
	ld.global.f32 	%f293, [%rd162+20];
	add.s64 	%rd170, %rd169, %rd165;
	ld.global.f32 	%f294, [%rd170];
	fma.rn.f32 	%f295, %f293, %f294, %f292;
	ld.global.f32 	%f296, [%rd162+24];
	add.s64 	%rd171, %rd170, %rd165;
	ld.global.f32 	%f297, [%rd171];
	fma.rn.f32 	%f298, %f296, %f297, %f295;
	ld.global.f32 	%f299, [%rd162+28];
	add.s64 	%rd172, %rd171, %rd165;
	ld.global.f32 	%f300, [%rd172];
	fma.rn.f32 	%f1065, %f299, %f300, %f298;
	add.s32 	%r314, %r314, 8;
$L__BB1_22:
	setp.eq.s32 	%p28, %r7, 0;
	@%p28 bra 	$L__BB1_29;
	add.s32 	%r152, %r7, -1;
	setp.lt.u32 	%p29, %r152, 3;
	@%p29 bra 	$L__BB1_25;
	mul.wide.u32 	%rd173, %r314, 4;
	add.s64 	%rd174, %rd9, %rd173;
	ld.global.f32 	%f302, [%rd174];
	mad.lo.s32 	%r153, %r2, %r314, %r307;
	mul.wide.s32 	%rd175, %r153, 4;
	add.s64 	%rd176, %rd2, %rd175;
	ld.global.f32 	%f303, [%rd176];
	fma.rn.f32 	%f304, %f302, %f303, %f1065;
	ld.global.f32 	%f305, [%rd174+4];
	mul.wide.s32 	%rd177, %r2, 4;
	add.s64 	%rd178, %rd176, %rd177;
	ld.global.f32 	%f306, [%rd178];
	fma.rn.f32 	%f307, %f305, %f306, %f304;
	ld.global.f32 	%f308, [%rd174+8];
	add.s64 	%rd179, %rd178, %rd177;
	ld.global.f32 	%f309, [%rd179];
	fma.rn.f32 	%f310, %f308, %f309, %f307;
	ld.global.f32 	%f311, [%rd174+12];
	add.s64 	%rd180, %rd179, %rd177;
	ld.global.f32 	%f312, [%rd180];
	fma.rn.f32 	%f1065, %f311, %f312, %f310;
	add.s32 	%r314, %r314, 4;
$L__BB1_25:
	setp.eq.s32 	%p30, %r9, 0;
	@%p30 bra 	$L__BB1_29;
	setp.eq.s32 	%p31, %r9, 1;
	mul.wide.u32 	%rd181, %r314, 4;
	add.s64 	%rd14, %rd9, %rd181;
	ld.global.f32 	%f313, [%rd14];
	mad.lo.s32 	%r154, %r2, %r314, %r307;
	mul.wide.s32 	%rd182, %r154, 4;
	add.s64 	%rd15, %rd2, %rd182;
	ld.global.f32 	%f314, [%rd15];
	fma.rn.f32 	%f1065, %f313, %f314, %f1065;
	@%p31 bra 	$L__BB1_29;
	setp.eq.s32 	%p32, %r9, 2;
	ld.global.f32 	%f315, [%rd14+4];
	add.s64 	%rd17, %rd15, %rd16;
	ld.global.f32 	%f316, [%rd17];
	fma.rn.f32 	%f1065, %f315, %f316, %f1065;
	@%p32 bra 	$L__BB1_29;
	ld.global.f32 	%f317, [%rd14+8];
	add.s64 	%rd183, %rd17, %rd16;
	ld.global.f32 	%f318, [%rd183];
	fma.rn.f32 	%f1065, %f317, %f318, %f1065;
$L__BB1_29:
	mul.wide.u32 	%rd184, %r307, 4;
	add.s64 	%rd185, %rd3, %rd184;
	ld.global.f32 	%f319, [%rd185];
	add.f32 	%f320, %f319, %f1065;
	shl.b32 	%r155, %r307, 2;
	mov.u32 	%r156, shared_mem;
	add.s32 	%r157, %r156, %r155;
	st.shared.f32 	[%r157], %f320;
	add.s32 	%r307, %r307, 1;
	setp.eq.s32 	%p33, %r307, %r3;
	@%p33 bra 	$L__BB1_30;
	bra.uni 	$L__BB1_3;
$L__BB1_30:
	setp.lt.s32 	%p34, %r123, 1;
	@%p34 bra 	$L__BB1_62;
	and.b32  	%r36, %r123, 1;
	setp.eq.s32 	%p35, %r123, 1;
	mov.b32 	%r321, 0;
	@%p35 bra 	$L__BB1_34;
	and.b32  	%r321, %r123, 2147483646;
	mov.b32 	%r322, 0;
	mov.u32 	%r161, shared_mem;
$L__BB1_33:
	shl.b32 	%r160, %r322, 2;
	add.s32 	%r162, %r161, %r160;
	ld.shared.f32 	%f321, [%r162];
	fma.rn.f32 	%f322, %f321, 0fBBBB989D, 0f3F000000;
	cvt.sat.f32.f32 	%f323, %f322;
	mov.f32 	%f324, 0f4B400001;
	mov.f32 	%f325, 0f437C0000;
	fma.rm.f32 	%f326, %f323, %f325, %f324;
	add.f32 	%f327, %f326, 0fCB40007F;
	neg.f32 	%f328, %f327;
	fma.rn.f32 	%f329, %f321, 0fBFB8AA3B, %f328;
	fma.rn.f32 	%f330, %f321, 0fB2A57060, %f329;
	mov.b32 	%r163, %f326;
	shl.b32 	%r164, %r163, 23;
	mov.b32 	%f331, %r164;
	ex2.approx.ftz.f32 	%f332, %f330;
	fma.rn.f32 	%f333, %f332, %f331, 0f3F800000;
	rcp.rn.f32 	%f334, %f333;
	add.s32 	%r165, %r162, %r2;
	ld.shared.f32 	%f335, [%r165];
	fma.rn.f32 	%f336, %f335, 0fBBBB989D, 0f3F000000;
	cvt.sat.f32.f32 	%f337, %f336;
	fma.rm.f32 	%f338, %f337, %f325, %f324;
	add.f32 	%f339, %f338, 0fCB40007F;
	neg.f32 	%f340, %f339;
	fma.rn.f32 	%f341, %f335, 0fBFB8AA3B, %f340;
	fma.rn.f32 	%f342, %f335, 0fB2A57060, %f341;
	mov.b32 	%r166, %f338;
	shl.b32 	%r167, %r166, 23;
	mov.b32 	%f343, %r167;
	ex2.approx.ftz.f32 	%f344, %f342;
	fma.rn.f32 	%f345, %f344, %f343, 0f3F800000;
	rcp.rn.f32 	%f346, %f345;
	st.shared.f32 	[%r165], %f346;
	add.s32 	%r168, %r165, %r2;
	ld.shared.f32 	%f347, [%r168];
	fma.rn.f32 	%f348, %f347, 0fBBBB989D, 0f3F000000;
	cvt.sat.f32.f32 	%f349, %f348;
	fma.rm.f32 	%f350, %f349, %f325, %f324;
	add.f32 	%f351, %f350, 0fCB40007F;
	neg.f32 	%f352, %f351;
	fma.rn.f32 	%f353, %f347, 0fBFB8AA3B, %f352;
	fma.rn.f32 	%f354, %f347, 0fB2A57060, %f353;
	mov.b32 	%r169, %f350;
	shl.b32 	%r170, %r169, 23;
	mov.b32 	%f355, %r170;
	ex2.approx.ftz.f32 	%f356, %f354;
	fma.rn.f32 	%f357, %f356, %f355, 0f3F800000;
	rcp.rn.f32 	%f358, %f357;
	st.shared.f32 	[%r168], %f358;
	add.s32 	%r171, %r168, %r2;
	ld.shared.f32 	%f359, [%r171];
	abs.f32 	%f360, %f359;
	mul.f32 	%f361, %f360, 0f4038AA3B;
	ex2.approx.ftz.f32 	%f362, %f361;
	add.f32 	%f363, %f362, 0f3F800000;
	rcp.approx.ftz.f32 	%f364, %f363;
	fma.rn.f32 	%f365, %f364, 0fC0000000, 0f3F800000;
	setp.ge.f32 	%p36, %f360, 0f41102CB4;
	selp.f32 	%f366, 0f3F800000, %f365, %p36;
	copysign.f32 	%f367, %f359, %f366;
	mul.f32 	%f368, %f359, %f359;
	fma.rn.f32 	%f369, %f368, 0f3C80F082, 0fBD563CAE;
	fma.rn.f32 	%f370, %f369, %f368, 0f3E085941;
	fma.rn.f32 	%f371, %f370, %f368, 0fBEAAA9ED;
	fma.rn.f32 	%f372, %f371, %f368, 0f00000000;
	fma.rn.f32 	%f373, %f372, %f359, %f359;
	setp.ge.f32 	%p37, %f360, 0f3F19999A;
	selp.f32 	%f374, %f367, %f373, %p37;
	st.shared.f32 	[%r171], %f374;
	ld.shared.f32 	%f375, [%r162+4];
	fma.rn.f32 	%f376, %f375, 0fBBBB989D, 0f3F000000;
	cvt.sat.f32.f32 	%f377, %f376;
	fma.rm.f32 	%f378, %f377, %f325, %f324;
	add.f32 	%f379, %f378, 0fCB40007F;
	neg.f32 	%f380, %f379;
	fma.rn.f32 	%f381, %f375, 0fBFB8AA3B, %f380;
	fma.rn.f32 	%f382, %f375, 0fB2A57060, %f381;
	mov.b32 	%r172, %f378;
	shl.b32 	%r173, %r172, 23;
	mov.b32 	%f383, %r173;
	ex2.approx.ftz.f32 	%f384, %f382;
	fma.rn.f32 	%f385, %f384, %f383, 0f3F800000;
	rcp.rn.f32 	%f386, %f385;
	st.shared.v2.f32 	[%r162], {%f334, %f386};
	ld.shared.f32 	%f387, [%r165+4];
	fma.rn.f32 	%f388, %f387, 0fBBBB989D, 0f3F000000;
	cvt.sat.f32.f32 	%f389, %f388;
	fma.rm.f32 	%f390, %f389, %f325, %f324;
	add.f32 	%f391, %f390, 0fCB40007F;
	neg.f32 	%f392, %f391;
	fma.rn.f32 	%f393, %f387, 0fBFB8AA3B, %f392;
	fma.rn.f32 	%f394, %f387, 0fB2A57060, %f393;
	mov.b32 	%r174, %f390;
	shl.b32 	%r175, %r174, 23;
	mov.b32 	%f395, %r175;
	ex2.approx.ftz.f32 	%f396, %f394;
	fma.rn.f32 	%f397, %f396, %f395, 0f3F800000;
	rcp.rn.f32 	%f398, %f397;
	st.shared.f32 	[%r165+4], %f398;
	ld.shared.f32 	%f399, [%r168+4];
	fma.rn.f32 	%f400, %f399, 0fBBBB989D, 0f3F000000;
	cvt.sat.f32.f32 	%f401, %f400;
	fma.rm.f32 	%f402, %f401, %f325, %f324;
	add.f32 	%f403, %f402, 0fCB40007F;
	neg.f32 	%f404, %f403;
	fma.rn.f32 	%f405, %f399, 0fBFB8AA3B, %f404;
	fma.rn.f32 	%f406, %f399, 0fB2A57060, %f405;
	mov.b32 	%r176, %f402;
	shl.b32 	%r177, %r176, 23;
	mov.b32 	%f407, %r177;
	ex2.approx.ftz.f32 	%f408, %f406;
	fma.rn.f32 	%f409, %f408, %f407, 0f3F800000;
	rcp.rn.f32 	%f410, %f409;
	st.shared.f32 	[%r168+4], %f410;
	ld.shared.f32 	%f411, [%r171+4];
	abs.f32 	%f412, %f411;
	mul.f32 	%f413, %f412, 0f4038AA3B;
	ex2.approx.ftz.f32 	%f414, %f413;
	add.f32 	%f415, %f414, 0f3F800000;
	rcp.approx.ftz.f32 	%f416, %f415;
	fma.rn.f32 	%f417, %f416, 0fC0000000, 0f3F800000;
	setp.ge.f32 	%p38, %f412, 0f41102CB4;
	selp.f32 	%f418, 0f3F800000, %f417, %p38;
	copysign.f32 	%f419, %f411, %f418;
	mul.f32 	%f420, %f411, %f411;
	fma.rn.f32 	%f421, %f420, 0f3C80F082, 0fBD563CAE;
	fma.rn.f32 	%f422, %f421, %f420, 0f3E085941;
	fma.rn.f32 	%f423, %f422, %f420, 0fBEAAA9ED;
	fma.rn.f32 	%f424, %f423, %f420, 0f00000000;
	fma.rn.f32 	%f425, %f424, %f411, %f411;
	setp.ge.f32 	%p39, %f412, 0f3F19999A;
	selp.f32 	%f426, %f419, %f425, %p39;
	st.shared.f32 	[%r171+4], %f426;
	add.s32 	%r322, %r322, 2;
	setp.eq.s32 	%p40, %r322, %r321;
	@%p40 bra 	$L__BB1_34;
	bra.uni 	$L__BB1_33;
$L__BB1_34:
	setp.eq.s32 	%p41, %r36, 0;
	@%p41 bra 	$L__BB1_36;
	shl.b32 	%r178, %r321, 2;
	mov.u32 	%r179, shared_mem;
	add.s32 	%r180, %r179, %r178;
	ld.shared.f32 	%f427, [%r180];
	fma.rn.f32 	%f428, %f427, 0fBBBB989D, 0f3F000000;
	cvt.sat.f32.f32 	%f429, %f428;
	mov.f32 	%f430, 0f4B400001;
	mov.f32 	%f431, 0f437C0000;
	fma.rm.f32 	%f432, %f429, %f431, %f430;
	add.f32 	%f433, %f432, 0fCB40007F;
	neg.f32 	%f434, %f433;
	fma.rn.f32 	%f435, %f427, 0fBFB8AA3B, %f434;
	fma.rn.f32 	%f436, %f427, 0fB2A57060, %f435;
	mov.b32 	%r181, %f432;
	shl.b32 	%r182, %r181, 23;
	mov.b32 	%f437, %r182;
	ex2.approx.ftz.f32 	%f438, %f436;
	fma.rn.f32 	%f439, %f438, %f437, 0f3F800000;
	rcp.rn.f32 	%f440, %f439;
	st.shared.f32 	[%r180], %f440;
	add.s32 	%r183, %r180, %r2;
	ld.shared.f32 	%f441, [%r183];
	fma.rn.f32 	%f442, %f441, 0fBBBB989D, 0f3F000000;
	cvt.sat.f32.f32 	%f443, %f442;
	fma.rm.f32 	%f444, %f443, %f431, %f430;
	add.f32 	%f445, %f444, 0fCB40007F;
	neg.f32 	%f446, %f445;
	fma.rn.f32 	%f447, %f441, 0fBFB8AA3B, %f446;
	fma.rn.f32 	%f448, %f441, 0fB2A57060, %f447;
	mov.b32 	%r184, %f444;
	shl.b32 	%r185, %r184, 23;
	mov.b32 	%f449, %r185;
	ex2.approx.ftz.f32 	%f450, %f448;
	fma.rn.f32 	%f451, %f450, %f449, 0f3F800000;
	rcp.rn.f32 	%f452, %f451;
	st.shared.f32 	[%r183], %f452;
	add.s32 	%r186, %r183, %r2;
	ld.shared.f32 	%f453, [%r186];
	fma.rn.f32 	%f454, %f453, 0fBBBB989D, 0f3F000000;
	cvt.sat.f32.f32 	%f455, %f454;
	fma.rm.f32 	%f456, %f455, %f431, %f430;
	add.f32 	%f457, %f456, 0fCB40007F;
	neg.f32 	%f458, %f457;
	fma.rn.f32 	%f459, %f453, 0fBFB8AA3B, %f458;
	fma.rn.f32 	%f460, %f453, 0fB2A57060, %f459;
	mov.b32 	%r187, %f456;
	shl.b32 	%r188, %r187, 23;
	mov.b32 	%f461, %r188;
	ex2.approx.ftz.f32 	%f462, %f460;
	fma.rn.f32 	%f463, %f462, %f461, 0f3F800000;
	rcp.rn.f32 	%f464, %f463;
	st.shared.f32 	[%r186], %f464;
	add.s32 	%r189, %r186, %r2;
	ld.shared.f32 	%f465, [%r189];
	abs.f32 	%f466, %f465;
	mul.f32 	%f467, %f466, 0f4038AA3B;
	ex2.approx.ftz.f32 	%f468, %f467;
	add.f32 	%f469, %f468, 0f3F800000;
	rcp.approx.ftz.f32 	%f470, %f469;
	fma.rn.f32 	%f471, %f470, 0fC0000000, 0f3F800000;
	setp.ge.f32 	%p42, %f466, 0f41102CB4;
	selp.f32 	%f472, 0f3F800000, %f471, %p42;
	copysign.f32 	%f473, %f465, %f472;
	mul.f32 	%f474, %f465, %f465;
	fma.rn.f32 	%f475, %f474, 0f3C80F082, 0fBD563CAE;
	fma.rn.f32 	%f476, %f475, %f474, 0f3E085941;
	fma.rn.f32 	%f477, %f476, %f474, 0fBEAAA9ED;
	fma.rn.f32 	%f478, %f477, %f474, 0f00000000;
	fma.rn.f32 	%f479, %f478, %f465, %f465;
	setp.ge.f32 	%p43, %f466, 0f3F19999A;
	selp.f32 	%f480, %f473, %f479, %p43;
	st.shared.f32 	[%r189], %f480;
$L__BB1_36:
	and.b32  	%r48, %r123, 7;
	setp.lt.u32 	%p44, %r123, 8;
	mov.b32 	%r323, 0;
	@%p44 bra 	$L__BB1_54;
	and.b32  	%r323, %r123, 2147483640;
	mov.b32 	%r352, 0;
	mov.u32 	%r193, _ZZ12LSTMBackwardE7dh_next;
	bra.uni 	$L__BB1_53;
$L__BB1_38:
	max.s32 	%r28, %r2, 1;
	add.s32 	%r29, %r123, -1;
	and.b32  	%r30, %r123, 15;
	add.s32 	%r31, %r30, -1;
	and.b32  	%r32, %r123, 7;
	add.s32 	%r33, %r32, -1;
	and.b32  	%r34, %r123, -16;
	and.b32  	%r35, %r123, 3;
	mov.b32 	%r316, 0;
	mul.wide.s32 	%rd20, %r2, 4;
$L__BB1_39:
	setp.lt.u32 	%p5, %r29, 15;
	mov.b32 	%r319, 0;
	mov.f32 	%f1081, 0f00000000;
	@%p5 bra 	$L__BB1_42;
	mov.b32 	%r317, 0;
	mov.f32 	%f1081, 0f00000000;
$L__BB1_41:
	.pragma "nounroll";
	mul.wide.u32 	%rd53, %r317, 4;
	add.s64 	%rd54, %rd9, %rd53;
	ld.global.f32 	%f46, [%rd54];
	mad.lo.s32 	%r130, %r2, %r317, %r316;
	mul.wide.s32 	%rd55, %r130, 4;
	add.s64 	%rd56, %rd2, %rd55;
	ld.global.f32 	%f47, [%rd56];
	fma.rn.f32 	%f48, %f46, %f47, %f1081;
	ld.global.f32 	%f49, [%rd54+4];
	add.s64 	%rd58, %rd56, %rd20;
	ld.global.f32 	%f50, [%rd58];
	fma.rn.f32 	%f51, %f49, %f50, %f48;
	ld.global.f32 	%f52, [%rd54+8];
	add.s64 	%rd59, %rd58, %rd20;
	ld.global.f32 	%f53, [%rd59];
	fma.rn.f32 	%f54, %f52, %f53, %f51;
	ld.global.f32 	%f55, [%rd54+12];
	add.s64 	%rd60, %rd59, %rd20;
	ld.global.f32 	%f56, [%rd60];
	fma.rn.f32 	%f57, %f55, %f56, %f54;
	ld.global.f32 	%f58, [%rd54+16];
	add.s64 	%rd61, %rd60, %rd20;
	ld.global.f32 	%f59, [%rd61];
	fma.rn.f32 	%f60, %f58, %f59, %f57;
	ld.global.f32 	%f61, [%rd54+20];
	add.s64 	%rd62, %rd61, %rd20;
	ld.global.f32 	%f62, [%rd62];
	fma.rn.f32 	%f63, %f61, %f62, %f60;
	ld.global.f32 	%f64, [%rd54+24];
	add.s64 	%rd63, %rd62, %rd20;
	ld.global.f32 	%f65, [%rd63];
	fma.rn.f32 	%f66, %f64, %f65, %f63;
	ld.global.f32 	%f67, [%rd54+28];
	add.s64 	%rd64, %rd63, %rd20;
	ld.global.f32 	%f68, [%rd64];
	fma.rn.f32 	%f69, %f67, %f68, %f66;
	ld.global.f32 	%f70, [%rd54+32];
	add.s64 	%rd65, %rd64, %rd20;
	ld.global.f32 	%f71, [%rd65];
	fma.rn.f32 	%f72, %f70, %f71, %f69;
	ld.global.f32 	%f73, [%rd54+36];
	add.s64 	%rd66, %rd65, %rd20;
	ld.global.f32 	%f74, [%rd66];
	fma.rn.f32 	%f75, %f73, %f74, %f72;
	ld.global.f32 	%f76, [%rd54+40];
	add.s64 	%rd67, %rd66, %rd20;
	ld.global.f32 	%f77, [%rd67];
	fma.rn.f32 	%f78, %f76, %f77, %f75;
	ld.global.f32 	%f79, [%rd54+44];
	add.s64 	%rd68, %rd67, %rd20;
	ld.global.f32 	%f80, [%rd68];
	fma.rn.f32 	%f81, %f79, %f80, %f78;
	ld.global.f32 	%f82, [%rd54+48];
	add.s64 	%rd69, %rd68, %rd20;
	ld.global.f32 	%f83, [%rd69];
	fma.rn.f32 	%f84, %f82, %f83, %f81;
	ld.global.f32 	%f85, [%rd54+52];
	add.s64 	%rd70, %rd69, %rd20;
	ld.global.f32 	%f86, [%rd70];
	fma.rn.f32 	%f87, %f85, %f86, %f84;
	ld.global.f32 	%f88, [%rd54+56];
	add.s64 	%rd71, %rd70, %rd20;
	ld.global.f32 	%f89, [%rd71];
	fma.rn.f32 	%f90, %f88, %f89, %f87;
	ld.global.f32 	%f91, [%rd54+60];
	add.s64 	%rd72, %rd71, %rd20;
	ld.global.f32 	%f92, [%rd72];
	fma.rn.f32 	%f1081, %f91, %f92, %f90;
	add.s32 	%r317, %r317, 16;
	setp.ne.s32 	%p6, %r317, %r34;
	mov.u32 	%r319, %r34;
	@%p6 bra 	$L__BB1_41;
$L__BB1_42:
	setp.eq.s32 	%p7, %r30, 0;
	@%p7 bra 	$L__BB1_52;
	setp.lt.u32 	%p8, %r31, 7;
	@%p8 bra 	$L__BB1_45;
	mul.wide.u32 	%rd73, %r319, 4;
	add.s64 	%rd74, %rd9, %rd73;
	ld.global.f32 	%f94, [%rd74];
	mad.lo.s32 	%r131, %r2, %r319, %r316;
	mul.wide.s32 	%rd75, %r131, 4;
	add.s64 	%rd76, %rd2, %rd75;
	ld.global.f32 	%f95, [%rd76];
	fma.rn.f32 	%f96, %f94, %f95, %f1081;
	ld.global.f32 	%f97, [%rd74+4];
	add.s64 	%rd78, %rd76, %rd20;
	ld.global.f32 	%f98, [%rd78];
	fma.rn.f32 	%f99, %f97, %f98, %f96;
	ld.global.f32 	%f100, [%rd74+8];
	add.s64 	%rd79, %rd78, %rd20;
	ld.global.f32 	%f101, [%rd79];
	fma.rn.f32 	%f102, %f100, %f101, %f99;
	ld.global.f32 	%f103, [%rd74+12];
	add.s64 	%rd80, %rd79, %rd20;
	ld.global.f32 	%f104, [%rd80];
	fma.rn.f32 	%f105, %f103, %f104, %f102;
	ld.global.f32 	%f106, [%rd74+16];
	add.s64 	%rd81, %rd80, %rd20;
	ld.global.f32 	%f107, [%rd81];
	fma.rn.f32 	%f108, %f106, %f107, %f105;
	ld.global.f32 	%f109, [%rd74+20];
	add.s64 	%rd82, %rd81, %rd20;
	ld.global.f32 	%f110, [%rd82];
	fma.rn.f32 	%f111, %f109, %f110, %f108;
	ld.global.f32 	%f112, [%rd74+24];
	add.s64 	%rd83, %rd82, %rd20;
	ld.global.f32 	%f113, [%rd83];
	fma.rn.f32 	%f114, %f112, %f113, %f111;
	ld.global.f32 	%f115, [%rd74+28];
	add.s64 	%rd84, %rd83, %rd20;
	ld.global.f32 	%f116, [%rd84];
	fma.rn.f32 	%f1081, %f115, %f116, %f114;
	add.s32 	%r319, %r319, 8;
$L__BB1_45:
	setp.eq.s32 	%p9, %r32, 0;
	@%p9 bra 	$L__BB1_52;
	setp.lt.u32 	%p10, %r33, 3;
	@%p10 bra 	$L__BB1_48;
	mul.wide.u32 	%rd85, %r319, 4;
	add.s64 	%rd86, %rd9, %rd85;
	ld.global.f32 	%f118, [%rd86];
	mad.lo.s32 	%r132, %r2, %r319, %r316;
	mul.wide.s32 	%rd87, %r132, 4;
	add.s64 	%rd88, %rd2, %rd87;
	ld.global.f32 	%f119, [%rd88];
	fma.rn.f32 	%f120, %f118, %f119, %f1081;
	ld.global.f32 	%f121, [%rd86+4];
	add.s64 	%rd90, %rd88, %rd20;
	ld.global.f32 	%f122, [%rd90];
	fma.rn.f32 	%f123, %f121, %f122, %f120;
	ld.global.f32 	%f124, [%rd86+8];
	add.s64 	%rd91, %rd90, %rd20;
	ld.global.f32 	%f125, [%rd91];
	fma.rn.f32 	%f126, %f124, %f125, %f123;
	ld.global.f32 	%f127, [%rd86+12];
	add.s64 	%rd92, %rd91, %rd20;
	ld.global.f32 	%f128, [%rd92];
	fma.rn.f32 	%f1081, %f127, %f128, %f126;
	add.s32 	%r319, %r319, 4;
$L__BB1_48:
	setp.eq.s32 	%p11, %r35, 0;
	@%p11 bra 	$L__BB1_52;
	setp.eq.s32 	%p12, %r35, 1;
	mul.wide.u32 	%rd93, %r319, 4;
	add.s64 	%rd18, %rd9, %rd93;
	ld.global.f32 	%f129, [%rd18];
	mad.lo.s32 	%r133, %r2, %r319, %r316;
	mul.wide.s32 	%rd94, %r133, 4;
	add.s64 	%rd19, %rd2, %rd94;
	ld.global.f32 	%f130, [%rd19];
	fma.rn.f32 	%f1081, %f129, %f130, %f1081;
	@%p12 bra 	$L__BB1_52;
	setp.eq.s32 	%p13, %r35, 2;
	ld.global.f32 	%f131, [%rd18+4];
	add.s64 	%rd21, %rd19, %rd20;
	ld.global.f32 	%f132, [%rd21];
	fma.rn.f32 	%f1081, %f131, %f132, %f1081;
	@%p13 bra 	$L__BB1_52;
	ld.global.f32 	%f133, [%rd18+8];
	add.s64 	%rd95, %rd21, %rd20;
	ld.global.f32 	%f134, [%rd95];
	fma.rn.f32 	%f1081, %f133, %f134, %f1081;
$L__BB1_52:
	mul.wide.u32 	%rd96, %r316, 4;
	add.s64 	%rd97, %rd3, %rd96;
	ld.global.f32 	%f135, [%rd97];
	add.f32 	%f136, %f135, %f1081;
	shl.b32 	%r134, %r316, 2;
	mov.u32 	%r135, shared_mem;
	add.s32 	%r136, %r135, %r134;
	st.shared.f32 	[%r136], %f136;
	add.s32 	%r316, %r316, 1;
	setp.eq.s32 	%p14, %r316, %r28;
	@%p14 bra 	$L__BB1_30;
	bra.uni 	$L__BB1_39;
$L__BB1_53:
	.pragma "nounroll";
	shl.b32 	%r192, %r352, 2;
	add.s32 	%r194, %r193, %r192;
	mov.b32 	%r195, 0;
	st.shared.u32 	[%r194], %r195;
	mov.u32 	%r196, _ZZ12LSTMBackwardE7dc_next;
	add.s32 	%r197, %r196, %r192;
	st.shared.u32 	[%r197], %r195;
	st.shared.u32 	[%r194+4], %r195;
	st.shared.u32 	[%r197+4], %r195;
	st.shared.u32 	[%r194+8], %r195;
	st.shared.u32 	[%r197+8], %r195;
	st.shared.u32 	[%r194+12], %r195;
	st.shared.u32 	[%r197+12], %r195;
	st.shared.u32 	[%r194+16], %r195;
	st.shared.u32 	[%r197+16], %r195;
	st.shared.u32 	[%r194+20], %r195;
	st.shared.u32 	[%r197+20], %r195;
	st.shared.u32 	[%r194+24], %r195;
	st.shared.u32 	[%r197+24], %r195;
	st.shared.u32 	[%r194+28], %r195;
	st.shared.u32 	[%r197+28], %r195;
	add.s32 	%r352, %r352, 8;
	setp.eq.s32 	%p45, %r352, %r323;
	@%p45 bra 	$L__BB1_54;
	bra.uni 	$L__BB1_53;
$L__BB1_54:
	setp.eq.s32 	%p46, %r48, 0;
	@%p46 bra 	$L__BB1_62;
	and.b32  	%r53, %r123, 3;
	setp.lt.u32 	%p47, %r48, 4;
	@%p47 bra 	$L__BB1_57;
	shl.b32 	%r198, %r323, 2;
	mov.u32 	%r199, _ZZ12LSTMBackwardE7dh_next;
	add.s32 	%r200, %r199, %r198;
	mov.b32 	%r201, 0;
	st.shared.u32 	[%r200], %r201;
	mov.u32 	%r202, _ZZ12LSTMBackwardE7dc_next;
	add.s32 	%r203, %r202, %r198;
	st.shared.u32 	[%r203], %r201;
	st.shared.u32 	[%r200+4], %r201;
	st.shared.u32 	[%r203+4], %r201;
	st.shared.u32 	[%r200+8], %r201;
	st.shared.u32 	[%r203+8], %r201;
	st.shared.u32 	[%r200+12], %r201;
	st.shared.u32 	[%r203+12], %r201;
	add.s32 	%r323, %r323, 4;
$L__BB1_57:
	setp.eq.s32 	%p48, %r53, 0;
	@%p48 bra 	$L__BB1_62;
	setp.eq.s32 	%p49, %r53, 1;
	@%p49 bra 	$L__BB1_60;
	shl.b32 	%r204, %r323, 2;
	mov.u32 	%r205, _ZZ12LSTMBackwardE7dh_next;
	add.s32 	%r206, %r205, %r204;
	mov.b32 	%r207, 0;
	st.shared.u32 	[%r206], %r207;
	mov.u32 	%r208, _ZZ12LSTMBackwardE7dc_next;
	add.s32 	%r209, %r208, %r204;
	st.shared.u32 	[%r209], %r207;
	st.shared.u32 	[%r206+4], %r207;
	st.shared.u32 	[%r209+4], %r207;
	add.s32 	%r323, %r323, 2;
$L__BB1_60:
	setp.eq.s32 	%p50, %r36, 0;
	@%p50 bra 	$L__BB1_62;
	shl.b32 	%r210, %r323, 2;
	mov.u32 	%r211, _ZZ12LSTMBackwardE7dh_next;
	add.s32 	%r212, %r211, %r210;
	mov.b32 	%r213, 0;
	st.shared.u32 	[%r212], %r213;
	mov.u32 	%r214, _ZZ12LSTMBackwardE7dc_next;
	add.s32 	%r215, %r214, %r210;
	st.shared.u32 	[%r215], %r213;
$L__BB1_62:
	min.s32 	%r216, %r326, %r123;
	setp.lt.s32 	%p51, %r216, 1;
	@%p51 bra 	$L__BB1_112;
	ld.param.u32 	%r303, [LSTMBackward_param_9];
	add.s32 	%r58, %r123, -1;
	and.b32  	%r59, %r123, 15;
	and.b32  	%r60, %r123, 7;
	and.b32  	%r61, %r303, 15;
	and.b32  	%r62, %r303, 7;
	and.b32  	%r63, %r123, 2147483632;
	and.b32  	%r64, %r123, 3;
	and.b32  	%r65, %r303, 2147483632;
$L__BB1_64:
	mov.u32 	%r66, %r326;
	ld.param.u64 	%rd344, [LSTMBackward_param_0];
	cvta.to.global.u64 	%rd22, %rd344;
	setp.lt.u32 	%p52, %r58, 15;
	add.s32 	%r218, %r66, -1;
	mul.lo.s32 	%r67, %r218, %r123;
	mov.b32 	%r330, 0;
	@%p52 bra 	$L__BB1_67;
	and.b32  	%r220, %r123, 2147483632;
	neg.s32 	%r328, %r220;
	mul.wide.s32 	%rd186, %r67, 4;
	add.s64 	%rd187, %rd22, %rd186;
	add.s64 	%rd347, %rd187, 32;
	mov.u32 	%r221, _ZZ12LSTMBackwardE7dh_next;
	add.s32 	%r327, %r221, 32;
$L__BB1_66:
	.pragma "nounroll";
	ld.shared.f32 	%f481, [%r327+-32];
	ld.global.f32 	%f482, [%rd347+-32];
	add.f32 	%f483, %f481, %f482;
	st.global.f32 	[%rd347+-32], %f483;
	ld.shared.f32 	%f484, [%r327+-28];
	ld.global.f32 	%f485, [%rd347+-28];
	add.f32 	%f486, %f484, %f485;
	st.global.f32 	[%rd347+-28], %f486;
	ld.shared.f32 	%f487, [%r327+-24];
	ld.global.f32 	%f488, [%rd347+-24];
	add.f32 	%f489, %f487, %f488;
	st.global.f32 	[%rd347+-24], %f489;
	ld.shared.f32 	%f490, [%r327+-20];
	ld.global.f32 	%f491, [%rd347+-20];
	add.f32 	%f492, %f490, %f491;
	st.global.f32 	[%rd347+-20], %f492;
	ld.shared.f32 	%f493, [%r327+-16];
	ld.global.f32 	%f494, [%rd347+-16];
	add.f32 	%f495, %f493, %f494;
	st.global.f32 	[%rd347+-16], %f495;
	ld.shared.f32 	%f496, [%r327+-12];
	ld.global.f32 	%f497, [%rd347+-12];
	add.f32 	%f498, %f496, %f497;
	st.global.f32 	[%rd347+-12], %f498;
	ld.shared.f32 	%f499, [%r327+-8];
	ld.global.f32 	%f500, [%rd347+-8];
	add.f32 	%f501, %f499, %f500;
	st.global.f32 	[%rd347+-8], %f501;
	ld.shared.f32 	%f502, [%r327+-4];
	ld.global.f32 	%f503, [%rd347+-4];
	add.f32 	%f504, %f502, %f503;
	st.global.f32 	[%rd347+-4], %f504;
	ld.shared.f32 	%f505, [%r327];
	ld.global.f32 	%f506, [%rd347];
	add.f32 	%f507, %f505, %f506;
	st.global.f32 	[%rd347], %f507;
	ld.shared.f32 	%f508, [%r327+4];
	ld.global.f32 	%f509, [%rd347+4];
	add.f32 	%f510, %f508, %f509;
	st.global.f32 	[%rd347+4], %f510;
	ld.shared.f32 	%f511, [%r327+8];
	ld.global.f32 	%f512, [%rd347+8];
	add.f32 	%f513, %f511, %f512;
	st.global.f32 	[%rd347+8], %f513;
	ld.shared.f32 	%f514, [%r327+12];
	ld.global.f32 	%f515, [%rd347+12];
	add.f32 	%f516, %f514, %f515;
	st.global.f32 	[%rd347+12], %f516;
	ld.shared.f32 	%f517, [%r327+16];
	ld.global.f32 	%f518, [%rd347+16];
	add.f32 	%f519, %f517, %f518;
	st.global.f32 	[%rd347+16], %f519;
	ld.shared.f32 	%f520, [%r327+20];
	ld.global.f32 	%f521, [%rd347+20];
	add.f32 	%f522, %f520, %f521;
	st.global.f32 	[%rd347+20], %f522;
	ld.shared.f32 	%f523, [%r327+24];
	ld.global.f32 	%f524, [%rd347+24];
	add.f32 	%f525, %f523, %f524;
	st.global.f32 	[%rd347+24], %f525;
	ld.shared.f32 	%f526, [%r327+28];
	ld.global.f32 	%f527, [%rd347+28];
	add.f32 	%f528, %f526, %f527;
	st.global.f32 	[%rd347+28], %f528;
	add.s32 	%r328, %r328, 16;
	add.s32 	%r327, %r327, 64;
	add.s64 	%rd347, %rd347, 64;
	setp.ne.s32 	%p53, %r328, 0;
	mov.u32 	%r330, %r63;
	@%p53 bra 	$L__BB1_66;
$L__BB1_67:
	mul.wide.s32 	%rd188, %r67, 4;
	add.s64 	%rd26, %rd22, %rd188;
	setp.eq.s32 	%p54, %r59, 0;
	@%p54 bra 	$L__BB1_77;
	add.s32 	%r222, %r59, -1;
	setp.lt.u32 	%p55, %r222, 7;
	@%p55 bra 	$L__BB1_70;
	shl.b32 	%r223, %r330, 2;
	mov.u32 	%r224, _ZZ12LSTMBackwardE7dh_next;
	add.s32 	%r225, %r224, %r223;
	ld.shared.f32 	%f529, [%r225];
	mul.wide.u32 	%rd189, %r330, 4;
	add.s64 	%rd190, %rd26, %rd189;
	ld.global.f32 	%f530, [%rd190];
	add.f32 	%f531, %f529, %f530;
	st.global.f32 	[%rd190], %f531;
	ld.shared.f32 	%f532, [%r225+4];
	ld.global.f32 	%f533, [%rd190+4];
	add.f32 	%f534, %f532, %f533;
	st.global.f32 	[%rd190+4], %f534;
	ld.shared.f32 	%f535, [%r225+8];
	ld.global.f32 	%f536, [%rd190+8];
	add.f32 	%f537, %f535, %f536;
	st.global.f32 	[%rd190+8], %f537;
	ld.shared.f32 	%f538, [%r225+12];
	ld.global.f32 	%f539, [%rd190+12];
	add.f32 	%f540, %f538, %f539;
	st.global.f32 	[%rd190+12], %f540;
	ld.shared.f32 	%f541, [%r225+16];
	ld.global.f32 	%f542, [%rd190+16];
	add.f32 	%f543, %f541, %f542;
	st.global.f32 	[%rd190+16], %f543;
	ld.shared.f32 	%f544, [%r225+20];
	ld.global.f32 	%f545, [%rd190+20];
	add.f32 	%f546, %f544, %f545;
	st.global.f32 	[%rd190+20], %f546;
	ld.shared.f32 	%f547, [%r225+24];
	ld.global.f32 	%f548, [%rd190+24];
	add.f32 	%f549, %f547, %f548;
	st.global.f32 	[%rd190+24], %f549;
	ld.shared.f32 	%f550, [%r225+28];
	ld.global.f32 	%f551, [%rd190+28];
	add.f32 	%f552, %f550, %f551;
	st.global.f32 	[%rd190+28], %f552;
	add.s32 	%r330, %r330, 8;
$L__BB1_70:
	setp.eq.s32 	%p56, %r60, 0;
	@%p56 bra 	$L__BB1_77;
	add.s32 	%r226, %r60, -1;
	setp.lt.u32 	%p57, %r226, 3;
	@%p57 bra 	$L__BB1_73;
	shl.b32 	%r227, %r330, 2;
	mov.u32 	%r228, _ZZ12LSTMBackwardE7dh_next;
	add.s32 	%r229, %r228, %r227;
	ld.shared.f32 	%f553, [%r229];
	mul.wide.u32 	%rd191, %r330, 4;
	add.s64 	%rd192, %rd26, %rd191;
	ld.global.f32 	%f554, [%rd192];
	add.f32 	%f555, %f553, %f554;
	st.global.f32 	[%rd192], %f555;
	ld.shared.f32 	%f556, [%r229+4];
	ld.global.f32 	%f557, [%rd192+4];
	add.f32 	%f558, %f556, %f557;
	st.global.f32 	[%rd192+4], %f558;
	ld.shared.f32 	%f559, [%r229+8];
	ld.global.f32 	%f560, [%rd192+8];
	add.f32 	%f561, %f559, %f560;
	st.global.f32 	[%rd192+8], %f561;
	ld.shared.f32 	%f562, [%r229+12];
	ld.global.f32 	%f563, [%rd192+12];
	add.f32 	%f564, %f562, %f563;
	st.global.f32 	[%rd192+12], %f564;
	add.s32 	%r330, %r330, 4;
$L__BB1_73:
	setp.eq.s32 	%p58, %r64, 0;
	@%p58 bra 	$L__BB1_77;
	setp.eq.s32 	%p59, %r64, 1;
	shl.b32 	%r230, %r330, 2;
	mov.u32 	%r231, _ZZ12LSTMBackwardE7dh_next;
	add.s32 	%r78, %r231, %r230;
	ld.shared.f32 	%f565, [%r78];
	mul.wide.u32 	%rd193, %r330, 4;
	add.s64 	%rd27, %rd26, %rd193;
	ld.global.f32 	%f566, [%rd27];
	add.f32 	%f567, %f565, %f566;
	st.global.f32 	[%rd27], %f567;
	@%p59 bra 	$L__BB1_77;
	setp.eq.s32 	%p60, %r64, 2;
	ld.shared.f32 	%f568, [%r78+4];
	ld.global.f32 	%f569, [%rd27+4];
	add.f32 	%f570, %f568, %f569;
	st.global.f32 	[%rd27+4], %f570;
	@%p60 bra 	$L__BB1_77;
	ld.shared.f32 	%f571, [%r78+8];
	ld.global.f32 	%f572, [%rd27+8];
	add.f32 	%f573, %f571, %f572;
	st.global.f32 	[%rd27+8], %f573;
$L__BB1_77:
	setp.eq.s32 	%p61, %r58, 0;
	mov.b32 	%r333, 0;
	@%p61 bra 	$L__BB1_80;
	mov.b32 	%r332, 0;
$L__BB1_79:
	shl.b32 	%r234, %r332, 2;
	mov.u32 	%r235, _ZZ12LSTMBackwardE7dc_next;
	add.s32 	%r236, %r235, %r234;
	ld.shared.f32 	%f574, [%r236];
	shl.b32 	%r237, %r123, 2;
	mov.u32 	%r238, shared_mem;
	add.s32 	%r239, %r238, %r237;
	add.s32 	%r240, %r239, %r234;
	ld.shared.f32 	%f575, [%r240];
	mul.wide.u32 	%rd194, %r332, 4;
	add.s64 	%rd195, %rd26, %rd194;
	ld.global.f32 	%f576, [%rd195];
	add.s32 	%r241, %r240, %r2;
	ld.shared.v2.f32 	{%f577, %f578}, [%r241];
	mul.f32 	%f579, %f576, %f577;
	add.s64 	%rd196, %rd9, %rd194;
	ld.global.f32 	%f580, [%rd196];
	abs.f32 	%f581, %f580;
	mul.f32 	%f582, %f581, 0f4038AA3B;
	ex2.approx.ftz.f32 	%f583, %f582;
	add.f32 	%f584, %f583, 0f3F800000;
	rcp.approx.ftz.f32 	%f585, %f584;
	fma.rn.f32 	%f586, %f585, 0fC0000000, 0f3F800000;
	setp.ge.f32 	%p62, %f581, 0f41102CB4;
	selp.f32 	%f587, 0f3F800000, %f586, %p62;
	copysign.f32 	%f588, %f580, %f587;
	mul.f32 	%f589, %f580, %f580;
	fma.rn.f32 	%f590, %f589, 0f3C80F082, 0fBD563CAE;
	fma.rn.f32 	%f591, %f590, %f589, 0f3E085941;
	fma.rn.f32 	%f592, %f591, %f589, 0fBEAAA9ED;
	fma.rn.f32 	%f593, %f592, %f589, 0f00000000;
	fma.rn.f32 	%f594, %f593, %f580, %f580;
	setp.ge.f32 	%p63, %f581, 0f3F19999A;
	selp.f32 	%f595, %f588, %f594, %p63;
	mul.f32 	%f596, %f595, %f595;
	mov.f32 	%f597, 0f3F800000;
	sub.f32 	%f598, %f597, %f596;
	mul.f32 	%f599, %f579, %f598;
	fma.rn.f32 	%f600, %f574, %f575, %f599;
	add.s64 	%rd197, %rd7, %rd194;
	ld.shared.f32 	%f601, [%r236+4];
	ld.shared.f32 	%f602, [%r240+4];
	ld.global.f32 	%f603, [%rd195+4];
	mul.f32 	%f604, %f603, %f578;
	ld.global.f32 	%f605, [%rd196+4];
	abs.f32 	%f606, %f605;
	mul.f32 	%f607, %f606, 0f4038AA3B;
	ex2.approx.ftz.f32 	%f608, %f607;
	add.f32 	%f609, %f608, 0f3F800000;
	rcp.approx.ftz.f32 	%f610, %f609;
	fma.rn.f32 	%f611, %f610, 0fC0000000, 0f3F800000;
	setp.ge.f32 	%p64, %f606, 0f41102CB4;
	selp.f32 	%f612, 0f3F800000, %f611, %p64;
	copysign.f32 	%f613, %f605, %f612;
	mul.f32 	%f614, %f605, %f605;
	fma.rn.f32 	%f615, %f614, 0f3C80F082, 0fBD563CAE;
	fma.rn.f32 	%f616, %f615, %f614, 0f3E085941;
	fma.rn.f32 	%f617, %f616, %f614, 0fBEAAA9ED;
	fma.rn.f32 	%f618, %f617, %f614, 0f00000000;
	fma.rn.f32 	%f619, %f618, %f605, %f605;
	setp.ge.f32 	%p65, %f606, 0f3F19999A;
	selp.f32 	%f620, %f613, %f619, %p65;
	mul.f32 	%f621, %f620, %f620;
	sub.f32 	%f622, %f597, %f621;
	mul.f32 	%f623, %f604, %f622;
	fma.rn.f32 	%f624, %f601, %f602, %f623;
	st.local.v2.f32 	[%rd197], {%f600, %f624};
	add.s32 	%r332, %r332, 2;
	and.b32  	%r333, %r123, 2147483646;
	setp.ne.s32 	%p66, %r332, %r333;
	@%p66 bra 	$L__BB1_79;
$L__BB1_80:
	and.b32  	%r242, %r123, 1;
	setp.eq.b32 	%p67, %r242, 1;
	not.pred 	%p68, %p67;
	@%p68 bra 	$L__BB1_82;
	shl.b32 	%r243, %r333, 2;
	mov.u32 	%r244, _ZZ12LSTMBackwardE7dc_next;
	add.s32 	%r245, %r244, %r243;
	ld.shared.f32 	%f625, [%r245];
	shl.b32 	%r246, %r123, 2;
	mov.u32 	%r247, shared_mem;
	add.s32 	%r248, %r247, %r246;
	add.s32 	%r249, %r248, %r243;
	ld.shared.f32 	%f626, [%r249];
	mul.wide.u32 	%rd198, %r333, 4;
	add.s64 	%rd199, %rd26, %rd198;
	ld.global.f32 	%f627, [%rd199];
	add.s32 	%r250, %r249, %r2;
	ld.shared.f32 	%f628, [%r250];
	mul.f32 	%f629, %f627, %f628;
	add.s64 	%rd200, %rd9, %rd198;
	ld.global.f32 	%f630, [%rd200];
	abs.f32 	%f631, %f630;
	mul.f32 	%f632, %f631, 0f4038AA3B;
	ex2.approx.ftz.f32 	%f633, %f632;
	add.f32 	%f634, %f633, 0f3F800000;
	rcp.approx.ftz.f32 	%f635, %f634;
	fma.rn.f32 	%f636, %f635, 0fC0000000, 0f3F800000;
	setp.ge.f32 	%p69, %f631, 0f41102CB4;
	selp.f32 	%f637, 0f3F800000, %f636, %p69;
	copysign.f32 	%f638, %f630, %f637;
	mul.f32 	%f639, %f630, %f630;
	fma.rn.f32 	%f640, %f639, 0f3C80F082, 0fBD563CAE;
	fma.rn.f32 	%f641, %f640, %f639, 0f3E085941;
	fma.rn.f32 	%f642, %f641, %f639, 0fBEAAA9ED;
	fma.rn.f32 	%f643, %f642, %f639, 0f00000000;
	fma.rn.f32 	%f644, %f643, %f630, %f630;
	setp.ge.f32 	%p70, %f631, 0f3F19999A;
	selp.f32 	%f645, %f638, %f644, %p70;
	mul.f32 	%f646, %f645, %f645;
	mov.f32 	%f647, 0f3F800000;
	sub.f32 	%f648, %f647, %f646;
	mul.f32 	%f649, %f629, %f648;
	fma.rn.f32 	%f650, %f625, %f626, %f649;
	add.s64 	%rd201, %rd7, %rd198;
	st.local.f32 	[%rd201], %f650;
$L__BB1_82:
	ld.param.u32 	%r304, [LSTMBackward_param_9];
	setp.gt.s32 	%p71, %r304, 0;
	@%p71 bra 	$L__BB1_113;
	mov.b32 	%r334, 0;
$L__BB1_84:
	ld.param.u64 	%rd345, [LSTMBackward_param_6];
	setp.lt.u32 	%p72, %r58, 15;
	cvta.to.global.u64 	%rd202, %rd345;
	mul.wide.u32 	%rd203, %r334, 4;
	add.s64 	%rd204, %rd202, %rd203;
	add.s64 	%rd28, %rd7, %rd203;
	ld.local.f32 	%f651, [%rd28];
	atom.global.add.f32 	%f652, [%rd204], %f651;
	mov.b32 	%r337, 0;
	@%p72 bra 	$L__BB1_87;
	mov.b32 	%r335, 0;
$L__BB1_86:
	.pragma "nounroll";
	mad.lo.s32 	%r254, %r2, %r335, %r334;
	mul.wide.s32 	%rd205, %r254, 4;
	add.s64 	%rd206, %rd5, %rd205;
	mul.wide.u32 	%rd207, %r335, 4;
	add.s64 	%rd208, %rd9, %rd207;
	ld.global.f32 	%f653, [%rd208];
	ld.local.f32 	%f654, [%rd28];
	mul.f32 	%f655, %f653, %f654;
	atom.global.add.f32 	%f656, [%rd206], %f655;
	mul.wide.s32 	%rd209, %r2, 4;
	add.s64 	%rd210, %rd206, %rd209;
	ld.global.f32 	%f657, [%rd208+4];
	ld.local.f32 	%f658, [%rd28];
	mul.f32 	%f659, %f657, %f658;
	atom.global.add.f32 	%f660, [%rd210], %f659;
	add.s64 	%rd211, %rd210, %rd209;
	ld.global.f32 	%f661, [%rd208+8];
	ld.local.f32 	%f662, [%rd28];
	mul.f32 	%f663, %f661, %f662;
	atom.global.add.f32 	%f664, [%rd211], %f663;
	add.s64 	%rd212, %rd211, %rd209;
	ld.global.f32 	%f665, [%rd208+12];
	ld.local.f32 	%f666, [%rd28];
	mul.f32 	%f667, %f665, %f666;
	atom.global.add.f32 	%f668, [%rd212], %f667;
	add.s64 	%rd213, %rd212, %rd209;
	ld.global.f32 	%f669, [%rd208+16];
	ld.local.f32 	%f670, [%rd28];
	mul.f32 	%f671, %f669, %f670;
	atom.global.add.f32 	%f672, [%rd213], %f671;
	add.s64 	%rd214, %rd213, %rd209;
	ld.global.f32 	%f673, [%rd208+20];
	ld.local.f32 	%f674, [%rd28];
	mul.f32 	%f675, %f673, %f674;
	atom.global.add.f32 	%f676, [%rd214], %f675;
	add.s64 	%rd215, %rd214, %rd209;
	ld.global.f32 	%f677, [%rd208+24];
	ld.local.f32 	%f678, [%rd28];
	mul.f32 	%f679, %f677, %f678;
	atom.global.add.f32 	%f680, [%rd215], %f679;
	add.s64 	%rd216, %rd215, %rd209;
	ld.global.f32 	%f681, [%rd208+28];
	ld.local.f32 	%f682, [%rd28];
	mul.f32 	%f683, %f681, %f682;
	atom.global.add.f32 	%f684, [%rd216], %f683;
	add.s64 	%rd217, %rd216, %rd209;
	ld.global.f32 	%f685, [%rd208+32];
	ld.local.f32 	%f686, [%rd28];
	mul.f32 	%f687, %f685, %f686;
	atom.global.add.f32 	%f688, [%rd217], %f687;
	add.s64 	%rd218, %rd217, %rd209;
	ld.global.f32 	%f689, [%rd208+36];
	ld.local.f32 	%f690, [%rd28];
	mul.f32 	%f691, %f689, %f690;
	atom.global.add.f32 	%f692, [%rd218], %f691;
	add.s64 	%rd219, %rd218, %rd209;
	ld.global.f32 	%f693, [%rd208+40];
	ld.local.f32 	%f694, [%rd28];
	mul.f32 	%f695, %f693, %f694;
	atom.global.add.f32 	%f696, [%rd219], %f695;
	add.s64 	%rd220, %rd219, %rd209;
	ld.global.f32 	%f697, [%rd208+44];
	ld.local.f32 	%f698, [%rd28];
	mul.f32 	%f699, %f697, %f698;
	atom.global.add.f32 	%f700, [%rd220], %f699;
	add.s64 	%rd221, %rd220, %rd209;
	ld.global.f32 	%f701, [%rd208+48];
	ld.local.f32 	%f702, [%rd28];
	mul.f32 	%f703, %f701, %f702;
	atom.global.add.f32 	%f704, [%rd221], %f703;
	add.s64 	%rd222, %rd221, %rd209;
	ld.global.f32 	%f705, [%rd208+52];
	ld.local.f32 	%f706, [%rd28];
	mul.f32 	%f707, %f705, %f706;
	atom.global.add.f32 	%f708, [%rd222], %f707;
	add.s64 	%rd223, %rd222, %rd209;
	ld.global.f32 	%f709, [%rd208+56];
	ld.local.f32 	%f710, [%rd28];
	mul.f32 	%f711, %f709, %f710;
	atom.global.add.f32 	%f712, [%rd223], %f711;
	add.s64 	%rd224, %rd223, %rd209;
	ld.global.f32 	%f713, [%rd208+60];
	ld.local.f32 	%f714, [%rd28];
	mul.f32 	%f715, %f713, %f714;
	atom.global.add.f32 	%f716, [%rd224], %f715;
	add.s32 	%r335, %r335, 16;
	setp.ne.s32 	%p73, %r335, %r63;
	mov.u32 	%r337, %r63;
	@%p73 bra 	$L__BB1_86;
$L__BB1_87:
	setp.eq.s32 	%p74, %r59, 0;
	@%p74 bra 	$L__BB1_97;
	add.s32 	%r255, %r59, -1;
	setp.lt.u32 	%p75, %r255, 7;
	@%p75 bra 	$L__BB1_90;
	mad.lo.s32 	%r256, %r2, %r337, %r334;
	mul.wide.s32 	%rd225, %r256, 4;
	add.s64 	%rd226, %rd5, %rd225;
	mul.wide.u32 	%rd227, %r337, 4;
	add.s64 	%rd228, %rd9, %rd227;
	ld.global.f32 	%f717, [%rd228];
	ld.local.f32 	%f718, [%rd28];
	mul.f32 	%f719, %f717, %f718;
	atom.global.add.f32 	%f720, [%rd226], %f719;
	mul.wide.s32 	%rd229, %r2, 4;
	add.s64 	%rd230, %rd226, %rd229;
	ld.global.f32 	%f721, [%rd228+4];
	ld.local.f32 	%f722, [%rd28];
	mul.f32 	%f723, %f721, %f722;
	atom.global.add.f32 	%f724, [%rd230], %f723;
	add.s64 	%rd231, %rd230, %rd229;
	ld.global.f32 	%f725, [%rd228+8];
	ld.local.f32 	%f726, [%rd28];
	mul.f32 	%f727, %f725, %f726;
	atom.global.add.f32 	%f728, [%rd231], %f727;
	add.s64 	%rd232, %rd231, %rd229;
	ld.global.f32 	%f729, [%rd228+12];
	ld.local.f32 	%f730, [%rd28];
	mul.f32 	%f731, %f729, %f730;
	atom.global.add.f32 	%f732, [%rd232], %f731;
	add.s64 	%rd233, %rd232, %rd229;
	ld.global.f32 	%f733, [%rd228+16];
	ld.local.f32 	%f734, [%rd28];
	mul.f32 	%f735, %f733, %f734;
	atom.global.add.f32 	%f736, [%rd233], %f735;
	add.s64 	%rd234, %rd233, %rd229;
	ld.global.f32 	%f737, [%rd228+20];
	ld.local.f32 	%f738, [%rd28];
	mul.f32 	%f739, %f737, %f738;
	atom.global.add.f32 	%f740, [%rd234], %f739;
	add.s64 	%rd235, %rd234, %rd229;
	ld.global.f32 	%f741, [%rd228+24];
	ld.local.f32 	%f742, [%rd28];
	mul.f32 	%f743, %f741, %f742;
	atom.global.add.f32 	%f744, [%rd235], %f743;
	add.s64 	%rd236, %rd235, %rd229;
	ld.global.f32 	%f745, [%rd228+28];
	ld.local.f32 	%f746, [%rd28];
	mul.f32 	%f747, %f745, %f746;
	atom.global.add.f32 	%f748, [%rd236], %f747;
	add.s32 	%r337, %r337, 8;
$L__BB1_90:
	setp.eq.s32 	%p76, %r60, 0;
	@%p76 bra 	$L__BB1_97;
	add.s32 	%r257, %r60, -1;
	setp.lt.u32 	%p77, %r257, 3;
	@%p77 bra 	$L__BB1_93;
	mad.lo.s32 	%r258, %r2, %r337, %r334;
	mul.wide.s32 	%rd237, %r258, 4;
	add.s64 	%rd238, %rd5, %rd237;
	mul.wide.u32 	%rd239, %r337, 4;
	add.s64 	%rd240, %rd9, %rd239;
	ld.global.f32 	%f749, [%rd240];
	ld.local.f32 	%f750, [%rd28];
	mul.f32 	%f751, %f749, %f750;
	atom.global.add.f32 	%f752, [%rd238], %f751;
	mul.wide.s32 	%rd241, %r2, 4;
	add.s64 	%rd242, %rd238, %rd241;
	ld.global.f32 	%f753, [%rd240+4];
	ld.local.f32 	%f754, [%rd28];
	mul.f32 	%f755, %f753, %f754;
	atom.global.add.f32 	%f756, [%rd242], %f755;
	add.s64 	%rd243, %rd242, %rd241;
	ld.global.f32 	%f757, [%rd240+8];
	ld.local.f32 	%f758, [%rd28];
	mul.f32 	%f759, %f757, %f758;
	atom.global.add.f32 	%f760, [%rd243], %f759;
	add.s64 	%rd244, %rd243, %rd241;
	ld.global.f32 	%f761, [%rd240+12];
	ld.local.f32 	%f762, [%rd28];
	mul.f32 	%f763, %f761, %f762;
	atom.global.add.f32 	%f764, [%rd244], %f763;
	add.s32 	%r337, %r337, 4;
$L__BB1_93:
	setp.eq.s32 	%p78, %r64, 0;
	@%p78 bra 	$L__BB1_97;
	setp.eq.s32 	%p79, %r64, 1;
	mad.lo.s32 	%r259, %r2, %r337, %r334;
	mul.wide.s32 	%rd245, %r259, 4;
	add.s64 	%rd29, %rd5, %rd245;
	mul.wide.u32 	%rd246, %r337, 4;
	add.s64 	%rd30, %rd9, %rd246;
	ld.global.f32 	%f765, [%rd30];
	ld.local.f32 	%f766, [%rd28];
	mul.f32 	%f767, %f765, %f766;
	atom.global.add.f32 	%f768, [%rd29], %f767;
	@%p79 bra 	$L__BB1_97;
	setp.eq.s32 	%p80, %r64, 2;
	mul.wide.s32 	%rd31, %r2, 4;
	add.s64 	%rd32, %rd29, %rd31;
	ld.global.f32 	%f769, [%rd30+4];
	ld.local.f32 	%f770, [%rd28];
	mul.f32 	%f771, %f769, %f770;
	atom.global.add.f32 	%f772, [%rd32], %f771;
	@%p80 bra 	$L__BB1_97;
	add.s64 	%rd247, %rd32, %rd31;
	ld.global.f32 	%f773, [%rd30+8];
	ld.local.f32 	%f774, [%rd28];
	mul.f32 	%f775, %f773, %f774;
	atom.global.add.f32 	%f776, [%rd247], %f775;
$L__BB1_97:
	add.s32 	%r334, %r334, 1;
	setp.eq.s32 	%p81, %r334, %r123;
	@%p81 bra 	$L__BB1_98;
	bra.uni 	$L__BB1_84;
$L__BB1_98:
	setp.lt.u32 	%p101, %r58, 15;
	mov.b32 	%r341, 0;
	@%p101 bra 	$L__BB1_101;
	mov.b32 	%r339, 0;
$L__BB1_100:
	.pragma "nounroll";
	mul.wide.u32 	%rd337, %r339, 4;
	add.s64 	%rd338, %rd7, %rd337;
	ld.local.v2.f32 	{%f1027, %f1028}, [%rd338];
	shl.b32 	%r279, %r339, 2;
	mov.u32 	%r280, _ZZ12LSTMBackwardE7dh_next;
	add.s32 	%r281, %r280, %r279;
	st.shared.f32 	[%r281], %f1027;
	mov.u32 	%r282, _ZZ12LSTMBackwardE7dc_next;
	add.s32 	%r283, %r282, %r279;
	st.shared.f32 	[%r283], %f1027;
	st.shared.f32 	[%r281+4], %f1028;
	st.shared.f32 	[%r283+4], %f1028;
	ld.local.v2.f32 	{%f1029, %f1030}, [%rd338+8];
	st.shared.f32 	[%r281+8], %f1029;
	st.shared.f32 	[%r283+8], %f1029;
	st.shared.f32 	[%r281+12], %f1030;
	st.shared.f32 	[%r283+12], %f1030;
	ld.local.v2.f32 	{%f1031, %f1032}, [%rd338+16];
	st.shared.f32 	[%r281+16], %f1031;
	st.shared.f32 	[%r283+16], %f1031;
	st.shared.f32 	[%r281+20], %f1032;
	st.shared.f32 	[%r283+20], %f1032;
	ld.local.v2.f32 	{%f1033, %f1034}, [%rd338+24];
	st.shared.f32 	[%r281+24], %f1033;
	st.shared.f32 	[%r283+24], %f1033;
	st.shared.f32 	[%r281+28], %f1034;
	st.shared.f32 	[%r283+28], %f1034;
	ld.local.v2.f32 	{%f1035, %f1036}, [%rd338+32];
	st.shared.f32 	[%r281+32], %f1035;
	st.shared.f32 	[%r283+32], %f1035;
	st.shared.f32 	[%r281+36], %f1036;
	st.shared.f32 	[%r283+36], %f1036;
	ld.local.v2.f32 	{%f1037, %f1038}, [%rd338+40];
	st.shared.f32 	[%r281+40], %f1037;
	st.shared.f32 	[%r283+40], %f1037;
	st.shared.f32 	[%r281+44], %f1038;
	st.shared.f32 	[%r283+44], %f1038;
	ld.local.v2.f32 	{%f1039, %f1040}, [%rd338+48];
	st.shared.f32 	[%r281+48], %f1039;
	st.shared.f32 	[%r283+48], %f1039;
	st.shared.f32 	[%r281+52], %f1040;
	st.shared.f32 	[%r283+52], %f1040;
	ld.local.v2.f32 	{%f1041, %f1042}, [%rd338+56];
	st.shared.f32 	[%r281+56], %f1041;
	st.shared.f32 	[%r283+56], %f1041;
	st.shared.f32 	[%r281+60], %f1042;
	st.shared.f32 	[%r283+60], %f1042;
	add.s32 	%r339, %r339, 16;
	setp.ne.s32 	%p102, %r339, %r63;
	mov.u32 	%r341, %r63;
	@%p102 bra 	$L__BB1_100;
$L__BB1_101:
	setp.eq.s32 	%p103, %r59, 0;
	@%p103 bra 	$L__BB1_111;
	add.s32 	%r284, %r59, -1;
	setp.lt.u32 	%p104, %r284, 7;
	@%p104 bra 	$L__BB1_104;
	mul.wide.u32 	%rd339, %r341, 4;
	add.s64 	%rd340, %rd7, %rd339;
	ld.local.f32 	%f1043, [%rd340];
	shl.b32 	%r285, %r341, 2;
	mov.u32 	%r286, _ZZ12LSTMBackwardE7dh_next;
	add.s32 	%r287, %r286, %r285;
	st.shared.f32 	[%r287], %f1043;
	mov.u32 	%r288, _ZZ12LSTMBackwardE7dc_next;
	add.s32 	%r289, %r288, %r285;
	st.shared.f32 	[%r289], %f1043;
	ld.local.f32 	%f1044, [%rd340+4];
	st.shared.f32 	[%r287+4], %f1044;
	st.shared.f32 	[%r289+4], %f1044;
	ld.local.f32 	%f1045, [%rd340+8];
	st.shared.f32 	[%r287+8], %f1045;
	st.shared.f32 	[%r289+8], %f1045;
	ld.local.f32 	%f1046, [%rd340+12];
	st.shared.f32 	[%r287+12], %f1046;
	st.shared.f32 	[%r289+12], %f1046;
	ld.local.f32 	%f1047, [%rd340+16];
	st.shared.f32 	[%r287+16], %f1047;
	st.shared.f32 	[%r289+16], %f1047;
	ld.local.f32 	%f1048, [%rd340+20];
	st.shared.f32 	[%r287+20], %f1048;
	st.shared.f32 	[%r289+20], %f1048;
	ld.local.f32 	%f1049, [%rd340+24];
	st.shared.f32 	[%r287+24], %f1049;
	st.shared.f32 	[%r289+24], %f1049;
	ld.local.f32 	%f1050, [%rd340+28];
	st.shared.f32 	[%r287+28], %f1050;
	st.shared.f32 	[%r289+28], %f1050;
	add.s32 	%r341, %r341, 8;
$L__BB1_104:
	setp.eq.s32 	%p105, %r60, 0;
	@%p105 bra 	$L__BB1_111;
	add.s32 	%r290, %r60, -1;
	setp.lt.u32 	%p106, %r290, 3;
	@%p106 bra 	$L__BB1_107;
	mul.wide.u32 	%rd341, %r341, 4;
	add.s64 	%rd342, %rd7, %rd341;
	ld.local.f32 	%f1051, [%rd342];
	shl.b32 	%r291, %r341, 2;
	mov.u32 	%r292, _ZZ12LSTMBackwardE7dh_next;
	add.s32 	%r293, %r292, %r291;
	st.shared.f32 	[%r293], %f1051;
	mov.u32 	%r294, _ZZ12LSTMBackwardE7dc_next;
	add.s32 	%r295, %r294, %r291;
	st.shared.f32 	[%r295], %f1051;
	ld.local.f32 	%f1052, [%rd342+4];
	st.shared.f32 	[%r293+4], %f1052;
	st.shared.f32 	[%r295+4], %f1052;
	ld.local.f32 	%f1053, [%rd342+8];
	st.shared.f32 	[%r293+8], %f1053;
	st.shared.f32 	[%r295+8], %f1053;
	ld.local.f32 	%f1054, [%rd342+12];
	st.shared.f32 	[%r293+12], %f1054;
	st.shared.f32 	[%r295+12], %f1054;
	add.s32 	%r341, %r341, 4;
$L__BB1_107:
	setp.eq.s32 	%p107, %r64, 0;
	@%p107 bra 	$L__BB1_111;
	setp.eq.s32 	%p108, %r64, 1;
	mul.wide.u32 	%rd343, %r341, 4;
	add.s64 	%rd33, %rd7, %rd343;
	ld.local.f32 	%f1055, [%rd33];
	shl.b32 	%r296, %r341, 2;
	mov.u32 	%r297, _ZZ12LSTMBackwardE7dh_next;
	add.s32 	%r99, %r297, %r296;
	st.shared.f32 	[%r99], %f1055;
	mov.u32 	%r298, _ZZ12LSTMBackwardE7dc_next;
	add.s32 	%r100, %r298, %r296;
	st.shared.f32 	[%r100], %f1055;
	@%p108 bra 	$L__BB1_111;
	setp.eq.s32 	%p109, %r64, 2;
	ld.local.f32 	%f1056, [%rd33+4];
	st.shared.f32 	[%r99+4], %f1056;
	st.shared.f32 	[%r100+4], %f1056;
	@%p109 bra 	$L__BB1_111;
	ld.local.f32 	%f1057, [%rd33+8];
	st.shared.f32 	[%r99+8], %f1057;
	st.shared.f32 	[%r100+8], %f1057;
$L__BB1_111:
	add.s32 	%r326, %r66, -1;
	setp.gt.s32 	%p110, %r66, 1;
	@%p110 bra 	$L__BB1_64;
$L__BB1_112:
	ret;
$L__BB1_113:
	mov.b32 	%r343, 0;
$L__BB1_114:
	ld.param.u32 	%r305, [LSTMBackward_param_9];
	ld.param.u64 	%rd346, [LSTMBackward_param_6];
	setp.lt.u32 	%p82, %r305, 16;
	cvta.to.global.u64 	%rd248, %rd346;
	mul.wide.u32 	%rd249, %r343, 4;
	add.s64 	%rd250, %rd248, %rd249;
	add.s64 	%rd34, %rd7, %rd249;
	ld.local.f32 	%f777, [%rd34];
	atom.global.add.f32 	%f778, [%rd250], %f777;
	mov.b32 	%r346, 0;
	@%p82 bra 	$L__BB1_117;
	mov.b32 	%r344, 0;
$L__BB1_116:
	.pragma "nounroll";
	mad.lo.s32 	%r263, %r2, %r344, %r343;
	mul.wide.s32 	%rd251, %r263, 4;
	add.s64 	%rd252, %rd4, %rd251;
	mul.wide.u32 	%rd253, %r344, 4;
	add.s64 	%rd254, %rd8, %rd253;
	ld.global.f32 	%f779, [%rd254];
	ld.local.f32 	%f780, [%rd34];
	mul.f32 	%f781, %f779, %f780;
	atom.global.add.f32 	%f782, [%rd252], %f781;
	mul.wide.s32 	%rd255, %r2, 4;
	add.s64 	%rd256, %rd252, %rd255;
	ld.global.f32 	%f783, [%rd254+4];
	ld.local.f32 	%f784, [%rd34];
	mul.f32 	%f785, %f783, %f784;
	atom.global.add.f32 	%f786, [%rd256], %f785;
	add.s64 	%rd257, %rd256, %rd255;
	ld.global.f32 	%f787, [%rd254+8];
	ld.local.f32 	%f788, [%rd34];
	mul.f32 	%f789, %f787, %f788;
	atom.global.add.f32 	%f790, [%rd257], %f789;
	add.s64 	%rd258, %rd257, %rd255;
	ld.global.f32 	%f791, [%rd254+12];
	ld.local.f32 	%f792, [%rd34];
	mul.f32 	%f793, %f791, %f792;
	atom.global.add.f32 	%f794, [%rd258], %f793;
	add.s64 	%rd259, %rd258, %rd255;
	ld.global.f32 	%f795, [%rd254+16];
	ld.local.f32 	%f796, [%rd34];
	mul.f32 	%f797, %f795, %f796;
	atom.global.add.f32 	%f798, [%rd259], %f797;
	add.s64 	%rd260, %rd259, %rd255;
	ld.global.f32 	%f799, [%rd254+20];
	ld.local.f32 	%f800, [%rd34];
	mul.f32 	%f801, %f799, %f800;
	atom.global.add.f32 	%f802, [%rd260], %f801;
	add.s64 	%rd261, %rd260, %rd255;
	ld.global.f32 	%f803, [%rd254+24];
	ld.local.f32 	%f804, [%rd34];
	mul.f32 	%f805, %f803, %f804;
	atom.global.add.f32 	%f806, [%rd261], %f805;
	add.s64 	%rd262, %rd261, %rd255;
	ld.global.f32 	%f807, [%rd254+28];
	ld.local.f32 	%f808, [%rd34];
	mul.f32 	%f809, %f807, %f808;
	atom.global.add.f32 	%f810, [%rd262], %f809;
	add.s64 	%rd263, %rd262, %rd255;
	ld.global.f32 	%f811, [%rd254+32];
	ld.local.f32 	%f812, [%rd34];
	mul.f32 	%f813, %f811, %f812;
	atom.global.add.f32 	%f814, [%rd263], %f813;
	add.s64 	%rd264, %rd263, %rd255;
	ld.global.f32 	%f815, [%rd254+36];
	ld.local.f32 	%f816, [%rd34];
	mul.f32 	%f817, %f815, %f816;
	atom.global.add.f32 	%f818, [%rd264], %f817;
	add.s64 	%rd265, %rd264, %rd255;
	ld.global.f32 	%f819, [%rd254+40];
	ld.local.f32 	%f820, [%rd34];
	mul.f32 	%f821, %f819, %f820;
	atom.global.add.f32 	%f822, [%rd265], %f821;
	add.s64 	%rd266, %rd265, %rd255;
	ld.global.f32 	%f823, [%rd254+44];
	ld.local.f32 	%f824, [%rd34];
	mul.f32 	%f825, %f823, %f824;
	atom.global.add.f32 	%f826, [%rd266], %f825;
	add.s64 	%rd267, %rd266, %rd255;
	ld.global.f32 	%f827, [%rd254+48];
	ld.local.f32 	%f828, [%rd34];
	mul.f32 	%f829, %f827, %f828;
	atom.global.add.f32 	%f830, [%rd267], %f829;
	add.s64 	%rd268, %rd267, %rd255;
	ld.global.f32 	%f831, [%rd254+52];
	ld.local.f32 	%f832, [%rd34];
	mul.f32 	%f833, %f831, %f832;
	atom.global.add.f32 	%f834, [%rd268], %f833;
	add.s64 	%rd269, %rd268, %rd255;
	ld.global.f32 	%f835, [%rd254+56];
	ld.local.f32 	%f836, [%rd34];
	mul.f32 	%f837, %f835, %f836;
	atom.global.add.f32 	%f838, [%rd269], %f837;
	add.s64 	%rd270, %rd269, %rd255;
	ld.global.f32 	%f839, [%rd254+60];
	ld.local.f32 	%f840, [%rd34];
	mul.f32 	%f841, %f839, %f840;
	atom.global.add.f32 	%f842, [%rd270], %f841;
	add.s32 	%r344, %r344, 16;
	setp.ne.s32 	%p83, %r344, %r65;
	mov.u32 	%r346, %r65;
	@%p83 bra 	$L__BB1_116;
$L__BB1_117:
	setp.eq.s32 	%p84, %r61, 0;
	@%p84 bra 	$L__BB1_127;
	add.s32 	%r264, %r61, -1;
	setp.lt.u32 	%p85, %r264, 7;
	@%p85 bra 	$L__BB1_120;
	mad.lo.s32 	%r265, %r2, %r346, %r343;
	mul.wide.s32 	%rd271, %r265, 4;
	add.s64 	%rd272, %rd4, %rd271;
	mul.wide.u32 	%rd273, %r346, 4;
	add.s64 	%rd274, %rd8, %rd273;
	ld.global.f32 	%f843, [%rd274];
	ld.local.f32 	%f844, [%rd34];
	mul.f32 	%f845, %f843, %f844;
	atom.global.add.f32 	%f846, [%rd272], %f845;
	mul.wide.s32 	%rd275, %r2, 4;
	add.s64 	%rd276, %rd272, %rd275;
	ld.global.f32 	%f847, [%rd274+4];
	ld.local.f32 	%f848, [%rd34];
	mul.f32 	%f849, %f847, %f848;
	atom.global.add.f32 	%f850, [%rd276], %f849;
	add.s64 	%rd277, %rd276, %rd275;
	ld.global.f32 	%f851, [%rd274+8];
	ld.local.f32 	%f852, [%rd34];
	mul.f32 	%f853, %f851, %f852;
	atom.global.add.f32 	%f854, [%rd277], %f853;
	add.s64 	%rd278, %rd277, %rd275;
	ld.global.f32 	%f855, [%rd274+12];
	ld.local.f32 	%f856, [%rd34];
	mul.f32 	%f857, %f855, %f856;
	atom.global.add.f32 	%f858, [%rd278], %f857;
	add.s64 	%rd279, %rd278, %rd275;
	ld.global.f32 	%f859, [%rd274+16];
	ld.local.f32 	%f860, [%rd34];
	mul.f32 	%f861, %f859, %f860;
	atom.global.add.f32 	%f862, [%rd279], %f861;
	add.s64 	%rd280, %rd279, %rd275;
	ld.global.f32 	%f863, [%rd274+20];
	ld.local.f32 	%f864, [%rd34];
	mul.f32 	%f865, %f863, %f864;
	atom.global.add.f32 	%f866, [%rd280], %f865;
	add.s64 	%rd281, %rd280, %rd275;
	ld.global.f32 	%f867, [%rd274+24];
	ld.local.f32 	%f868, [%rd34];
	mul.f32 	%f869, %f867, %f868;
	atom.global.add.f32 	%f870, [%rd281], %f869;
	add.s64 	%rd282, %rd281, %rd275;
	ld.global.f32 	%f871, [%rd274+28];
	ld.local.f32 	%f872, [%rd34];
	mul.f32 	%f873, %f871, %f872;
	atom.global.add.f32 	%f874, [%rd282], %f873;
	add.s32 	%r346, %r346, 8;
$L__BB1_120:
	setp.eq.s32 	%p86, %r62, 0;
	@%p86 bra 	$L__BB1_127;
	add.s32 	%r266, %r62, -1;
	setp.lt.u32 	%p87, %r266, 3;
	@%p87 bra 	$L__BB1_123;
	mad.lo.s32 	%r267, %r2, %r346, %r343;
	mul.wide.s32 	%rd283, %r267, 4;
	add.s64 	%rd284, %rd4, %rd283;
	mul.wide.u32 	%rd285, %r346, 4;
	add.s64 	%rd286, %rd8, %rd285;
	ld.global.f32 	%f875, [%rd286];
	ld.local.f32 	%f876, [%rd34];
	mul.f32 	%f877, %f875, %f876;
	atom.global.add.f32 	%f878, [%rd284], %f877;
	mul.wide.s32 	%rd287, %r2, 4;
	add.s64 	%rd288, %rd284, %rd287;
	ld.global.f32 	%f879, [%rd286+4];
	ld.local.f32 	%f880, [%rd34];
	mul.f32 	%f881, %f879, %f880;
	atom.global.add.f32 	%f882, [%rd288], %f881;
	add.s64 	%rd289, %rd288, %rd287;
	ld.global.f32 	%f883, [%rd286+8];
	ld.local.f32 	%f884, [%rd34];
	mul.f32 	%f885, %f883, %f884;
	atom.global.add.f32 	%f886, [%rd289], %f885;
	add.s64 	%rd290, %rd289, %rd287;
	ld.global.f32 	%f887, [%rd286+12];
	ld.local.f32 	%f888, [%rd34];
	mul.f32 	%f889, %f887, %f888;
	atom.global.add.f32 	%f890, [%rd290], %f889;
	add.s32 	%r346, %r346, 4;
$L__BB1_123:
	ld.param.u32 	%r306, [LSTMBackward_param_9];
	and.b32  	%r110, %r306, 3;
	setp.eq.s32 	%p88, %r110, 0;
	@%p88 bra 	$L__BB1_127;
	setp.eq.s32 	%p89, %r110, 1;
	mad.lo.s32 	%r268, %r2, %r346, %r343;
	mul.wide.s32 	%rd291, %r268, 4;
	add.s64 	%rd35, %rd4, %rd291;
	mul.wide.u32 	%rd292, %r346, 4;
	add.s64 	%rd36, %rd8, %rd292;
	ld.global.f32 	%f891, [%rd36];
	ld.local.f32 	%f892, [%rd34];
	mul.f32 	%f893, %f891, %f892;
	atom.global.add.f32 	%f894, [%rd35], %f893;
	@%p89 bra 	$L__BB1_127;
	setp.eq.s32 	%p90, %r110, 2;
	mul.wide.s32 	%rd37, %r2, 4;
	add.s64 	%rd38, %rd35, %rd37;
	ld.global.f32 	%f895, [%rd36+4];
	ld.local.f32 	%f896, [%rd34];
	mul.f32 	%f897, %f895, %f896;
	atom.global.add.f32 	%f898, [%rd38], %f897;
	@%p90 bra 	$L__BB1_127;
	add.s64 	%rd293, %rd38, %rd37;
	ld.global.f32 	%f899, [%rd36+8];
	ld.local.f32 	%f900, [%rd34];
	mul.f32 	%f901, %f899, %f900;
	atom.global.add.f32 	%f902, [%rd293], %f901;
$L__BB1_127:
	setp.lt.u32 	%p91, %r58, 15;
	mov.b32 	%r350, 0;
	@%p91 bra 	$L__BB1_130;
	mov.b32 	%r348, 0;
$L__BB1_129:
	.pragma "nounroll";
	mad.lo.s32 	%r271, %r2, %r348, %r343;
	mul.wide.s32 	%rd294, %r271, 4;
	add.s64 	%rd295, %rd5, %rd294;
	mul.wide.u32 	%rd296, %r348, 4;
	add.s64 	%rd297, %rd9, %rd296;
	ld.global.f32 	%f903, [%rd297];
	ld.local.f32 	%f904, [%rd34];
	mul.f32 	%f905, %f903, %f904;
	atom.global.add.f32 	%f906, [%rd295], %f905;
	mul.wide.s32 	%rd298, %r2, 4;
	add.s64 	%rd299, %rd295, %rd298;
	ld.global.f32 	%f907, [%rd297+4];
	ld.local.f32 	%f908, [%rd34];
	mul.f32 	%f909, %f907, %f908;
	atom.global.add.f32 	%f910, [%rd299], %f909;
	add.s64 	%rd300, %rd299, %rd298;
	ld.global.f32 	%f911, [%rd297+8];
	ld.local.f32 	%f912, [%rd34];
	mul.f32 	%f913, %f911, %f912;
	atom.global.add.f32 	%f914, [%rd300], %f913;
	add.s64 	%rd301, %rd300, %rd298;
	ld.global.f32 	%f915, [%rd297+12];
	ld.local.f32 	%f916, [%rd34];
	mul.f32 	%f917, %f915, %f916;
	atom.global.add.f32 	%f918, [%rd301], %f917;
	add.s64 	%rd302, %rd301, %rd298;
	ld.global.f32 	%f919, [%rd297+16];
	ld.local.f32 	%f920, [%rd34];
	mul.f32 	%f921, %f919, %f920;
	atom.global.add.f32 	%f922, [%rd302], %f921;
	add.s64 	%rd303, %rd302, %rd298;
	ld.global.f32 	%f923, [%rd297+20];
	ld.local.f32 	%f924, [%rd34];
	mul.f32 	%f925, %f923, %f924;
	atom.global.add.f32 	%f926, [%rd303], %f925;
	add.s64 	%rd304, %rd303, %rd298;
	ld.global.f32 	%f927, [%rd297+24];
	ld.local.f32 	%f928, [%rd34];
	mul.f32 	%f929, %f927, %f928;
	atom.global.add.f32 	%f930, [%rd304], %f929;
	add.s64 	%rd305, %rd304, %rd298;
	ld.global.f32 	%f931, [%rd297+28];
	ld.local.f32 	%f932, [%rd34];
	mul.f32 	%f933, %f931, %f932;
	atom.global.add.f32 	%f934, [%rd305], %f933;
	add.s64 	%rd306, %rd305, %rd298;
	ld.global.f32 	%f935, [%rd297+32];
	ld.local.f32 	%f936, [%rd34];
	mul.f32 	%f937, %f935, %f936;
	atom.global.add.f32 	%f938, [%rd306], %f937;
	add.s64 	%rd307, %rd306, %rd298;
	ld.global.f32 	%f939, [%rd297+36];
	ld.local.f32 	%f940, [%rd34];
	mul.f32 	%f941, %f939, %f940;
	atom.global.add.f32 	%f942, [%rd307], %f941;
	add.s64 	%rd308, %rd307, %rd298;
	ld.global.f32 	%f943, [%rd297+40];
	ld.local.f32 	%f944, [%rd34];
	mul.f32 	%f945, %f943, %f944;
	atom.global.add.f32 	%f946, [%rd308], %f945;
	add.s64 	%rd309, %rd308, %rd298;
	ld.global.f32 	%f947, [%rd297+44];
	ld.local.f32 	%f948, [%rd34];
	mul.f32 	%f949, %f947, %f948;
	atom.global.add.f32 	%f950, [%rd309], %f949;
	add.s64 	%rd310, %rd309, %rd298;
	ld.global.f32 	%f951, [%rd297+48];
	ld.local.f32 	%f952, [%rd34];
	mul.f32 	%f953, %f951, %f952;
	atom.global.add.f32 	%f954, [%rd310], %f953;
	add.s64 	%rd311, %rd310, %rd298;
	ld.global.f32 	%f955, [%rd297+52];
	ld.local.f32 	%f956, [%rd34];
	mul.f32 	%f957, %f955, %f956;
	atom.global.add.f32 	%f958, [%rd311], %f957;
	add.s64 	%rd312, %rd311, %rd298;
	ld.global.f32 	%f959, [%rd297+56];
	ld.local.f32 	%f960, [%rd34];
	mul.f32 	%f961, %f959, %f960;
	atom.global.add.f32 	%f962, [%rd312], %f961;
	add.s64 	%rd313, %rd312, %rd298;
	ld.global.f32 	%f963, [%rd297+60];
	ld.local.f32 	%f964, [%rd34];
	mul.f32 	%f965, %f963, %f964;
	atom.global.add.f32 	%f966, [%rd313], %f965;
	add.s32 	%r348, %r348, 16;
	setp.ne.s32 	%p92, %r348, %r63;
	mov.u32 	%r350, %r63;
	@%p92 bra 	$L__BB1_129;
$L__BB1_130:
	setp.eq.s32 	%p93, %r59, 0;
	@%p93 bra 	$L__BB1_140;
	add.s32 	%r272, %r59, -1;
	setp.lt.u32 	%p94, %r272, 7;
	@%p94 bra 	$L__BB1_133;
	mad.lo.s32 	%r273, %r2, %r350, %r343;
	mul.wide.s32 	%rd314, %r273, 4;
	add.s64 	%rd315, %rd5, %rd314;
	mul.wide.u32 	%rd316, %r350, 4;
	add.s64 	%rd317, %rd9, %rd316;
	ld.global.f32 	%f967, [%rd317];
	ld.local.f32 	%f968, [%rd34];
	mul.f32 	%f969, %f967, %f968;
	atom.global.add.f32 	%f970, [%rd315], %f969;
	mul.wide.s32 	%rd318, %r2, 4;
	add.s64 	%rd319, %rd315, %rd318;
	ld.global.f32 	%f971, [%rd317+4];
	ld.local.f32 	%f972, [%rd34];
	mul.f32 	%f973, %f971, %f972;
	atom.global.add.f32 	%f974, [%rd319], %f973;
	add.s64 	%rd320, %rd319, %rd318;
	ld.global.f32 	%f975, [%rd317+8];
	ld.local.f32 	%f976, [%rd34];
	mul.f32 	%f977, %f975, %f976;
	atom.global.add.f32 	%f978, [%rd320], %f977;
	add.s64 	%rd321, %rd320, %rd318;
	ld.global.f32 	%f979, [%rd317+12];
	ld.local.f32 	%f980, [%rd34];
	mul.f32 	%f981, %f979, %f980;
	atom.global.add.f32 	%f982, [%rd321], %f981;
	add.s64 	%rd322, %rd321, %rd318;
	ld.global.f32 	%f983, [%rd317+16];
	ld.local.f32 	%f984, [%rd34];
	mul.f32 	%f985, %f983, %f984;
	atom.global.add.f32 	%f986, [%rd322], %f985;
	add.s64 	%rd323, %rd322, %rd318;
	ld.global.f32 	%f987, [%rd317+20];
	ld.local.f32 	%f988, [%rd34];
	mul.f32 	%f989, %f987, %f988;
	atom.global.add.f32 	%f990, [%rd323], %f989;
	add.s64 	%rd324, %rd323, %rd318;
	ld.global.f32 	%f991, [%rd317+24];
	ld.local.f32 	%f992, [%rd34];
	mul.f32 	%f993, %f991, %f992;
	atom.global.add.f32 	%f994, [%rd324], %f993;
	add.s64 	%rd325, %rd324, %rd318;
	ld.global.f32 	%f995, [%rd317+28];
	ld.local.f32 	%f996, [%rd34];
	mul.f32 	%f997, %f995, %f996;
	atom.global.add.f32 	%f998, [%rd325], %f997;
	add.s32 	%r350, %r350, 8;
$L__BB1_133:
	setp.eq.s32 	%p95, %r60, 0;
	@%p95 bra 	$L__BB1_140;
	add.s32 	%r274, %r60, -1;
	setp.lt.u32 	%p96, %r274, 3;
	@%p96 bra 	$L__BB1_136;
	mad.lo.s32 	%r275, %r2, %r350, %r343;
	mul.wide.s32 	%rd326, %r275, 4;
	add.s64 	%rd327, %rd5, %rd326;
	mul.wide.u32 	%rd328, %r350, 4;
	add.s64 	%rd329, %rd9, %rd328;
	ld.global.f32 	%f999, [%rd329];
	ld.local.f32 	%f1000, [%rd34];
	mul.f32 	%f1001, %f999, %f1000;
	atom.global.add.f32 	%f1002, [%rd327], %f1001;
	mul.wide.s32 	%rd330, %r2, 4;
	add.s64 	%rd331, %rd327, %rd330;
	ld.global.f32 	%f1003, [%rd329+4];
	ld.local.f32 	%f1004, [%rd34];
	mul.f32 	%f1005, %f1003, %f1004;
	atom.global.add.f32 	%f1006, [%rd331], %f1005;
	add.s64 	%rd332, %rd331, %rd330;
	ld.global.f32 	%f1007, [%rd329+8];
	ld.local.f32 	%f1008, [%rd34];
	mul.f32 	%f1009, %f1007, %f1008;
	atom.global.add.f32 	%f1010, [%rd332], %f1009;
	add.s64 	%rd333, %rd332, %rd330;
	ld.global.f32 	%f1011, [%rd329+12];
	ld.local.f32 	%f1012, [%rd34];
	mul.f32 	%f1013, %f1011, %f1012;
	atom.global.add.f32 	%f1014, [%rd333], %f1013;
	add.s32 	%r350, %r350, 4;
$L__BB1_136:
	setp.eq.s32 	%p97, %r64, 0;
	@%p97 bra 	$L__BB1_140;
	setp.eq.s32 	%p98, %r64, 1;
	mad.lo.s32 	%r276, %r2, %r350, %r343;
	mul.wide.s32 	%rd334, %r276, 4;
	add.s64 	%rd39, %rd5, %rd334;
	mul.wide.u32 	%rd335, %r350, 4;
	add.s64 	%rd40, %rd9, %rd335;
	ld.global.f32 	%f1015, [%rd40];
	ld.local.f32 	%f1016, [%rd34];
	mul.f32 	%f1017, %f1015, %f1016;
	atom.global.add.f32 	%f1018, [%rd39], %f1017;
	@%p98 bra 	$L__BB1_140;
	setp.eq.s32 	%p99, %r64, 2;
	mul.wide.s32 	%rd41, %r2, 4;
	add.s64 	%rd42, %rd39, %rd41;
	ld.global.f32 	%f1019, [%rd40+4];
	ld.local.f32 	%f1020, [%rd34];
	mul.f32 	%f1021, %f1019, %f1020;
	atom.global.add.f32 	%f1022, [%rd42], %f1021;
	@%p99 bra 	$L__BB1_140;
	add.s64 	%rd336, %rd42, %rd41;
	ld.global.f32 	%f1023, [%rd40+8];
	ld.local.f32 	%f1024, [%rd34];
	mul.f32 	%f1025, %f1023, %f1024;
	atom.global.add.f32 	%f1026, [%rd336], %f1025;
$L__BB1_140:
	add.s32 	%r343, %r343, 1;
	setp.eq.s32 	%p100, %r343, %r123;
	@%p100 bra 	$L__BB1_98;
	bra.uni 	$L__BB1_114;

}


// ===== COMPILED SASS (sm_100) =====

	.target	sm_100

	.elftype	@"ET_EXEC"


//--------------------- .note.nv.tkinfo           --------------------------
	.section	.note.nv.tkinfo,"",@"SHT_NOTE"
	.sectionflags	@"SHF_NOTE_NV_TKINFO"
	.tkinfo
        /*0018*/ 	.word	0x00000002
        /*0030*/ 	.string	""
        /*0030*/ 	.string	"ptxas"
        /*0030*/ 	.string	"Cuda compilation tools, release 13.0, V13.0.88"
        /*0030*/ 	.string	"Build cuda_13.0.r13.0/compiler.36424714_0"
        /*0030*/ 	.string	"-arch sm_100 -m 64 "



//--------------------- .note.nv.cuinfo           --------------------------
	.section	.note.nv.cuinfo,"",@"SHT_NOTE"
	.sectionflags	@"SHF_NOTE_NV_CUINFO"
        /*0018*/ 	.short	0x0002
        /*001a*/ 	.short	0x0064
        /*001c*/ 	.short	0x0082
	.zero		2


//--------------------- .nv.info                  --------------------------
	.section	.nv.info,"",@"SHT_CUDA_INFO"
	.align	4


	//----- nvinfo : EIATTR_REGCOUNT
	.align		4
        /*0000*/ 	.byte	0x04, 0x2f
        /*0002*/ 	.short	(.L_1 - .L_0)
	.align		4
.L_0:
        /*0004*/ 	.word	index@(LSTMForward)
        /*0008*/ 	.word	0x00000020


	//----- nvinfo : EIATTR_FRAME_SIZE
	.align		4
.L_1:
        /*000c*/ 	.byte	0x04, 0x11
        /*000e*/ 	.short	(.L_3 - .L_2)
	.align		4
.L_2:
        /*0010*/ 	.word	index@($__internal_1_$__cuda_sm20_rcp_rn_f32_slowpath)
        /*0014*/ 	.word	0x00000000


	//----- nvinfo : EIATTR_FRAME_SIZE
	.align		4
.L_3:
        /*0018*/ 	.byte	0x04, 0x11
        /*001a*/ 	.short	(.L_5 - .L_4)
	.align		4
.L_4:
        /*001c*/ 	.word	index@(LSTMForward)
        /*0020*/ 	.word	0x00000000


	//----- nvinfo : EIATTR_REGCOUNT
	.align		4
.L_5:
        /*0024*/ 	.byte	0x04, 0x2f
        /*0026*/ 	.short	(.L_7 - .L_6)
	.align		4
.L_6:
        /*0028*/ 	.word	index@(LSTMBackward)
        /*002c*/ 	.word	0x00000020


	//----- nvinfo : EIATTR_FRAME_SIZE
	.align		4
.L_7:
        /*0030*/ 	.byte	0x04, 0x11
        /*0032*/ 	.short	(.L_9 - .L_8)
	.align		4
.L_8:
        /*0034*/ 	.word	index@($__internal_0_$__cuda_sm20_rcp_rn_f32_slowpath)
        /*0038*/ 	.word	0x00000258


	//----- nvinfo : EIATTR_FRAME_SIZE
	.align		4
.L_9:
        /*003c*/ 	.byte	0x04, 0x11
        /*003e*/ 	.short	(.L_11 - .L_10)
	.align		4
.L_10:
        /*0040*/ 	.word	index@(LSTMBackward)
        /*0044*/ 	.word	0x00000258


	//----- nvinfo : EIATTR_MIN_STACK_SIZE
	.align		4
.L_11:
        /*0048*/ 	.byte	0x04, 0x12
        /*004a*/ 	.short	(.L_13 - .L_12)
	.align		4
.L_12:
        /*004c*/ 	.word	index@(LSTMBackward)
        /*0050*/ 	.word	0x00000258


	//----- nvinfo : EIATTR_MIN_STACK_SIZE
	.align		4
.L_13:
        /*0054*/ 	.byte	0x04, 0x12
        /*0056*/ 	.short	(.L_15 - .L_14)
	.align		4
.L_14:
        /*0058*/ 	.word	index@(LSTMForward)
        /*005c*/ 	.word	0x00000000
.L_15:


//--------------------- .nv.compat                --------------------------
	.section	.nv.compat,"",@"SHT_CUDA_COMPAT_INFO"
	.align	4
        /*0000*/ 	.byte	0x02, 0x09, 0x00, 0x00, 0x02, 0x02, 0x01, 0x00, 0x02, 0x05, 0x05, 0x00, 0x03, 0x07, 0x01, 0x01
        /*0010*/ 	.byte	0x02, 0x03, 0x00, 0x00, 0x02, 0x06, 0x01, 0x00, 0x04, 0x0b, 0x08, 0x00, 0x01, 0x00, 0x00, 0x00
        /*0020*/ 	.byte	0x00, 0x00, 0x00, 0x00


//--------------------- .nv.info.LSTMBackward     --------------------------
	.section	.nv.info.LSTMBackward,"",@"SHT_CUDA_INFO"
	.sectionflags	@""
	.align	4


	//----- nvinfo : EIATTR_CUDA_API_VERSION
	.align		4
        /*0000*/ 	.byte	0x04, 0x37
        /*0002*/ 	.short	(.L_17 - .L_16)
.L_16:
        /*0004*/ 	.word	0x00000082


	//----- nvinfo : EIATTR_KPARAM_INFO
	.align		4
.L_17:
        /*0008*/ 	.byte	0x04, 0x17
        /*000a*/ 	.short	(.L_19 - .L_18)
.L_18:
        /*000c*/ 	.word	0x00000000
        /*0010*/ 	.short	0x000a
        /*0012*/ 	.short	0x0048
        /*0014*/ 	.byte	0x00, 0xf0, 0x11, 0x00


	//----- nvinfo : EIATTR_KPARAM_INFO
	.align		4
.L_19:
        /*0018*/ 	.byte	0x04, 0x17
        /*001a*/ 	.short	(.L_21 - .L_20)
.L_20:
        /*001c*/ 	.word	0x00000000
        /*0020*/ 	.short	0x0009
        /*0022*/ 	.short	0x0044
        /*0024*/ 	.byte	0x00, 0xf0, 0x11, 0x00


	//----- nvinfo : EIATTR_KPARAM_INFO
	.align		4
.L_21:
        /*0028*/ 	.byte	0x04, 0x17
        /*002a*/ 	.short	(.L_23 - .L_22)
.L_22:
        /*002c*/ 	.word	0x00000000
        /*0030*/ 	.short	0x0008
        /*0032*/ 	.short	0x0040
        /*0034*/ 	.byte	0x00, 0xf0, 0x11, 0x00


	//----- nvinfo : EIATTR_KPARAM_INFO
	.align		4
.L_23:
        /*0038*/ 	.byte	0x04, 0x17
        /*003a*/ 	.short	(.L_25 - .L_24)
.L_24:
        /*003c*/ 	.word	0x00000000
        /*0040*/ 	.short	0x0007
        /*0042*/ 	.short	0x0038
        /*0044*/ 	.byte	0x00, 0xf5, 0x21, 0x00


	//----- nvinfo : EIATTR_KPARAM_INFO
	.align		4
.L_25:
        /*0048*/ 	.byte	0x04, 0x17
        /*004a*/ 	.short	(.L_27 - .L_26)
.L_26:
        /*004c*/ 	.word	0x00000000
        /*0050*/ 	.short	0x0006
        /*0052*/ 	.short	0x0030
        /*0054*/ 	.byte	0x00, 0xf5, 0x21, 0x00


	//----- nvinfo : EIATTR_KPARAM_INFO
	.align		4
.L_27:
        /*0058*/ 	.byte	0x04, 0x17
        /*005a*/ 	.short	(.L_29 - .L_28)
.L_28:
        /*005c*/ 	.word	0x00000000
        /*0060*/ 	.short	0x0005
        /*0062*/ 	.short	0x0028
        /*0064*/ 	.byte	0x00, 0xf5, 0x21, 0x00


	//----- nvinfo : EIATTR_KPARAM_INFO
	.align		4
.L_29:
        /*0068*/ 	.byte	0x04, 0x17
        /*006a*/ 	.short	(.L_31 - .L_30)
.L_30:
        /*006c*/ 	.word	0x00000000
        /*0070*/ 	.short	0x0004
        /*0072*/ 	.short	0x0020
        /*0074*/ 	.byte	0x00, 0xf5, 0x21, 0x00


	//----- nvinfo : EIATTR_KPARAM_INFO
	.align		4
.L_31:
        /*0078*/ 	.byte	0x04, 0x17
        /*007a*/ 	.short	(.L_33 - .L_32)
.L_32:
        /*007c*/ 	.word	0x00000000
        /*0080*/ 	.short	0x0003
        /*0082*/ 	.short	0x0018
        /*0084*/ 	.byte	0x00, 0xf5, 0x21, 0x00


	//----- nvinfo : EIATTR_KPARAM_INFO
	.align		4
.L_33:
        /*0088*/ 	.byte	0x04, 0x17
        /*008a*/ 	.short	(.L_35 - .L_34)
.L_34:
        /*008c*/ 	.word	0x00000000
        /*0090*/ 	.short	0x0002
        /*0092*/ 	.short	0x0010
        /*0094*/ 	.byte	0x00, 0xf5, 0x21, 0x00


	//----- nvinfo : EIATTR_KPARAM_INFO
	.align		4
.L_35:
        /*0098*/ 	.byte	0x04, 0x17
        /*009a*/ 	.short	(.L_37 - .L_36)
.L_36:
        /*009c*/ 	.word	0x00000000
        /*00a0*/ 	.short	0x0001
        /*00a2*/ 	.short	0x0008
        /*00a4*/ 	.byte	0x00, 0xf5, 0x21, 0x00


	//----- nvinfo : EIATTR_KPARAM_INFO
	.align		4
.L_37:
        /*00a8*/ 	.byte	0x04, 0x17
        /*00aa*/ 	.short	(.L_39 - .L_38)
.L_38:
        /*00ac*/ 	.word	0x00000000
        /*00b0*/ 	.short	0x0000
        /*00b2*/ 	.short	0x0000
        /*00b4*/ 	.byte	0x00, 0xf5, 0x21, 0x00


	//----- nvinfo : EIATTR_SPARSE_MMA_MASK
	.align		4
.L_39:
        /*00b8*/ 	.byte	0x03, 0x50
        /*00ba*/ 	.short	0x0000


	//----- nvinfo : EIATTR_MAXREG_COUNT
	.align		4
        /*00bc*/ 	.byte	0x03, 0x1b
        /*00be*/ 	.short	0x00ff


	//----- nvinfo : EIATTR_MERCURY_ISA_VERSION
	.align		4
        /*00c0*/ 	.byte	0x03, 0x5f
        /*00c2*/ 	.short	0x0101


	//----- nvinfo : EIATTR_UNUSED_LOAD_BYTE_OFFSET
	.align		4
        /*00c4*/ 	.byte	0x04, 0x44
        /*00c6*/ 	.short	(.L_41 - .L_40)


	//   ....[0]....
.L_40:
        /*00c8*/ 	.word	0x00004510
        /*00cc*/ 	.word	0x00000fff


	//----- nvinfo : EIATTR_VRC_CTA_INIT_COUNT
	.align		4
.L_41:
        /*00d0*/ 	.byte	0x02, 0x4a
	.zero		1
	.zero		1


	//----- nvinfo : EIATTR_EXIT_INSTR_OFFSETS
	.align		4
        /*00d4*/ 	.byte	0x04, 0x1c
        /*00d6*/ 	.short	(.L_43 - .L_42)


	//   ....[0]....
.L_42:
        /*00d8*/ 	.word	0x00000090


	//   ....[1]....
        /*00dc*/ 	.word	0x00003b30


	//   ....[2]....
        /*00e0*/ 	.word	0x000076c0


	//----- nvinfo : EIATTR_CRS_STACK_SIZE
	.align		4
.L_43:
        /*00e4*/ 	.byte	0x04, 0x1e
        /*00e6*/ 	.short	(.L_45 - .L_44)
.L_44:
        /*00e8*/ 	.word	0x00000000


	//----- nvinfo : EIATTR_CBANK_PARAM_SIZE
	.align		4
.L_45:
        /*00ec*/ 	.byte	0x03, 0x19
        /*00ee*/ 	.short	0x004c


	//----- nvinfo : EIATTR_PARAM_CBANK
	.align		4
        /*00f0*/ 	.byte	0x04, 0x0a
        /*00f2*/ 	.short	(.L_47 - .L_46)
	.align		4
.L_46:
        /*00f4*/ 	.word	index@(.nv.constant0.LSTMBackward)
        /*00f8*/ 	.short	0x0380
        /*00fa*/ 	.short	0x004c


	//----- nvinfo : EIATTR_SW_WAR
	.align		4
.L_47:
        /*00fc*/ 	.byte	0x04, 0x36
        /*00fe*/ 	.short	(.L_49 - .L_48)
.L_48:
        /*0100*/ 	.word	0x00000008
.L_49:


//--------------------- .nv.info.LSTMForward      --------------------------
	.section	.nv.info.LSTMForward,"",@"SHT_CUDA_INFO"
	.sectionflags	@""
	.align	4


	//----- nvinfo : EIATTR_CUDA_API_VERSION
	.align		4
        /*0000*/ 	.byte	0x04, 0x37
        /*0002*/ 	.short	(.L_51 - .L_50)
.L_50:
        /*0004*/ 	.word	0x00000082


	//----- nvinfo : EIATTR_KPARAM_INFO
	.align		4
.L_51:
        /*0008*/ 	.byte	0x04, 0x17
        /*000a*/ 	.short	(.L_53 - .L_52)
.L_52:
        /*000c*/ 	.word	0x00000000
        /*0010*/ 	.short	0x0009
        /*0012*/ 	.short	0x0040
        /*0014*/ 	.byte	0x00, 0xf0, 0x11, 0x00


	//----- nvinfo : EIATTR_KPARAM_INFO
	.align		4
.L_53:
        /*0018*/ 	.byte	0x04, 0x17
        /*001a*/ 	.short	(.L_55 - .L_54)
.L_54:
        /*001c*/ 	.word	0x00000000
        /*0020*/ 	.short	0x0008
        /*0022*/ 	.short	0x003c
        /*0024*/ 	.byte	0x00, 0xf0, 0x11, 0x00


	//----- nvinfo : EIATTR_KPARAM_INFO
	.align		4
.L_55:
        /*0028*/ 	.byte	0x04, 0x17
        /*002a*/ 	.short	(.L_57 - .L_56)
.L_56:
        /*002c*/ 	.word	0x00000000
        /*0030*/ 	.short	0x0007
        /*0032*/ 	.short	0x0038
        /*0034*/ 	.byte	0x00, 0xf0, 0x11, 0x00


	//----- nvinfo : EIATTR_KPARAM_INFO
	.align		4
.L_57:
        /*0038*/ 	.byte	0x04, 0x17
        /*003a*/ 	.short	(.L_59 - .L_58)
.L_58:
        /*003c*/ 	.word	0x00000000
        /*0040*/ 	.short	0x0006
        /*0042*/ 	.short	0x0030
        /*0044*/ 	.byte	0x00, 0xf5, 0x21, 0x00


	//----- nvinfo : EIATTR_KPARAM_INFO
	.align		4
.L_59:
        /*0048*/ 	.byte	0x04, 0x17
        /*004a*/ 	.short	(.L_61 - .L_60)
.L_60:
        /*004c*/ 	.word	0x00000000
        /*0050*/ 	.short	0x0005
        /*0052*/ 	.short	0x0028
        /*0054*/ 	.byte	0x00, 0xf5, 0x21, 0x00


	//----- nvinfo : EIATTR_KPARAM_INFO
	.align		4
.L_61:
        /*0058*/ 	.byte	0x04, 0x17
        /*005a*/ 	.short	(.L_63 - .L_62)
.L_62:
        /*005c*/ 	.word	0x00000000
        /*0060*/ 	.short	0x0004
        /*0062*/ 	.short	0x0020
        /*0064*/ 	.byte	0x00, 0xf5, 0x21, 0x00


	//----- nvinfo : EIATTR_KPARAM_INFO
	.align		4
.L_63:
        /*0068*/ 	.byte	0x04, 0x17
        /*006a*/ 	.short	(.L_65 - .L_64)
.L_64:
        /*006c*/ 	.word	0x00000000
        /*0070*/ 	.short	0x0003
        /*0072*/ 	.short	0x0018
        /*0074*/ 	.byte	0x00, 0xf5, 0x21, 0x00


	//----- nvinfo : EIATTR_KPARAM_INFO
	.align		4
.L_65:
        /*0078*/ 	.byte	0x04, 0x17
        /*007a*/ 	.short	(.L_67 - .L_66)
.L_66:
        /*007c*/ 	.word	0x00000000
        /*0080*/ 	.short	0x0002
        /*0082*/ 	.short	0x0010
        /*0084*/ 	.byte	0x00, 0xf5, 0x21, 0x00


	//----- nvinfo : EIATTR_KPARAM_INFO
	.align		4
.L_67:
        /*0088*/ 	.byte	0x04, 0x17
        /*008a*/ 	.short	(.L_69 - .L_68)
.L_68:
        /*008c*/ 	.word	0x00000000
        /*0090*/ 	.short	0x0001
        /*0092*/ 	.short	0x0008
        /*0094*/ 	.byte	0x00, 0xf5, 0x21, 0x00


	//----- nvinfo : EIATTR_KPARAM_INFO
	.align		4
.L_69:
        /*0098*/ 	.byte	0x04, 0x17
        /*009a*/ 	.short	(.L_71 - .L_70)
.L_70:
        /*009c*/ 	.word	0x00000000
        /*00a0*/ 	.short	0x0000
        /*00a2*/ 	.short	0x0000
        /*00a4*/ 	.byte	0x00, 0xf5, 0x21, 0x00


	//----- nvinfo : EIATTR_SPARSE_MMA_MASK
	.align		4
.L_71:
        /*00a8*/ 	.byte	0x03, 0x50
        /*00aa*/ 	.short	0x0000


	//----- nvinfo : EIATTR_MAXREG_COUNT
	.align		4
        /*00ac*/ 	.byte	0x03, 0x1b
        /*00ae*/ 	.short	0x00ff


	//----- nvinfo : EIATTR_MERCURY_ISA_VERSION
	.align		4
        /*00b0*/ 	.byte	0x03, 0x5f
        /*00b2*/ 	.short	0x0101


	//----- nvinfo : EIATTR_VRC_CTA_INIT_COUNT
	.align		4
        /*00b4*/ 	.byte	0x02, 0x4a
	.zero		1
	.zero		1


	//----- nvinfo : EIATTR_EXIT_INSTR_OFFSETS
	.align		4
        /*00b8*/ 	.byte	0x04, 0x1c
        /*00ba*/ 	.short	(.L_73 - .L_72)


	//   ....[0]....
.L_72:
        /*00bc*/ 	.word	0x00000070


	//   ....[1]....
        /*00c0*/ 	.word	0x00001fd0


	//   ....[2]....
        /*00c4*/ 	.word	0x00004570


	//   ....[3]....
        /*00c8*/ 	.word	0x00004770


	//   ....[4]....
        /*00cc*/ 	.word	0x000048d0


	//   ....[5]....
        /*00d0*/ 	.word	0x00004a40


	//----- nvinfo : EIATTR_CRS_STACK_SIZE
	.align		4
.L_73:
        /*00d4*/ 	.byte	0x04, 0x1e
        /*00d6*/ 	.short	(.L_75 - .L_74)
.L_74:
        /*00d8*/ 	.word	0x00000000


	//----- nvinfo : EIATTR_CBANK_PARAM_SIZE
	.align		4
.L_75:
        /*00dc*/ 	.byte	0x03, 0x19
        /*00de*/ 	.short	0x0044


	//----- nvinfo : EIATTR_PARAM_CBANK
	.align		4
        /*00e0*/ 	.byte	0x04, 0x0a
        /*00e2*/ 	.short	(.L_77 - .L_76)
	.align		4
.L_76:
        /*00e4*/ 	.word	index@(.nv.constant0.LSTMForward)
        /*00e8*/ 	.short	0x0380
        /*00ea*/ 	.short	0x0044


	//----- nvinfo : EIATTR_SW_WAR
	.align		4
.L_77:
        /*00ec*/ 	.byte	0x04, 0x36
        /*00ee*/ 	.short	(.L_79 - .L_78)
.L_78:
        /*00f0*/ 	.word	0x00000008
.L_79:


//--------------------- .nv.callgraph             --------------------------
	.section	.nv.callgraph,"",@"SHT_CUDA_CALLGRAPH"
	.align	4
	.sectionentsize	8
	.align		4
        /*0000*/ 	.word	0x00000000
	.align		4
        /*0004*/ 	.word	0xffffffff
	.align		4
        /*0008*/ 	.word	0x00000000
	.align		4
        /*000c*/ 	.word	0xfffffffe
	.align		4
        /*0010*/ 	.word	0x00000000
	.align		4
        /*0014*/ 	.word	0xfffffffd
	.align		4
        /*0018*/ 	.word	0x00000000
	.align		4
        /*001c*/ 	.word	0xfffffffc


//--------------------- .text.LSTMBackward        --------------------------
	.section	.text.LSTMBackward,"ax",@progbits
	.align	128
        .global         LSTMBackward
        .type           LSTMBackward,@function
        .size           LSTMBackward,(.L_x_134 - LSTMBackward)
        .other          LSTMBackward,@"STO_CUDA_ENTRY STV_DEFAULT"
LSTMBackward:
.text.LSTMBackward:
[----:B------:R-:W0:Y:S01]  /*0000*/  LDC R1, c[0x0][0x37c] ;  /* 0x0000df00ff017b82 */ /* 0x000e220000000800 */
[----:B------:R-:W1:Y:S07]  /*0010*/  S2R R0, SR_TID.X ;  /* 0x0000000000007919 */ /* 0x000e6e0000002100 */
[----:B------:R-:W1:Y:S01]  /*0020*/  LDC R9, c[0x0][0x3c8] ;  /* 0x0000f200ff097b82 */ /* 0x000e620000000800 */
[----:B0-----:R-:W-:-:S04]  /*0030*/  IADD3 R1, PT, PT, R1, -0x258, RZ ;  /* 0xfffffda801017810 */ /* 0x001fc80007ffe0ff */
[----:B------:R-:W-:-:S03]  /*0040*/  R2UR UR13, R1 ;  /* 0x00000000010d72ca */ /* 0x000fc600000e0000 */
[----:B------:R-:W0:Y:S08]  /*0050*/  S2UR UR12, SR_CTAID.X ;  /* 0x00000000000c79c3 */ /* 0x000e300000002500 */
[----:B------:R-:W0:Y:S01]  /*0060*/  LDC R2, c[0x0][0x3c0] ;  /* 0x0000f000ff027b82 */ /* 0x000e220000000800 */
[----:B-1----:R-:W-:-:S04]  /*0070*/  ISETP.GE.AND P0, PT, R0, R9, PT ;  /* 0x000000090000720c */ /* 0x002fc80003f06270 */
[----:B0-----:R-:W-:-:S13]  /*0080*/  ISETP.LE.OR P0, PT, R2, UR12, P0 ;  /* 0x0000000c02007c0c */ /* 0x001fda0008703670 */
[----:B------:R-:W-:Y:S05]  /*0090*/  @P0 EXIT ;  /* 0x000000000000094d */ /* 0x000fea0003800000 */
[----:B------:R-:W0:Y:S01]  /*00a0*/  LDC R5, c[0x0][0x3c4] ;  /* 0x0000f100ff057b82 */ /* 0x000e220000000800 */
[C---:B------:R-:W-:Y:S01]  /*00b0*/  IMAD R29, R9.reuse, UR12, RZ ;  /* 0x0000000c091d7c24 */ /* 0x040fe2000f8e02ff */
[----:B------:R-:W1:Y:S01]  /*00c0*/  LDCU.64 UR10, c[0x0][0x358] ;  /* 0x00006b00ff0a77ac */ /* 0x000e620008000a00 */
[C---:B------:R-:W-:Y:S02]  /*00d0*/  SHF.L.U32 R2, R9.reuse, 0x2, RZ ;  /* 0x0000000209027819 */ /* 0x040fe400000006ff */
[----:B------:R-:W-:-:S03]  /*00e0*/  IADD3 R6, PT, PT, R9, -0x1, RZ ;  /* 0xffffffff09067810 */ /* 0x000fc60007ffe0ff */
[----:B------:R-:W2:Y:S08]  /*00f0*/  LDC.64 R10, c[0x0][0x380] ;  /* 0x0000e000ff0a7b82 */ /* 0x000eb00000000a00 */
[----:B------:R-:W3:Y:S01]  /*0100*/  LDC R0, c[0x0][0x3c0] ;  /* 0x0000f000ff007b82 */ /* 0x000ee20000000800 */
[C---:B0-----:R-:W-:Y:S01]  /*0110*/  ISETP.GE.AND P0, PT, R5.reuse, 0x1, PT ;  /* 0x000000010500780c */ /* 0x041fe20003f06270 */
[----:B------:R-:W-:-:S02]  /*0120*/  IMAD R3, R5, UR12, RZ ;  /* 0x0000000c05037c24 */ /* 0x000fc4000f8e02ff */
[----:B--2---:R-:W-:-:S04]  /*0130*/  IMAD.WIDE.U32 R28, R29, 0x4, R10 ;  /* 0x000000041d1c7825 */ /* 0x004fc800078e000a */
[----:B------:R-:W-:-:S06]  /*0140*/  IMAD.WIDE R10, R3, 0x4, R10 ;  /* 0x00000004030a7825 */ /* 0x000fcc00078e020a */
[----:B-1----:R-:W-:Y:S05]  /*0150*/  @!P0 BRA `(.L_x_0) ;  /* 0x0000001400748947 */ /* 0x002fea0003800000 */
[----:B------:R-:W-:Y:S01]  /*0160*/  HFMA2 R19, -RZ, RZ, 0, 0 ;  /* 0x00000000ff137431 */ /* 0x000fe200000001ff */
[C---:B------:R-:W-:Y:S02]  /*0170*/  LOP3.LUT R3, R5.reuse, 0xf, RZ, 0xc0, !PT ;  /* 0x0000000f05037812 */ /* 0x040fe400078ec0ff */
[----:B------:R-:W-:Y:S02]  /*0180*/  LOP3.LUT R4, R5, 0x7, RZ, 0xc0, !PT ;  /* 0x0000000705047812 */ /* 0x000fe400078ec0ff */
[C---:B------:R-:W-:Y:S02]  /*0190*/  LOP3.LUT R6, R9.reuse, 0xf, RZ, 0xc0, !PT ;  /* 0x0000000f09067812 */ /* 0x040fe400078ec0ff */
[C---:B------:R-:W-:Y:S02]  /*01a0*/  LOP3.LUT R7, R9.reuse, 0x7, RZ, 0xc0, !PT ;  /* 0x0000000709077812 */ /* 0x040fe400078ec0ff */
[----:B------:R-:W-:Y:S02]  /*01b0*/  LOP3.LUT R8, R9, 0x3, RZ, 0xc0, !PT ;  /* 0x0000000309087812 */ /* 0x000fe400078ec0ff */
[----:B------:R-:W-:-:S02]  /*01c0*/  LOP3.LUT R5, R5, 0x3, RZ, 0xc0, !PT ;  /* 0x0000000305057812 */ /* 0x000fc400078ec0ff */
[----:B------:R-:W-:-:S07]  /*01d0*/  VIMNMX R9, PT, PT, R2, 0x1, !PT ;  /* 0x0000000102097848 */ /* 0x000fce0007fe0100 */
.L_x_12:
[----:B0-----:R-:W0:Y:S01]  /*01e0*/  LDC R18, c[0x0][0x3c4] ;  /* 0x0000f100ff127b82 */ /* 0x001e220000000800 */
[----:B------:R-:W-:Y:S02]  /*01f0*/  CS2R R20, SRZ ;  /* 0x0000000000147805 */ /* 0x000fe4000001ff00 */
[----:B0-----:R-:W-:-:S13]  /*0200*/  ISETP.GE.U32.AND P0, PT, R18, 0x10, PT ;  /* 0x000000101200780c */ /* 0x001fda0003f06070 */
[----:B------:R-:W-:Y:S05]  /*0210*/  @!P0 BRA `(.L_x_1) ;  /* 0x0000000400248947 */ /* 0x000fea0003800000 */
[----:B------:R-:W-:-:S07]  /*0220*/  CS2R R20, SRZ ;  /* 0x0000000000147805 */ /* 0x000fce000001ff00 */
.L_x_2:
[----:B------:R-:W0:Y:S01]  /*0230*/  LDC.64 R12, c[0x0][0x388] ;  /* 0x0000e200ff0c7b82 */ /* 0x000e220000000a00 */
[----:B------:R-:W-:Y:S02]  /*0240*/  IMAD R23, R2, R21, R19 ;  /* 0x0000001502177224 */ /* 0x000fe400078e0213 */
[----:B------:R-:W-:-:S05]  /*0250*/  IMAD.WIDE.U32 R14, R21, 0x4, R10 ;  /* 0x00000004150e7825 */ /* 0x000fca00078e000a */
[----:B------:R-:W2:Y:S04]  /*0260*/  LDG.E R25, desc[UR10][R14.64] ;  /* 0x0000000a0e197981 */ /* 0x000ea8000c1e1900 */
[----:B------:R-:W4:Y:S01]  /*0270*/  LDG.E R26, desc[UR10][R14.64+0x4] ;  /* 0x0000040a0e1a7981 */ /* 0x000f22000c1e1900 */
[----:B0-----:R-:W-:-:S05]  /*0280*/  IMAD.WIDE R22, R23, 0x4, R12 ;  /* 0x0000000417167825 */ /* 0x001fca00078e020c */
[----:B------:R-:W2:Y:S01]  /*0290*/  LDG.E R24, desc[UR10][R22.64] ;  /* 0x0000000a16187981 */ /* 0x000ea2000c1e1900 */
[----:B------:R-:W-:-:S05]  /*02a0*/  IMAD.WIDE R16, R2, 0x4, R22 ;  /* 0x0000000402107825 */ /* 0x000fca00078e0216 */
[----:B------:R-:W4:Y:S01]  /*02b0*/  LDG.E R27, desc[UR10][R16.64] ;  /* 0x0000000a101b7981 */ /* 0x000f22000c1e1900 */
[----:B------:R-:W-:-:S03]  /*02c0*/  IMAD.WIDE R12, R2, 0x4, R16 ;  /* 0x00000004020c7825 */ /* 0x000fc600078e0210 */
[----:B------:R-:W5:Y:S04]  /*02d0*/  LDG.E R16, desc[UR10][R14.64+0x8] ;  /* 0x0000080a0e107981 */ /* 0x000f68000c1e1900 */
[----:B------:R4:W5:Y:S01]  /*02e0*/  LDG.E R17, desc[UR10][R12.64] ;  /* 0x0000000a0c117981 */ /* 0x000962000c1e1900 */
[----:B--2---:R-:W-:Y:S01]  /*02f0*/  FFMA R20, R25, R24, R20 ;  /* 0x0000001819147223 */ /* 0x004fe20000000014 */
[----:B------:R-:W-:Y:S02]  /*0300*/  IMAD.WIDE R24, R2, 0x4, R12 ;  /* 0x0000000402187825 */ /* 0x000fe400078e020c */
[----:B------:R-:W2:Y:S02]  /*0310*/  LDG.E R12, desc[UR10][R14.64+0x14] ;  /* 0x0000140a0e0c7981 */ /* 0x000ea4000c1e1900 */
[----:B----4-:R-:W-:-:S02]  /*0320*/  FFMA R13, R26, R27, R20 ;  /* 0x0000001b1a0d7223 */ /* 0x010fc40000000014 */
[----:B------:R-:W4:Y:S01]  /*0330*/  LDG.E R23, desc[UR10][R24.64] ;  /* 0x0000000a18177981 */ /* 0x000f22000c1e1900 */
[----:B------:R-:W-:-:S03]  /*0340*/  IMAD.WIDE R26, R2, 0x4, R24 ;  /* 0x00000004021a7825 */ /* 0x000fc600078e0218 */
[----:B------:R-:W4:Y:S01]  /*0350*/  LDG.E R20, desc[UR10][R14.64+0xc] ;  /* 0x00000c0a0e147981 */ /* 0x000f22000c1e1900 */
[----:B-----5:R-:W-:-:S03]  /*0360*/  FFMA R22, R16, R17, R13 ;  /* 0x0000001110167223 */ /* 0x020fc6000000000d */
[----:B------:R-:W5:Y:S04]  /*0370*/  LDG.E R16, desc[UR10][R14.64+0x10] ;  /* 0x0000100a0e107981 */ /* 0x000f68000c1e1900 */
[----:B------:R0:W5:Y:S02]  /*0380*/  LDG.E R17, desc[UR10][R26.64] ;  /* 0x0000000a1a117981 */ /* 0x000164000c1e1900 */
[----:B0-----:R-:W-:-:S05]  /*0390*/  IMAD.WIDE R26, R2, 0x4, R26 ;  /* 0x00000004021a7825 */ /* 0x001fca00078e021a */
[----:B------:R-:W2:Y:S01]  /*03a0*/  LDG.E R13, desc[UR10][R26.64] ;  /* 0x0000000a1a0d7981 */ /* 0x000ea2000c1e1900 */
[----:B----4-:R-:W-:Y:S01]  /*03b0*/  FFMA R20, R20, R23, R22 ;  /* 0x0000001714147223 */ /* 0x010fe20000000016 */
[C---:B------:R-:W-:Y:S02]  /*03c0*/  IMAD.WIDE R22, R2.reuse, 0x4, R26 ;  /* 0x0000000402167825 */ /* 0x040fe400078e021a */
[----:B------:R-:W4:Y:S04]  /*03d0*/  LDG.E R26, desc[UR10][R14.64+0x24] ;  /* 0x0000240a0e1a7981 */ /* 0x000f28000c1e1900 */
[----:B------:R-:W3:Y:S01]  /*03e0*/  LDG.E R27, desc[UR10][R22.64] ;  /* 0x0000000a161b7981 */ /* 0x000ee2000c1e1900 */
[----:B------:R-:W-:-:S04]  /*03f0*/  IMAD.WIDE R24, R2, 0x4, R22 ;  /* 0x0000000402187825 */ /* 0x000fc800078e0216 */
[----:B-----5:R-:W-:Y:S02]  /*0400*/  FFMA R17, R16, R17, R20 ;  /* 0x0000001110117223 */ /* 0x020fe40000000014 */
[----:B------:R-:W3:Y:S04]  /*0410*/  LDG.E R20, desc[UR10][R14.64+0x18] ;  /* 0x0000180a0e147981 */ /* 0x000ee8000c1e1900 */
[----:B------:R-:W5:Y:S04]  /*0420*/  LDG.E R22, desc[UR10][R14.64+0x1c] ;  /* 0x00001c0a0e167981 */ /* 0x000f68000c1e1900 */
[----:B------:R-:W5:Y:S01]  /*0430*/  LDG.E R23, desc[UR10][R24.64] ;  /* 0x0000000a18177981 */ /* 0x000f62000c1e1900 */
[----:B--2---:R-:W-:Y:S01]  /*0440*/  FFMA R13, R12, R13, R17 ;  /* 0x0000000d0c0d7223 */ /* 0x004fe20000000011 */
[----:B------:R-:W-:-:S04]  /*0450*/  IMAD.WIDE R16, R2, 0x4, R24 ;  /* 0x0000000402107825 */ /* 0x000fc800078e0218 */
[----:B---3--:R-:W-:Y:S01]  /*0460*/  FFMA R27, R20, R27, R13 ;  /* 0x0000001b141b7223 */ /* 0x008fe2000000000d */
[----:B------:R-:W-:Y:S01]  /*0470*/  IMAD.WIDE R12, R2, 0x4, R16 ;  /* 0x00000004020c7825 */ /* 0x000fe200078e0210 */
[----:B------:R5:W2:Y:S04]  /*0480*/  LDG.E R20, desc[UR10][R16.64] ;  /* 0x0000000a10147981 */ /* 0x000aa8000c1e1900 */
[----:B------:R-:W2:Y:S01]  /*0490*/  LDG.E R17, desc[UR10][R14.64+0x20] ;  /* 0x0000200a0e117981 */ /* 0x000ea2000c1e1900 */
[----:B-----5:R-:W-:-:S03]  /*04a0*/  FFMA R16, R22, R23, R27 ;  /* 0x0000001716107223 */ /* 0x020fc6000000001b */
[----:B------:R-:W4:Y:S01]  /*04b0*/  LDG.E R27, desc[UR10][R12.64] ;  /* 0x0000000a0c1b7981 */ /* 0x000f22000c1e1900 */
[----:B------:R-:W-:-:S04]  /*04c0*/  IMAD.WIDE R22, R2, 0x4, R12 ;  /* 0x0000000402167825 */ /* 0x000fc800078e020c */
[----:B------:R-:W-:Y:S01]  /*04d0*/  IMAD.WIDE R24, R2, 0x4, R22 ;  /* 0x0000000402187825 */ /* 0x000fe200078e0216 */
[----:B------:R-:W3:Y:S03]  /*04e0*/  LDG.E R13, desc[UR10][R14.64+0x28] ;  /* 0x0000280a0e0d7981 */ /* 0x000ee6000c1e1900 */
[----:B--2---:R-:W-:Y:S02]  /*04f0*/  FFMA R17, R17, R20, R16 ;  /* 0x0000001411117223 */ /* 0x004fe40000000010 */
[----:B------:R-:W3:Y:S02]  /*0500*/  LDG.E R20, desc[UR10][R22.64] ;  /* 0x0000000a16147981 */ /* 0x000ee4000c1e1900 */
[----:B----4-:R-:W-:Y:S02]  /*0510*/  FFMA R12, R26, R27, R17 ;  /* 0x0000001b1a0c7223 */ /* 0x010fe40000000011 */
[----:B------:R-:W2:Y:S04]  /*0520*/  LDG.E R27, desc[UR10][R14.64+0x2c] ;  /* 0x00002c0a0e1b7981 */ /* 0x000ea8000c1e1900 */
[----:B------:R-:W2:Y:S01]  /*0530*/  LDG.E R26, desc[UR10][R24.64] ;  /* 0x0000000a181a7981 */ /* 0x000ea2000c1e1900 */
[----:B------:R-:W-:-:S04]  /*0540*/  IMAD.WIDE R16, R2, 0x4, R24 ;  /* 0x0000000402107825 */ /* 0x000fc800078e0218 */
[----:B---3--:R-:W-:Y:S01]  /*0550*/  FFMA R20, R13, R20, R12 ;  /* 0x000000140d147223 */ /* 0x008fe2000000000c */
[C---:B------:R-:W-:Y:S02]  /*0560*/  IMAD.WIDE R12, R2.reuse, 0x4, R16 ;  /* 0x00000004020c7825 */ /* 0x040fe400078e0210 */
[----:B------:R-:W3:Y:S02]  /*0570*/  LDG.E R16, desc[UR10][R16.64] ;  /* 0x0000000a10107981 */ /* 0x000ee4000c1e1900 */
[----:B--2---:R-:W-:Y:S02]  /*0580*/  FFMA R27, R27, R26, R20 ;  /* 0x0000001a1b1b7223 */ /* 0x004fe40000000014 */
[----:B------:R-:W3:Y:S01]  /*0590*/  LDG.E R26, desc[UR10][R14.64+0x30] ;  /* 0x0000300a0e1a7981 */ /* 0x000ee2000c1e1900 */
[----:B------:R-:W-:-:S03]  /*05a0*/  IMAD.WIDE R22, R2, 0x4, R12 ;  /* 0x0000000402167825 */ /* 0x000fc600078e020c */
[----:B------:R-:W2:Y:S01]  /*05b0*/  LDG.E R20, desc[UR10][R12.64] ;  /* 0x0000000a0c147981 */ /* 0x000ea2000c1e1900 */
[----:B------:R-:W-:-:S03]  /*05c0*/  IMAD.WIDE R24, R2, 0x4, R22 ;  /* 0x0000000402187825 */ /* 0x000fc600078e0216 */
[----:B------:R-:W4:Y:S04]  /*05d0*/  LDG.E R17, desc[UR10][R14.64+0x3c] ;  /* 0x00003c0a0e117981 */ /* 0x000f28000c1e1900 */
[----:B------:R-:W4:Y:S04]  /*05e0*/  LDG.E R24, desc[UR10][R24.64] ;  /* 0x0000000a18187981 */ /* 0x000f28000c1e1900 */
[----:B------:R-:W2:Y:S04]  /*05f0*/  LDG.E R13, desc[UR10][R14.64+0x34] ;  /* 0x0000340a0e0d7981 */ /* 0x000ea8000c1e1900 */
[----:B------:R-:W5:Y:S04]  /*0600*/  LDG.E R12, desc[UR10][R14.64+0x38] ;  /* 0x0000380a0e0c7981 */ /* 0x000f68000c1e1900 */
[----:B------:R-:W5:Y:S01]  /*0610*/  LDG.E R15, desc[UR10][R22.64] ;  /* 0x0000000a160f7981 */ /* 0x000f62000c1e1900 */
[----:B------:R-:W-:Y:S01]  /*0620*/  IADD3 R21, PT, PT, R21, 0x10, RZ ;  /* 0x0000001015157810 */ /* 0x000fe20007ffe0ff */
[----:B---3--:R-:W-:Y:S01]  /*0630*/  FFMA R16, R26, R16, R27 ;  /* 0x000000101a107223 */ /* 0x008fe2000000001b */
[----:B------:R-:W-:-:S04]  /*0640*/  LOP3.LUT R26, R18, 0x7ffffff0, RZ, 0xc0, !PT ;  /* 0x7ffffff0121a7812 */ /* 0x000fc800078ec0ff */
[----:B------:R-:W-:Y:S01]  /*0650*/  ISETP.NE.AND P0, PT, R21, R26, PT ;  /* 0x0000001a1500720c */ /* 0x000fe20003f05270 */
[----:B--2---:R-:W-:-:S04]  /*0660*/  FFMA R13, R13, R20, R16 ;  /* 0x000000140d0d7223 */ /* 0x004fc80000000010 */
[----:B-----5:R-:W-:-:S04]  /*0670*/  FFMA R12, R12, R15, R13 ;  /* 0x0000000f0c0c7223 */ /* 0x020fc8000000000d */
[----:B----4-:R-:W-:-:S04]  /*0680*/  FFMA R20, R17, R24, R12 ;  /* 0x0000001811147223 */ /* 0x010fc8000000000c */
[----:B------:R-:W-:Y:S05]  /*0690*/  @P0 BRA `(.L_x_2) ;  /* 0xfffffff800e40947 */ /* 0x000fea000383ffff */
[----:B------:R-:W-:-:S07]  /*06a0*/  MOV R21, R26 ;  /* 0x0000001a00157202 */ /* 0x000fce0000000f00 */
.L_x_1:
[----:B------:R-:W-:-:S13]  /*06b0*/  ISETP.NE.AND P0, PT, R3, RZ, PT ;  /* 0x000000ff0300720c */ /* 0x000fda0003f05270 */
[----:B------:R-:W-:Y:S05]  /*06c0*/  @!P0 BRA `(.L_x_3) ;  /* 0x0000000400508947 */ /* 0x000fea0003800000 */
[----:B------:R-:W-:Y:S02]  /*06d0*/  IADD3 R12, PT, PT, R3, -0x1, RZ ;  /* 0xffffffff030c7810 */ /* 0x000fe40007ffe0ff */
[----:B------:R-:W-:Y:S02]  /*06e0*/  ISETP.NE.AND P1, PT, R4, RZ, PT ;  /* 0x000000ff0400720c */ /* 0x000fe40003f25270 */
[----:B------:R-:W-:-:S13]  /*06f0*/  ISETP.GE.U32.AND P0, PT, R12, 0x7, PT ;  /* 0x000000070c00780c */ /* 0x000fda0003f06070 */
[----:B------:R-:W-:Y:S05]  /*0700*/  @!P0 BRA `(.L_x_4) ;  /* 0x0000000000908947 */ /* 0x000fea0003800000 */
        /* <DEDUP_REMOVED lines=11> */
[----:B------:R-:W5:Y:S01]  /*07c0*/  LDG.E R17, desc[UR10][R12.64] ;  /* 0x0000000a0c117981 */ /* 0x000f62000c1e1900 */
[----:B--2---:R-:W-:Y:S01]  /*07d0*/  FFMA R23, R25, R24, R20 ;  /* 0x0000001819177223 */ /* 0x004fe20000000014 */
[----:B------:R-:W-:Y:S02]  /*07e0*/  IMAD.WIDE R24, R2, 0x4, R12 ;  /* 0x0000000402187825 */ /* 0x000fe400078e020c */
[----:B------:R-:W2:Y:S04]  /*07f0*/  LDG.E R20, desc[UR10][R14.64+0xc] ;  /* 0x00000c0a0e147981 */ /* 0x000ea8000c1e1900 */
[----:B------:R0:W2:Y:S01]  /*0800*/  LDG.E R26, desc[UR10][R24.64] ;  /* 0x0000000a181a7981 */ /* 0x0000a2000c1e1900 */
[----:B----4-:R-:W-:Y:S01]  /*0810*/  FFMA R27, R18, R27, R23 ;  /* 0x0000001b121b7223 */ /* 0x010fe20000000017 */
[----:B------:R-:W-:-:S02]  /*0820*/  IMAD.WIDE R22, R2, 0x4, R24 ;  /* 0x0000000402167825 */ /* 0x000fc400078e0218 */
[----:B------:R-:W4:Y:S02]  /*0830*/  LDG.E R18, desc[UR10][R14.64+0x10] ;  /* 0x0000100a0e127981 */ /* 0x000f24000c1e1900 */
[----:B-----5:R-:W-:Y:S01]  /*0840*/  FFMA R27, R16, R17, R27 ;  /* 0x00000011101b7223 */ /* 0x020fe2000000001b */
[C---:B------:R-:W-:Y:S02]  /*0850*/  IMAD.WIDE R16, R2.reuse, 0x4, R22 ;  /* 0x0000000402107825 */ /* 0x040fe400078e0216 */
[----:B------:R-:W4:Y:S02]  /*0860*/  LDG.E R22, desc[UR10][R22.64] ;  /* 0x0000000a16167981 */ /* 0x000f24000c1e1900 */
[C---:B------:R-:W-:Y:S02]  /*0870*/  IMAD.WIDE R12, R2.reuse, 0x4, R16 ;  /* 0x00000004020c7825 */ /* 0x040fe400078e0210 */
[----:B------:R-:W5:Y:S02]  /*0880*/  LDG.E R17, desc[UR10][R16.64] ;  /* 0x0000000a10117981 */ /* 0x000f64000c1e1900 */
[----:B0-----:R-:W-:-:S02]  /*0890*/  IMAD.WIDE R24, R2, 0x4, R12 ;  /* 0x0000000402187825 */ /* 0x001fc400078e020c */
[----:B------:R-:W3:Y:S04]  /*08a0*/  LDG.E R23, desc[UR10][R14.64+0x1c] ;  /* 0x00001c0a0e177981 */ /* 0x000ee8000c1e1900 */
[----:B------:R-:W3:Y:S01]  /*08b0*/  LDG.E R24, desc[UR10][R24.64] ;  /* 0x0000000a18187981 */ /* 0x000ee2000c1e1900 */
[----:B--2---:R-:W-:-:S03]  /*08c0*/  FFMA R27, R20, R26, R27 ;  /* 0x0000001a141b7223 */ /* 0x004fc6000000001b */
[----:B------:R-:W5:Y:S04]  /*08d0*/  LDG.E R26, desc[UR10][R14.64+0x14] ;  /* 0x0000140a0e1a7981 */ /* 0x000f68000c1e1900 */
[----:B------:R-:W2:Y:S04]  /*08e0*/  LDG.E R20, desc[UR10][R12.64] ;  /* 0x0000000a0c147981 */ /* 0x000ea8000c1e1900 */
[----:B------:R-:W2:Y:S01]  /*08f0*/  LDG.E R13, desc[UR10][R14.64+0x18] ;  /* 0x0000180a0e0d7981 */ /* 0x000ea2000c1e1900 */
[----:B----4-:R-:W-:Y:S01]  /*0900*/  FFMA R27, R18, R22, R27 ;  /* 0x00000016121b7223 */ /* 0x010fe2000000001b */
[----:B------:R-:W-:-:S03]  /*0910*/  IADD3 R21, PT, PT, R21, 0x8, RZ ;  /* 0x0000000815157810 */ /* 0x000fc60007ffe0ff */
[----:B-----5:R-:W-:-:S04]  /*0920*/  FFMA R26, R26, R17, R27 ;  /* 0x000000111a1a7223 */ /* 0x020fc8000000001b */
[----:B--2---:R-:W-:-:S04]  /*0930*/  FFMA R20, R13, R20, R26 ;  /* 0x000000140d147223 */ /* 0x004fc8000000001a */
[----:B---3--:R-:W-:-:S07]  /*0940*/  FFMA R20, R23, R24, R20 ;  /* 0x0000001817147223 */ /* 0x008fce0000000014 */
.L_x_4:
        /* <DEDUP_REMOVED lines=10> */
[----:B0-----:R-:W-:-:S04]  /*09f0*/  IMAD.WIDE R22, R13, 0x4, R22 ;  /* 0x000000040d167825 */ /* 0x001fc800078e0216 */
[C---:B------:R-:W-:Y:S02]  /*0a00*/  IMAD.WIDE R14, R2.reuse, 0x4, R22 ;  /* 0x00000004020e7825 */ /* 0x040fe400078e0216 */
[----:B------:R-:W2:Y:S02]  /*0a10*/  LDG.E R22, desc[UR10][R22.64] ;  /* 0x0000000a16167981 */ /* 0x000ea4000c1e1900 */
[C---:B------:R-:W-:Y:S02]  /*0a20*/  IMAD.WIDE R12, R2.reuse, 0x4, R14 ;  /* 0x00000004020c7825 */ /* 0x040fe400078e020e */
[----:B------:R-:W4:Y:S02]  /*0a30*/  LDG.E R15, desc[UR10][R14.64] ;  /* 0x0000000a0e0f7981 */ /* 0x000f24000c1e1900 */
[----:B------:R-:W-:Y:S02]  /*0a40*/  IMAD.WIDE R24, R2, 0x4, R12 ;  /* 0x0000000402187825 */ /* 0x000fe400078e020c */
[----:B------:R-:W5:Y:S04]  /*0a50*/  LDG.E R18, desc[UR10][R12.64] ;  /* 0x0000000a0c127981 */ /* 0x000f68000c1e1900 */
[----:B------:R-:W3:Y:S04]  /*0a60*/  LDG.E R23, desc[UR10][R16.64+0xc] ;  /* 0x00000c0a10177981 */ /* 0x000ee8000c1e1900 */
[----:B------:R-:W3:Y:S04]  /*0a70*/  LDG.E R24, desc[UR10][R24.64] ;  /* 0x0000000a18187981 */ /* 0x000ee8000c1e1900 */
[----:B------:R-:W5:Y:S01]  /*0a80*/  LDG.E R13, desc[UR10][R16.64+0x8] ;  /* 0x0000080a100d7981 */ /* 0x000f62000c1e1900 */
[----:B------:R-:W-:Y:S01]  /*0a90*/  IADD3 R21, PT, PT, R21, 0x4, RZ ;  /* 0x0000000415157810 */ /* 0x000fe20007ffe0ff */
[----:B--2---:R-:W-:-:S04]  /*0aa0*/  FFMA R27, R27, R22, R20 ;  /* 0x000000161b1b7223 */ /* 0x004fc80000000014 */
[----:B----4-:R-:W-:-:S04]  /*0ab0*/  FFMA R26, R26, R15, R27 ;  /* 0x0000000f1a1a7223 */ /* 0x010fc8000000001b */
[----:B-----5:R-:W-:-:S04]  /*0ac0*/  FFMA R18, R13, R18, R26 ;  /* 0x000000120d127223 */ /* 0x020fc8000000001a */
[----:B---3--:R-:W-:-:S07]  /*0ad0*/  FFMA R20, R23, R24, R18 ;  /* 0x0000001817147223 */ /* 0x008fce0000000012 */
.L_x_5:
[----:B------:R-:W-:Y:S05]  /*0ae0*/  @!P1 BRA `(.L_x_3) ;  /* 0x0000000000489947 */ /* 0x000fea0003800000 */
[----:B------:R-:W0:Y:S01]  /*0af0*/  LDC.64 R12, c[0x0][0x388] ;  /* 0x0000e200ff0c7b82 */ /* 0x000e220000000a00 */
[----:B------:R-:W-:Y:S02]  /*0b00*/  IMAD R17, R2, R21, R19 ;  /* 0x0000001502117224 */ /* 0x000fe400078e0213 */
[----:B------:R-:W-:-:S04]  /*0b10*/  IMAD.WIDE.U32 R14, R21, 0x4, R10 ;  /* 0x00000004150e7825 */ /* 0x000fc800078e000a */
[----:B0-----:R-:W-:Y:S02]  /*0b20*/  IMAD.WIDE R12, R17, 0x4, R12 ;  /* 0x00000004110c7825 */ /* 0x001fe400078e020c */
[----:B------:R-:W2:Y:S04]  /*0b30*/  LDG.E R17, desc[UR10][R14.64] ;  /* 0x0000000a0e117981 */ /* 0x000ea8000c1e1900 */
[----:B------:R-:W2:Y:S01]  /*0b40*/  LDG.E R16, desc[UR10][R12.64] ;  /* 0x0000000a0c107981 */ /* 0x000ea2000c1e1900 */
[----:B------:R-:W-:Y:S01]  /*0b50*/  ISETP.NE.AND P0, PT, R5, 0x1, PT ;  /* 0x000000010500780c */ /* 0x000fe20003f05270 */
[----:B--2---:R-:W-:-:S12]  /*0b60*/  FFMA R20, R17, R16, R20 ;  /* 0x0000001011147223 */ /* 0x004fd80000000014 */
[----:B------:R-:W-:Y:S05]  /*0b70*/  @!P0 BRA `(.L_x_3) ;  /* 0x0000000000248947 */ /* 0x000fea0003800000 */
[----:B------:R-:W-:Y:S01]  /*0b80*/  ISETP.NE.AND P0, PT, R5, 0x2, PT ;  /* 0x000000020500780c */ /* 0x000fe20003f05270 */
[C---:B------:R-:W-:Y:S01]  /*0b90*/  IMAD.WIDE R12, R2.reuse, 0x4, R12 ;  /* 0x00000004020c7825 */ /* 0x040fe200078e020c */
[----:B------:R-:W2:Y:S11]  /*0ba0*/  LDG.E R21, desc[UR10][R14.64+0x4] ;  /* 0x0000040a0e157981 */ /* 0x000eb6000c1e1900 */
[----:B------:R-:W-:Y:S01]  /*0bb0*/  @P0 IMAD.WIDE R16, R2, 0x4, R12 ;  /* 0x0000000402100825 */ /* 0x000fe200078e020c */
[----:B------:R-:W4:Y:S04]  /*0bc0*/  @P0 LDG.E R23, desc[UR10][R14.64+0x8] ;  /* 0x0000080a0e170981 */ /* 0x000f28000c1e1900 */
[----:B------:R-:W2:Y:S04]  /*0bd0*/  LDG.E R12, desc[UR10][R12.64] ;  /* 0x0000000a0c0c7981 */ /* 0x000ea8000c1e1900 */
[----:B------:R-:W4:Y:S01]  /*0be0*/  @P0 LDG.E R16, desc[UR10][R16.64] ;  /* 0x0000000a10100981 */ /* 0x000f22000c1e1900 */
[----:B--2---:R-:W-:-:S04]  /*0bf0*/  FFMA R20, R21, R12, R20 ;  /* 0x0000000c15147223 */ /* 0x004fc80000000014 */
[----:B----4-:R-:W-:-:S07]  /*0c00*/  @P0 FFMA R20, R23, R16, R20 ;  /* 0x0000001017140223 */ /* 0x010fce0000000014 */
.L_x_3:
[----:B------:R-:W0:Y:S01]  /*0c10*/  LDC R18, c[0x0][0x3c8] ;  /* 0x0000f200ff127b82 */ /* 0x000e220000000800 */
[----:B------:R-:W-:Y:S01]  /*0c20*/  HFMA2 R21, -RZ, RZ, 0, 0 ;  /* 0x00000000ff157431 */ /* 0x000fe200000001ff */
[----:B0-----:R-:W-:-:S04]  /*0c30*/  IADD3 R12, PT, PT, R18, -0x1, RZ ;  /* 0xffffffff120c7810 */ /* 0x001fc80007ffe0ff */
[----:B------:R-:W-:-:S13]  /*0c40*/  ISETP.GE.U32.AND P0, PT, R12, 0xf, PT ;  /* 0x0000000f0c00780c */ /* 0x000fda0003f06070 */
[----:B------:R-:W-:Y:S05]  /*0c50*/  @!P0 BRA `(.L_x_6) ;  /* 0x0000000400248947 */ /* 0x000fea0003800000 */
[----:B------:R-:W-:-:S07]  /*0c60*/  MOV R21, RZ ;  /* 0x000000ff00157202 */ /* 0x000fce0000000f00 */
.L_x_7:
        /* <DEDUP_REMOVED lines=59> */
[----:B------:R-:W5:Y:S04]  /*1020*/  LDG.E R24, desc[UR10][R24.64] ;  /* 0x0000000a18187981 */ /* 0x000f68000c1e1900 */
[----:B------:R-:W2:Y:S04]  /*1030*/  LDG.E R17, desc[UR10][R12.64+0x34] ;  /* 0x0000340a0c117981 */ /* 0x000ea8000c1e1900 */
[----:B------:R-:W5:Y:S04]  /*1040*/  LDG.E R16, desc[UR10][R12.64+0x3c] ;  /* 0x00003c0a0c107981 */ /* 0x000f68000c1e1900 */
[----:B------:R-:W4:Y:S01]  /*1050*/  LDG.E R12, desc[UR10][R22.64] ;  /* 0x0000000a160c7981 */ /* 0x000f22000c1e1900 */
[----:B------:R-:W-:Y:S01]  /*1060*/  IADD3 R21, PT, PT, R21, 0x10, RZ ;  /* 0x0000001015157810 */ /* 0x000fe20007ffe0ff */
[----:B---3--:R-:W-:Y:S01]  /*1070*/  FFMA R14, R26, R14, R27 ;  /* 0x0000000e1a0e7223 */ /* 0x008fe2000000001b */
[----:B------:R-:W-:-:S04]  /*1080*/  LOP3.LUT R26, R18, 0xfffffff0, RZ, 0xc0, !PT ;  /* 0xfffffff0121a7812 */ /* 0x000fc800078ec0ff */
[----:B------:R-:W-:Y:S01]  /*1090*/  ISETP.NE.AND P0, PT, R21, R26, PT ;  /* 0x0000001a1500720c */ /* 0x000fe20003f05270 */
[----:B--2---:R-:W-:-:S04]  /*10a0*/  FFMA R14, R17, R20, R14 ;  /* 0x00000014110e7223 */ /* 0x004fc8000000000e */
[----:B----4-:R-:W-:-:S04]  /*10b0*/  FFMA R15, R15, R12, R14 ;  /* 0x0000000c0f0f7223 */ /* 0x010fc8000000000e */
[----:B-----5:R-:W-:-:S04]  /*10c0*/  FFMA R20, R16, R24, R15 ;  /* 0x0000001810147223 */ /* 0x020fc8000000000f */
[----:B------:R-:W-:Y:S05]  /*10d0*/  @P0 BRA `(.L_x_7) ;  /* 0xfffffff800e40947 */ /* 0x000fea000383ffff */
[----:B------:R-:W-:-:S07]  /*10e0*/  MOV R21, R26 ;  /* 0x0000001a00157202 */ /* 0x000fce0000000f00 */
.L_x_6:
        /* <DEDUP_REMOVED lines=42> */
.L_x_9:
        /* <DEDUP_REMOVED lines=25> */
.L_x_10:
        /* <DEDUP_REMOVED lines=19> */
.L_x_8:
[----:B------:R-:W0:Y:S02]  /*1650*/  LDC.64 R14, c[0x0][0x398] ;  /* 0x0000e600ff0e7b82 */ /* 0x000e240000000a00 */
[----:B0-----:R-:W-:-:S06]  /*1660*/  IMAD.WIDE.U32 R14, R19, 0x4, R14 ;  /* 0x00000004130e7825 */ /* 0x001fcc00078e000e */
[----:B------:R-:W2:Y:S01]  /*1670*/  LDG.E R15, desc[UR10][R14.64] ;  /* 0x0000000a0e0f7981 */ /* 0x000ea2000c1e1900 */
[----:B------:R-:W-:Y:S01]  /*1680*/  MOV R12, 0x400 ;  /* 0x00000400000c7802 */ /* 0x000fe20000000f00 */
[----:B------:R-:W0:Y:S03]  /*1690*/  S2R R13, SR_CgaCtaId ;  /* 0x00000000000d7919 */ /* 0x000e260000008800 */
[----:B------:R-:W-:-:S04]  /*16a0*/  IADD3 R12, PT, PT, R12, 0x4b0, RZ ;  /* 0x000004b00c0c7810 */ /* 0x000fc80007ffe0ff */
[----:B0-----:R-:W-:-:S04]  /*16b0*/  LEA R12, R13, R12, 0x18 ;  /* 0x0000000c0d0c7211 */ /* 0x001fc800078ec0ff */
[C---:B------:R-:W-:Y:S02]  /*16c0*/  LEA R13, R19.reuse, R12, 0x2 ;  /* 0x0000000c130d7211 */ /* 0x040fe400078e10ff */
[----:B------:R-:W-:-:S04]  /*16d0*/  IADD3 R19, PT, PT, R19, 0x1, RZ ;  /* 0x0000000113137810 */ /* 0x000fc80007ffe0ff */
[----:B------:R-:W-:Y:S01]  /*16e0*/  ISETP.NE.AND P0, PT, R19, R9, PT ;  /* 0x000000091300720c */ /* 0x000fe20003f05270 */
[----:B--2---:R-:W-:-:S05]  /*16f0*/  FADD R20, R15, R20 ;  /* 0x000000140f147221 */ /* 0x004fca0000000000 */
[----:B------:R0:W-:Y:S07]  /*1700*/  STS [R13], R20 ;  /* 0x000000140d007388 */ /* 0x0001ee0000000800 */
[----:B------:R-:W-:Y:S05]  /*1710*/  @!P0 BRA `(.L_x_11) ;  /* 0x0000000800dc8947 */ /* 0x000fea0003800000 */
[----:B------:R-:W-:Y:S05]  /*1720*/  BRA `(.L_x_12) ;  /* 0xffffffe800ac7947 */ /* 0x000fea000383ffff */
.L_x_0:
[C---:B------:R-:W-:Y:S02]  /*1730*/  LOP3.LUT R3, R9.reuse, 0xf, RZ, 0xc0, !PT ;  /* 0x0000000f09037812 */ /* 0x040fe400078ec0ff */
[----:B------:R-:W-:Y:S02]  /*1740*/  LOP3.LUT R4, R9, 0x7, RZ, 0xc0, !PT ;  /* 0x0000000709047812 */ /* 0x000fe400078ec0ff */
[----:B------:R-:W-:Y:S02]  /*1750*/  IADD3 R5, PT, PT, R3, -0x1, RZ ;  /* 0xffffffff03057810 */ /* 0x000fe40007ffe0ff */
[----:B------:R-:W-:Y:S02]  /*1760*/  IADD3 R7, PT, PT, R4, -0x1, RZ ;  /* 0xffffffff04077810 */ /* 0x000fe40007ffe0ff */
[----:B------:R-:W-:Y:S02]  /*1770*/  ISETP.GE.U32.AND P0, PT, R6, 0xf, PT ;  /* 0x0000000f0600780c */ /* 0x000fe40003f06070 */
[----:B------:R-:W-:-:S02]  /*1780*/  ISETP.GE.U32.AND P1, PT, R5, 0x7, PT ;  /* 0x000000070500780c */ /* 0x000fc40003f26070 */
[C---:B------:R-:W-:Y:S02]  /*1790*/  LOP3.LUT R5, R9.reuse, 0xfffffff0, RZ, 0xc0, !PT ;  /* 0xfffffff009057812 */ /* 0x040fe400078ec0ff */
[----:B------:R-:W-:Y:S01]  /*17a0*/  LOP3.LUT R6, R9, 0x3, RZ, 0xc0, !PT ;  /* 0x0000000309067812 */ /* 0x000fe200078ec0ff */
[----:B------:R-:W-:Y:S01]  /*17b0*/  HFMA2 R9, -RZ, RZ, 0, 0 ;  /* 0x00000000ff097431 */ /* 0x000fe200000001ff */
[----:B------:R-:W-:Y:S02]  /*17c0*/  ISETP.GE.U32.AND P2, PT, R7, 0x3, PT ;  /* 0x000000030700780c */ /* 0x000fe40003f46070 */
[----:B------:R-:W-:-:S11]  /*17d0*/  VIMNMX R7, PT, PT, R2, 0x1, !PT ;  /* 0x0000000102077848 */ /* 0x000fd60007fe0100 */
.L_x_18:
[----:B------:R-:W-:Y:S02]  /*17e0*/  MOV R23, RZ ;  /* 0x000000ff00177202 */ /* 0x000fe40000000f00 */
[----:B-1----:R-:W-:Y:S01]  /*17f0*/  MOV R16, RZ ;  /* 0x000000ff00107202 */ /* 0x002fe20000000f00 */
[----:B------:R-:W-:Y:S06]  /*1800*/  @!P0 BRA `(.L_x_13) ;  /* 0x0000000400248947 */ /* 0x000fec0003800000 */
[----:B------:R-:W-:Y:S01]  /*1810*/  HFMA2 R16, -RZ, RZ, 0, 0 ;  /* 0x00000000ff107431 */ /* 0x000fe200000001ff */
[----:B------:R-:W-:-:S07]  /*1820*/  MOV R8, RZ ;  /* 0x000000ff00087202 */ /* 0x000fce0000000f00 */
.L_x_14:
[----:B------:R-:W0:Y:S01]  /*1830*/  LDC.64 R22, c[0x0][0x390] ;  /* 0x0000e400ff167b82 */ /* 0x000e220000000a00 */
[----:B------:R-:W-:Y:S02]  /*1840*/  IMAD R11, R2, R8, R9 ;  /* 0x00000008020b7224 */ /* 0x000fe400078e0209 */
[----:B------:R-:W-:-:S05]  /*1850*/  IMAD.WIDE.U32 R12, R8, 0x4, R28 ;  /* 0x00000004080c7825 */ /* 0x000fca00078e001c */
[----:B------:R-:W2:Y:S04]  /*1860*/  LDG.E R17, desc[UR10][R12.64] ;  /* 0x0000000a0c117981 */ /* 0x000ea8000c1e1900 */
[----:B------:R-:W4:Y:S04]  /*1870*/  LDG.E R14, desc[UR10][R12.64+0x4] ;  /* 0x0000040a0c0e7981 */ /* 0x000f28000c1e1900 */
[----:B------:R-:W5:Y:S01]  /*1880*/  LDG.E R10, desc[UR10][R12.64+0xc] ;  /* 0x00000c0a0c0a7981 */ /* 0x000f62000c1e1900 */
[----:B0-----:R-:W-:-:S03]  /*1890*/  IMAD.WIDE R22, R11, 0x4, R22 ;  /* 0x000000040b167825 */ /* 0x001fc600078e0216 */
[----:B------:R-:W3:Y:S01]  /*18a0*/  LDG.E R11, desc[UR10][R12.64+0x8] ;  /* 0x0000080a0c0b7981 */ /* 0x000ee2000c1e1900 */
[----:B------:R-:W-:-:S03]  /*18b0*/  IMAD.WIDE R26, R2, 0x4, R22 ;  /* 0x00000004021a7825 */ /* 0x000fc600078e0216 */
[----:B------:R-:W2:Y:S04]  /*18c0*/  LDG.E R22, desc[UR10][R22.64] ;  /* 0x0000000a16167981 */ /* 0x000ea8000c1e1900 */
[----:B------:R-:W4:Y:S01]  /*18d0*/  LDG.E R15, desc[UR10][R26.64] ;  /* 0x0000000a1a0f7981 */ /* 0x000f22000c1e1900 */
[----:B------:R-:W-:-:S05]  /*18e0*/  IMAD.WIDE R24, R2, 0x4, R26 ;  /* 0x0000000402187825 */ /* 0x000fca00078e021a */
[----:B------:R-:W3:Y:S01]  /*18f0*/  LDG.E R20, desc[UR10][R24.64] ;  /* 0x0000000a18147981 */ /* 0x000ee2000c1e1900 */
[----:B------:R-:W-:-:S03]  /*1900*/  IMAD.WIDE R18, R2, 0x4, R24 ;  /* 0x0000000402127825 */ /* 0x000fc600078e0218 */
[----:B------:R-:W5:Y:S04]  /*1910*/  LDG.E R27, desc[UR10][R12.64+0x10] ;  /* 0x0000100a0c1b7981 */ /* 0x000f68000c1e1900 */
[----:B------:R0:W5:Y:S02]  /*1920*/  LDG.E R21, desc[UR10][R18.64] ;  /* 0x0000000a12157981 */ /* 0x000164000c1e1900 */
[----:B0-----:R-:W-:-:S05]  /*1930*/  IMAD.WIDE R18, R2, 0x4, R18 ;  /* 0x0000000402127825 */ /* 0x001fca00078e0212 */
[----:B------:R-:W5:Y:S01]  /*1940*/  LDG.E R24, desc[UR10][R18.64] ;  /* 0x0000000a12187981 */ /* 0x000f62000c1e1900 */
[----:B--2---:R-:W-:Y:S01]  /*1950*/  FFMA R17, R17, R22, R16 ;  /* 0x0000001611117223 */ /* 0x004fe20000000010 */
[----:B------:R-:W-:Y:S02]  /*1960*/  IMAD.WIDE R22, R2, 0x4, R18 ;  /* 0x0000000402167825 */ /* 0x000fe400078e0212 */
[----:B------:R-:W2:Y:S02]  /*1970*/  LDG.E R16, desc[UR10][R12.64+0x14] ;  /* 0x0000140a0c107981 */ /* 0x000ea4000c1e1900 */
[----:B----4-:R-:W-:Y:S02]  /*1980*/  FFMA R26, R14, R15, R17 ;  /* 0x0000000f0e1a7223 */ /* 0x010fe40000000011 */
[----:B------:R-:W2:Y:S01]  /*1990*/  LDG.E R17, desc[UR10][R22.64] ;  /* 0x0000000a16117981 */ /* 0x000ea2000c1e1900 */
[----:B------:R-:W-:-:S04]  /*19a0*/  IMAD.WIDE R14, R2, 0x4, R22 ;  /* 0x00000004020e7825 */ /* 0x000fc800078e0216 */
[----:B---3--:R-:W-:Y:S02]  /*19b0*/  FFMA R25, R11, R20, R26 ;  /* 0x000000140b197223 */ /* 0x008fe4000000001a */
[----:B------:R0:W3:Y:S04]  /*19c0*/  LDG.E R11, desc[UR10][R14.64] ;  /* 0x0000000a0e0b7981 */ /* 0x0000e8000c1e1900 */
[----:B------:R-:W3:Y:S04]  /*19d0*/  LDG.E R20, desc[UR10][R12.64+0x18] ;  /* 0x0000180a0c147981 */ /* 0x000ee8000c1e1900 */
[----:B------:R-:W4:Y:S01]  /*19e0*/  LDG.E R22, desc[UR10][R12.64+0x20] ;  /* 0x0000200a0c167981 */ /* 0x000f22000c1e1900 */
[----:B0-----:R-:W-:-:S04]  /*19f0*/  IMAD.WIDE R14, R2, 0x4, R14 ;  /* 0x00000004020e7825 */ /* 0x001fc800078e020e */
[----:B-----5:R-:W-:Y:S02]  /*1a00*/  FFMA R26, R10, R21, R25 ;  /* 0x000000150a1a7223 */ /* 0x020fe40000000019 */
[----:B------:R-:W5:Y:S01]  /*1a10*/  LDG.E R21, desc[UR10][R12.64+0x1c] ;  /* 0x00001c0a0c157981 */ /* 0x000f62000c1e1900 */
[----:B------:R-:W-:-:S03]  /*1a20*/  IMAD.WIDE R18, R2, 0x4, R14 ;  /* 0x0000000402127825 */ /* 0x000fc600078e020e */
[----:B------:R-:W5:Y:S04]  /*1a30*/  LDG.E R10, desc[UR10][R14.64] ;  /* 0x0000000a0e0a7981 */ /* 0x000f68000c1e1900 */
[----:B------:R0:W4:Y:S01]  /*1a40*/  LDG.E R23, desc[UR10][R18.64] ;  /* 0x0000000a12177981 */ /* 0x000122000c1e1900 */
[----:B------:R-:W-:-:S03]  /*1a50*/  FFMA R27, R27, R24, R26 ;  /* 0x000000181b1b7223 */ /* 0x000fc6000000001a */
[----:B------:R-:W4:Y:S01]  /*1a60*/  LDG.E R24, desc[UR10][R12.64+0x24] ;  /* 0x0000240a0c187981 */ /* 0x000f22000c1e1900 */
[----:B0-----:R-:W-:-:S05]  /*1a70*/  IMAD.WIDE R18, R2, 0x4, R18 ;  /* 0x0000000402127825 */ /* 0x001fca00078e0212 */
[----:B------:R0:W4:Y:S01]  /*1a80*/  LDG.E R25, desc[UR10][R18.64] ;  /* 0x0000000a12197981 */ /* 0x000122000c1e1900 */
[----:B------:R-:W-:-:S04]  /*1a90*/  IMAD.WIDE R14, R2, 0x4, R18 ;  /* 0x00000004020e7825 */ /* 0x000fc800078e0212 */
[----:B--2---:R-:W-:Y:S01]  /*1aa0*/  FFMA R27, R16, R17, R27 ;  /* 0x00000011101b7223 */ /* 0x004fe2000000001b */
[----:B------:R-:W-:Y:S02]  /*1ab0*/  IMAD.WIDE R16, R2, 0x4, R14 ;  /* 0x0000000402107825 */ /* 0x000fe400078e020e */
[----:B------:R-:W2:Y:S02]  /*1ac0*/  LDG.E R14, desc[UR10][R14.64] ;  /* 0x0000000a0e0e7981 */ /* 0x000ea4000c1e1900 */
[----:B---3--:R-:W-:Y:S01]  /*1ad0*/  FFMA R20, R20, R11, R27 ;  /* 0x0000000b14147223 */ /* 0x008fe2000000001b */
[C---:B------:R-:W-:Y:S01]  /*1ae0*/  IMAD.WIDE R26, R2.reuse, 0x4, R16 ;  /* 0x00000004021a7825 */ /* 0x040fe200078e0210 */
[----:B------:R-:W2:Y:S04]  /*1af0*/  LDG.E R15, desc[UR10][R12.64+0x28] ;  /* 0x0000280a0c0f7981 */ /* 0x000ea8000c1e1900 */
[----:B------:R-:W3:Y:S01]  /*1b00*/  LDG.E R16, desc[UR10][R16.64] ;  /* 0x0000000a10107981 */ /* 0x000ee2000c1e1900 */
[----:B-----5:R-:W-:Y:S01]  /*1b10*/  FFMA R21, R21, R10, R20 ;  /* 0x0000000a15157223 */ /* 0x020fe20000000014 */
[----:B------:R-:W-:-:S02]  /*1b20*/  IMAD.WIDE R10, R2, 0x4, R26 ;  /* 0x00000004020a7825 */ /* 0x000fc400078e021a */
[----:B------:R-:W5:Y:S02]  /*1b30*/  LDG.E R26, desc[UR10][R26.64] ;  /* 0x0000000a1a1a7981 */ /* 0x000f64000c1e1900 */
[----:B----4-:R-:W-:Y:S02]  /*1b40*/  FFMA R21, R22, R23, R21 ;  /* 0x0000001716157223 */ /* 0x010fe40000000015 */
[----:B------:R-:W3:Y:S01]  /*1b50*/  LDG.E R23, desc[UR10][R12.64+0x2c] ;  /* 0x00002c0a0c177981 */ /* 0x000ee2000c1e1900 */
[----:B0-----:R-:W-:-:S03]  /*1b60*/  IMAD.WIDE R18, R2, 0x4, R10 ;  /* 0x0000000402127825 */ /* 0x001fc600078e020a */
[----:B------:R0:W4:Y:S04]  /*1b70*/  LDG.E R10, desc[UR10][R10.64] ;  /* 0x0000000a0a0a7981 */ /* 0x000128000c1e1900 */
[----:B------:R-:W4:Y:S04]  /*1b80*/  LDG.E R22, desc[UR10][R12.64+0x34] ;  /* 0x0000340a0c167981 */ /* 0x000f28000c1e1900 */
[----:B------:R-:W4:Y:S01]  /*1b90*/  LDG.E R17, desc[UR10][R18.64] ;  /* 0x0000000a12117981 */ /* 0x000f22000c1e1900 */
[----:B0-----:R-:W-:-:S03]  /*1ba0*/  FFMA R11, R24, R25, R21 ;  /* 0x00000019180b7223 */ /* 0x001fc60000000015 */
[----:B------:R-:W5:Y:S01]  /*1bb0*/  LDG.E R25, desc[UR10][R12.64+0x30] ;  /* 0x0000300a0c197981 */ /* 0x000f62000c1e1900 */
[----:B------:R-:W-:-:S03]  /*1bc0*/  IMAD.WIDE R20, R2, 0x4, R18 ;  /* 0x0000000402147825 */ /* 0x000fc600078e0212 */
[----:B------:R-:W4:Y:S04]  /*1bd0*/  LDG.E R24, desc[UR10][R12.64+0x38] ;  /* 0x0000380a0c187981 */ /* 0x000f28000c1e1900 */
[----:B------:R-:W4:Y:S04]  /*1be0*/  LDG.E R20, desc[UR10][R20.64] ;  /* 0x0000000a14147981 */ /* 0x000f28000c1e1900 */
[----:B------:R-:W4:Y:S01]  /*1bf0*/  LDG.E R27, desc[UR10][R12.64+0x3c] ;  /* 0x00003c0a0c1b7981 */ /* 0x000f22000c1e1900 */
[----:B------:R-:W-:-:S04]  /*1c00*/  IADD3 R8, PT, PT, R8, 0x10, RZ ;  /* 0x0000001008087810 */ /* 0x000fc80007ffe0ff */
[----:B------:R-:W-:Y:S01]  /*1c10*/  ISETP.NE.AND P3, PT, R8, R5, PT ;  /* 0x000000050800720c */ /* 0x000fe20003f65270 */
[----:B--2---:R-:W-:-:S04]  /*1c20*/  FFMA R14, R15, R14, R11 ;  /* 0x0000000e0f0e7223 */ /* 0x004fc8000000000b */
[----:B---3--:R-:W-:-:S04]  /*1c30*/  FFMA R14, R23, R16, R14 ;  /* 0x00000010170e7223 */ /* 0x008fc8000000000e */
[----:B-----5:R-:W-:-:S04]  /*1c40*/  FFMA R25, R25, R26, R14 ;  /* 0x0000001a19197223 */ /* 0x020fc8000000000e */
[----:B----4-:R-:W-:-:S04]  /*1c50*/  FFMA R25, R22, R10, R25 ;  /* 0x0000000a16197223 */ /* 0x010fc80000000019 */
[----:B------:R-:W-:-:S04]  /*1c60*/  FFMA R17, R24, R17, R25 ;  /* 0x0000001118117223 */ /* 0x000fc80000000019 */
[----:B------:R-:W-:Y:S01]  /*1c70*/  FFMA R16, R27, R20, R17 ;  /* 0x000000141b107223 */ /* 0x000fe20000000011 */
[----:B------:R-:W-:Y:S06]  /*1c80*/  @P3 BRA `(.L_x_14) ;  /* 0xfffffff800e83947 */ /* 0x000fec000383ffff */
[----:B------:R-:W-:-:S07]  /*1c90*/  MOV R23, R5 ;  /* 0x0000000500177202 */ /* 0x000fce0000000f00 */
.L_x_13:
[----:B------:R-:W-:-:S13]  /*1ca0*/  ISETP.NE.AND P3, PT, R3, RZ, PT ;  /* 0x000000ff0300720c */ /* 0x000fda0003f65270 */
[----:B------:R-:W-:Y:S05]  /*1cb0*/  @!P3 BRA `(.L_x_15) ;  /* 0x000000040040b947 */ /* 0x000fea0003800000 */
[----:B------:R-:W-:Y:S01]  /*1cc0*/  ISETP.NE.AND P3, PT, R4, RZ, PT ;  /* 0x000000ff0400720c */ /* 0x000fe20003f65270 */
[----:B------:R-:W-:-:S12]  /*1cd0*/  @!P1 BRA `(.L_x_16) ;  /* 0x0000000000909947 */ /* 0x000fd80003800000 */
[----:B------:R-:W0:Y:S01]  /*1ce0*/  LDC.64 R24, c[0x0][0x390] ;  /* 0x0000e400ff187b82 */ /* 0x000e220000000a00 */
[----:B------:R-:W-:Y:S02]  /*1cf0*/  IMAD R13, R2, R23, R9 ;  /* 0x00000017020d7224 */ /* 0x000fe400078e0209 */
[----:B------:R-:W-:-:S05]  /*1d00*/  IMAD.WIDE.U32 R10, R23, 0x4, R28 ;  /* 0x00000004170a7825 */ /* 0x000fca00078e001c */
[----:B------:R-:W2:Y:S04]  /*1d10*/  LDG.E R17, desc[UR10][R10.64] ;  /* 0x0000000a0a117981 */ /* 0x000ea8000c1e1900 */
[----:B------:R-:W4:Y:S04]  /*1d20*/  LDG.E R8, desc[UR10][R10.64+0x4] ;  /* 0x0000040a0a087981 */ /* 0x000f28000c1e1900 */
[----:B------:R-:W5:Y:S01]  /*1d30*/  LDG.E R26, desc[UR10][R10.64+0x8] ;  /* 0x0000080a0a1a7981 */ /* 0x000f62000c1e1900 */
[----:B0-----:R-:W-:-:S05]  /*1d40*/  IMAD.WIDE R24, R13, 0x4, R24 ;  /* 0x000000040d187825 */ /* 0x001fca00078e0218 */
[----:B------:R-:W2:Y:S01]  /*1d50*/  LDG.E R22, desc[UR10][R24.64] ;  /* 0x0000000a18167981 */ /* 0x000ea2000c1e1900 */
[----:B------:R-:W-:-:S05]  /*1d60*/  IMAD.WIDE R20, R2, 0x4, R24 ;  /* 0x0000000402147825 */ /* 0x000fca00078e0218 */
[----:B------:R-:W4:Y:S01]  /*1d70*/  LDG.E R27, desc[UR10][R20.64] ;  /* 0x0000000a141b7981 */ /* 0x000f22000c1e1900 */
[----:B------:R-:W-:-:S03]  /*1d80*/  IMAD.WIDE R14, R2, 0x4, R20 ;  /* 0x00000004020e7825 */ /* 0x000fc600078e0214 */
[----:B------:R-:W3:Y:S01]  /*1d90*/  LDG.E R25, desc[UR10][R10.64+0xc] ;  /* 0x00000c0a0a197981 */ /* 0x000ee2000c1e1900 */
[----:B------:R-:W-:-:S03]  /*1da0*/  IMAD.WIDE R18, R2, 0x4, R14 ;  /* 0x0000000402127825 */ /* 0x000fc600078e020e */
[----:B------:R-:W3:Y:S04]  /*1db0*/  LDG.E R24, desc[UR10][R10.64+0x14] ;  /* 0x0000140a0a187981 */ /* 0x000ee8000c1e1900 */
[----:B------:R-:W5:Y:S01]  /*1dc0*/  LDG.E R15, desc[UR10][R14.64] ;  /* 0x0000000a0e0f7981 */ /* 0x000f62000c1e1900 */
[----:B------:R-:W-:-:S03]  /*1dd0*/  IMAD.WIDE R12, R2, 0x4, R18 ;  /* 0x00000004020c7825 */ /* 0x000fc600078e0212 */
[----:B------:R0:W3:Y:S01]  /*1de0*/  LDG.E R14, desc[UR10][R18.64] ;  /* 0x0000000a120e7981 */ /* 0x0000e2000c1e1900 */
[----:B--2---:R-:W-:Y:S01]  /*1df0*/  FFMA R22, R17, R22, R16 ;  /* 0x0000001611167223 */ /* 0x004fe20000000010 */
[----:B------:R-:W-:Y:S02]  /*1e00*/  IMAD.WIDE R16, R2, 0x4, R12 ;  /* 0x0000000402107825 */ /* 0x000fe400078e020c */
[----:B------:R-:W2:Y:S02]  /*1e10*/  LDG.E R12, desc[UR10][R12.64] ;  /* 0x0000000a0c0c7981 */ /* 0x000ea4000c1e1900 */
[----:B----4-:R-:W-:Y:S01]  /*1e20*/  FFMA R27, R8, R27, R22 ;  /* 0x0000001b081b7223 */ /* 0x010fe20000000016 */
[C---:B------:R-:W-:Y:S01]  /*1e30*/  IMAD.WIDE R20, R2.reuse, 0x4, R16 ;  /* 0x0000000402147825 */ /* 0x040fe200078e0210 */
[----:B------:R-:W2:Y:S04]  /*1e40*/  LDG.E R8, desc[UR10][R10.64+0x10] ;  /* 0x0000100a0a087981 */ /* 0x000ea8000c1e1900 */
[----:B------:R-:W4:Y:S01]  /*1e50*/  LDG.E R17, desc[UR10][R16.64] ;  /* 0x0000000a10117981 */ /* 0x000f22000c1e1900 */
[----:B0-----:R-:W-:-:S03]  /*1e60*/  IMAD.WIDE R18, R2, 0x4, R20 ;  /* 0x0000000402127825 */ /* 0x001fc600078e0214 */
[----:B------:R-:W4:Y:S04]  /*1e70*/  LDG.E R22, desc[UR10][R20.64] ;  /* 0x0000000a14167981 */ /* 0x000f28000c1e1900 */
[----:B------:R-:W4:Y:S04]  /*1e80*/  LDG.E R13, desc[UR10][R10.64+0x18] ;  /* 0x0000180a0a0d7981 */ /* 0x000f28000c1e1900 */
[----:B------:R-:W4:Y:S04]  /*1e90*/  LDG.E R16, desc[UR10][R10.64+0x1c] ;  /* 0x00001c0a0a107981 */ /* 0x000f28000c1e1900 */
[----:B------:R-:W4:Y:S01]  /*1ea0*/  LDG.E R18, desc[UR10][R18.64] ;  /* 0x0000000a12127981 */ /* 0x000f22000c1e1900 */
[----:B-----5:R-:W-:-:S04]  /*1eb0*/  FFMA R26, R26, R15, R27 ;  /* 0x0000000f1a1a7223 */ /* 0x020fc8000000001b */
[----:B---3--:R-:W-:Y:S01]  /*1ec0*/  FFMA R25, R25, R14, R26 ;  /* 0x0000000e19197223 */ /* 0x008fe2000000001a */
[----:B------:R-:W-:-:S03]  /*1ed0*/  IADD3 R23, PT, PT, R23, 0x8, RZ ;  /* 0x0000000817177810 */ /* 0x000fc60007ffe0ff */
[----:B--2---:R-:W-:-:S04]  /*1ee0*/  FFMA R25, R8, R12, R25 ;  /* 0x0000000c08197223 */ /* 0x004fc80000000019 */
[----:B----4-:R-:W-:-:S04]  /*1ef0*/  FFMA R24, R24, R17, R25 ;  /* 0x0000001118187223 */ /* 0x010fc80000000019 */
[----:B------:R-:W-:-:S04]  /*1f00*/  FFMA R13, R13, R22, R24 ;  /* 0x000000160d0d7223 */ /* 0x000fc80000000018 */
[----:B------:R-:W-:-:S07]  /*1f10*/  FFMA R16, R16, R18, R13 ;  /* 0x0000001210107223 */ /* 0x000fce000000000d */
.L_x_16:
[----:B------:R-:W-:Y:S05]  /*1f20*/  @!P3 BRA `(.L_x_15) ;  /* 0x0000000000a4b947 */ /* 0x000fea0003800000 */
[----:B------:R-:W-:Y:S01]  /*1f30*/  ISETP.NE.AND P3, PT, R6, RZ, PT ;  /* 0x000000ff0600720c */ /* 0x000fe20003f65270 */
[----:B------:R-:W-:-:S12]  /*1f40*/  @!P2 BRA `(.L_x_17) ;  /* 0x000000000050a947 */ /* 0x000fd80003800000 */
[----:B------:R-:W0:Y:S01]  /*1f50*/  LDC.64 R14, c[0x0][0x390] ;  /* 0x0000e400ff0e7b82 */ /* 0x000e220000000a00 */
[----:B------:R-:W-:-:S04]  /*1f60*/  IMAD R11, R2, R23, R9 ;  /* 0x00000017020b7224 */ /* 0x000fc800078e0209 */
[----:B0-----:R-:W-:-:S04]  /*1f70*/  IMAD.WIDE R14, R11, 0x4, R14 ;  /* 0x000000040b0e7825 */ /* 0x001fc800078e020e */
[----:B------:R-:W-:-:S04]  /*1f80*/  IMAD.WIDE.U32 R10, R23, 0x4, R28 ;  /* 0x00000004170a7825 */ /* 0x000fc800078e001c */
[C---:B------:R-:W-:Y:S01]  /*1f90*/  IMAD.WIDE R12, R2.reuse, 0x4, R14 ;  /* 0x00000004020c7825 */ /* 0x040fe200078e020e */
[----:B------:R-:W2:Y:S04]  /*1fa0*/  LDG.E R17, desc[UR10][R10.64] ;  /* 0x0000000a0a117981 */ /* 0x000ea8000c1e1900 */
[----:B------:R-:W2:Y:S01]  /*1fb0*/  LDG.E R14, desc[UR10][R14.64] ;  /* 0x0000000a0e0e7981 */ /* 0x000ea2000c1e1900 */
[----:B------:R-:W-:-:S03]  /*1fc0*/  IMAD.WIDE R18, R2, 0x4, R12 ;  /* 0x0000000402127825 */ /* 0x000fc600078e020c */
[----:B------:R-:W4:Y:S04]  /*1fd0*/  LDG.E R12, desc[UR10][R12.64] ;  /* 0x0000000a0c0c7981 */ /* 0x000f28000c1e1900 */
[----:B------:R-:W4:Y:S01]  /*1fe0*/  LDG.E R8, desc[UR10][R10.64+0x4] ;  /* 0x0000040a0a087981 */ /* 0x000f22000c1e1900 */
[----:B------:R-:W-:-:S03]  /*1ff0*/  IMAD.WIDE R20, R2, 0x4, R18 ;  /* 0x0000000402147825 */ /* 0x000fc600078e0212 */
[----:B------:R-:W5:Y:S04]  /*2000*/  LDG.E R22, desc[UR10][R18.64] ;  /* 0x0000000a12167981 */ /* 0x000f68000c1e1900 */
[----:B------:R-:W5:Y:S04]  /*2010*/  LDG.E R25, desc[UR10][R10.64+0x8] ;  /* 0x0000080a0a197981 */ /* 0x000f68000c1e1900 */
[----:B------:R-:W3:Y:S04]  /*2020*/  LDG.E R27, desc[UR10][R10.64+0xc] ;  /* 0x00000c0a0a1b7981 */ /* 0x000ee8000c1e1900 */
[----:B------:R-:W3:Y:S01]  /*2030*/  LDG.E R20, desc[UR10][R20.64] ;  /* 0x0000000a14147981 */ /* 0x000ee2000c1e1900 */
[----:B------:R-:W-:Y:S01]  /*2040*/  IADD3 R23, PT, PT, R23, 0x4, RZ ;  /* 0x0000000417177810 */ /* 0x000fe20007ffe0ff */
[----:B--2---:R-:W-:-:S04]  /*2050*/  FFMA R17, R17, R14, R16 ;  /* 0x0000000e11117223 */ /* 0x004fc80000000010 */
[----:B----4-:R-:W-:-:S04]  /*2060*/  FFMA R8, R8, R12, R17 ;  /* 0x0000000c08087223 */ /* 0x010fc80000000011 */
[----:B-----5:R-:W-:-:S04]  /*2070*/  FFMA R8, R25, R22, R8 ;  /* 0x0000001619087223 */ /* 0x020fc80000000008 */
[----:B---3--:R-:W-:-:S07]  /*2080*/  FFMA R16, R27, R20, R8 ;  /* 0x000000141b107223 */ /* 0x008fce0000000008 */
.L_x_17:
        /* <DEDUP_REMOVED lines=19> */
.L_x_15:
        /* <DEDUP_REMOVED lines=12> */
[----:B------:R-:W-:Y:S05]  /*2280*/  @P3 BRA `(.L_x_18) ;  /* 0xfffffff400543947 */ /* 0x000fea000383ffff */
.L_x_11:
[----:B------:R-:W2:Y:S02]  /*2290*/  LDCU UR8, c[0x0][0x3c8] ;  /* 0x00007900ff0877ac */ /* 0x000ea40008000800 */
[----:B--2---:R-:W-:-:S09]  /*22a0*/  UISETP.GE.AND UP0, UPT, UR8, 0x1, UPT ;  /* 0x000000010800788c */ /* 0x004fd2000bf06270 */
[----:B------:R-:W-:Y:S05]  /*22b0*/  BRA.U !UP0, `(.L_x_19) ;  /* 0x0000001908087547 */ /* 0x000fea000b800000 */
[----:B------:R-:W-:Y:S01]  /*22c0*/  UISETP.NE.AND UP0, UPT, UR8, 0x1, UPT ;  /* 0x000000010800788c */ /* 0x000fe2000bf05270 */
[----:B------:R-:W-:Y:S01]  /*22d0*/  HFMA2 R8, -RZ, RZ, 0, 0 ;  /* 0x00000000ff087431 */ /* 0x000fe200000001ff */
[----:B------:R-:W-:-:S07]  /*22e0*/  ULOP3.LUT UR9, UR8, 0x1, URZ, 0xc0, !UPT ;  /* 0x0000000108097892 */ /* 0x000fce000f8ec0ff */
[----:B------:R-:W-:Y:S05]  /*22f0*/  BRA.U !UP0, `(.L_x_20) ;  /* 0x0000000d08147547 */ /* 0x000fea000b800000 */
[----:B------:R-:W-:Y:S01]  /*2300*/  ULOP3.LUT UR4, UR8, 0x7ffffffe, URZ, 0xc0, !UPT ;  /* 0x7ffffffe08047892 */ /* 0x000fe2000f8ec0ff */
[----:B------:R-:W-:-:S05]  /*2310*/  MOV R9, RZ ;  /* 0x000000ff00097202 */ /* 0x000fca0000000f00 */
[----:B------:R-:W-:-:S07]  /*2320*/  MOV R8, UR4 ;  /* 0x0000000400087c02 */ /* 0x000fce0008000f00 */
.L_x_33:
[----:B------:R-:W-:Y:S01]  /*2330*/  LEA R11, R9, R12, 0x2 ;  /* 0x0000000c090b7211 */ /* 0x000fe200078e10ff */
[----:B------:R-:W-:Y:S01]  /*2340*/  HFMA2 R5, -RZ, RZ, 3.7421875, 0 ;  /* 0x437c0000ff057431 */ /* 0x000fe200000001ff */
[----:B------:R-:W-:-:S03]  /*2350*/  MOV R4, 0x3bbb989d ;  /* 0x3bbb989d00047802 */ /* 0x000fc60000000f00 */
[----:B--2---:R-:W2:Y:S02]  /*2360*/  LDS R3, [R11] ;  /* 0x000000000b037984 */ /* 0x004ea40000000800 */
[----:B--2---:R-:W-:-:S04]  /*2370*/  FFMA.SAT R4, R3, -R4, 0.5 ;  /* 0x3f00000003047423 */ /* 0x004fc80000002804 */
[----:B------:R-:W-:-:S04]  /*2380*/  FFMA.RM R4, R4, R5, 12582913 ;  /* 0x4b40000104047423 */ /* 0x000fc80000004005 */
[C---:B------:R-:W-:Y:S01]  /*2390*/  FADD R6, R4.reuse, -12583039 ;  /* 0xcb40007f04067421 */ /* 0x040fe20000000000 */
[----:B------:R-:W-:-:S03]  /*23a0*/  SHF.L.U32 R4, R4, 0x17, RZ ;  /* 0x0000001704047819 */ /* 0x000fc600000006ff */
[----:B------:R-:W-:-:S04]  /*23b0*/  FFMA R6, R3, -1.4426950216293334961, -R6 ;  /* 0xbfb8aa3b03067823 */ /* 0x000fc80000000806 */
[----:B------:R-:W-:-:S04]  /*23c0*/  FFMA R6, R3, -1.925963033500011079e-08, R6 ;  /* 0xb2a5706003067823 */ /* 0x000fc80000000006 */
[----:B------:R-:W2:Y:S02]  /*23d0*/  MUFU.EX2 R3, R6 ;  /* 0x0000000600037308 */ /* 0x000ea40000000800 */
[----:B--2---:R-:W-:-:S05]  /*23e0*/  FFMA R5, R4, R3, 1 ;  /* 0x3f80000004057423 */ /* 0x004fca0000000003 */
[----:B------:R-:W-:-:S04]  /*23f0*/  IADD3 R3, PT, PT, R5, 0x1800000, RZ ;  /* 0x0180000005037810 */ /* 0x000fc80007ffe0ff */
[----:B------:R-:W-:-:S04]  /*2400*/  LOP3.LUT R3, R3, 0x7f800000, RZ, 0xc0, !PT ;  /* 0x7f80000003037812 */ /* 0x000fc800078ec0ff */
[----:B------:R-:W-:-:S13]  /*2410*/  ISETP.GT.U32.AND P0, PT, R3, 0x1ffffff, PT ;  /* 0x01ffffff0300780c */ /* 0x000fda0003f04070 */
[----:B------:R-:W-:Y:S05]  /*2420*/  @P0 BRA `(.L_x_21) ;  /* 0x0000000000140947 */ /* 0x000fea0003800000 */
[----:B------:R-:W-:Y:S02]  /*2430*/  MOV R3, R5 ;  /* 0x0000000500037202 */ /* 0x000fe40000000f00 */
[----:B------:R-:W-:-:S07]  /*2440*/  MOV R6, 0x2460 ;  /* 0x0000246000067802 */ /* 0x000fce0000000f00 */
[----:B01-3--:R-:W-:Y:S05]  /*2450*/  CALL.REL.NOINC `($__internal_0_$__cuda_sm20_rcp_rn_f32_slowpath) ;  /* 0x00000050009c7944 */ /* 0x00bfea0003c00000 */
[----:B------:R-:W-:Y:S01]  /*2460*/  MOV R4, R3 ;  /* 0x0000000300047202 */ /* 0x000fe20000000f00 */
[----:B------:R-:W-:Y:S06]  /*2470*/  BRA `(.L_x_22) ;  /* 0x0000000000107947 */ /* 0x000fec0003800000 */
.L_x_21:
[----:B------:R-:W2:Y:S02]  /*2480*/  MUFU.RCP R4, R5 ;  /* 0x0000000500047308 */ /* 0x000ea40000001000 */
[----:B--2---:R-:W-:-:S04]  /*2490*/  FFMA R3, R5, R4, -1 ;  /* 0xbf80000005037423 */ /* 0x004fc80000000004 */
[----:B------:R-:W-:-:S04]  /*24a0*/  FADD.FTZ R3, -R3, -RZ ;  /* 0x800000ff03037221 */ /* 0x000fc80000010100 */
[----:B------:R-:W-:-:S07]  /*24b0*/  FFMA R4, R4, R3, R4 ;  /* 0x0000000304047223 */ /* 0x000fce0000000004 */
.L_x_22:
[----:B01----:R-:W-:Y:S01]  /*24c0*/  IADD3 R13, PT, PT, R2, R11, RZ ;  /* 0x0000000b020d7210 */ /* 0x003fe20007ffe0ff */
[----:B------:R-:W-:Y:S01]  /*24d0*/  HFMA2 R6, -RZ, RZ, 0.96630859375, -0.0022525787353515625 ;  /* 0x3bbb989dff067431 */ /* 0x000fe200000001ff */
[----:B------:R-:W-:-:S03]  /*24e0*/  MOV R10, 0x437c0000 ;  /* 0x437c0000000a7802 */ /* 0x000fc60000000f00 */
[----:B------:R-:W0:Y:S02]  /*24f0*/  LDS R3, [R13] ;  /* 0x000000000d037984 */ /* 0x000e240000000800 */
[----:B0-----:R-:W-:-:S04]  /*2500*/  FFMA.SAT R5, R3, -R6, 0.5 ;  /* 0x3f00000003057423 */ /* 0x001fc80000002806 */
[----:B------:R-:W-:-:S04]  /*2510*/  FFMA.RM R5, R5, R10, 12582913 ;  /* 0x4b40000105057423 */ /* 0x000fc8000000400a */
[C---:B------:R-:W-:Y:S01]  /*2520*/  FADD R6, R5.reuse, -12583039 ;  /* 0xcb40007f05067421 */ /* 0x040fe20000000000 */
[----:B------:R-:W-:-:S03]  /*2530*/  SHF.L.U32 R5, R5, 0x17, RZ ;  /* 0x0000001705057819 */ /* 0x000fc600000006ff */
[----:B------:R-:W-:-:S04]  /*2540*/  FFMA R6, R3, -1.4426950216293334961, -R6 ;  /* 0xbfb8aa3b03067823 */ /* 0x000fc80000000806 */
[----:B------:R-:W-:-:S06]  /*2550*/  FFMA R6, R3, -1.925963033500011079e-08, R6 ;  /* 0xb2a5706003067823 */ /* 0x000fcc0000000006 */
[----:B------:R-:W0:Y:S02]  /*2560*/  MUFU.EX2 R6, R6 ;  /* 0x0000000600067308 */ /* 0x000e240000000800 */
[----:B0-----:R-:W-:-:S05]  /*2570*/  FFMA R5, R5, R6, 1 ;  /* 0x3f80000005057423 */ /* 0x001fca0000000006 */
[----:B------:R-:W-:-:S04]  /*2580*/  IADD3 R3, PT, PT, R5, 0x1800000, RZ ;  /* 0x0180000005037810 */ /* 0x000fc80007ffe0ff */
[----:B------:R-:W-:-:S04]  /*2590*/  LOP3.LUT R3, R3, 0x7f800000, RZ, 0xc0, !PT ;  /* 0x7f80000003037812 */ /* 0x000fc800078ec0ff */
[----:B------:R-:W-:-:S13]  /*25a0*/  ISETP.GT.U32.AND P0, PT, R3, 0x1ffffff, PT ;  /* 0x01ffffff0300780c */ /* 0x000fda0003f04070 */
[----:B------:R-:W-:Y:S05]  /*25b0*/  @P0 BRA `(.L_x_23) ;  /* 0x0000000000140947 */ /* 0x000fea0003800000 */
[----:B------:R-:W-:Y:S02]  /*25c0*/  MOV R3, R5 ;  /* 0x0000000500037202 */ /* 0x000fe40000000f00 */
[----:B------:R-:W-:-:S07]  /*25d0*/  MOV R6, 0x25f0 ;  /* 0x000025f000067802 */ /* 0x000fce0000000f00 */
[----:B---3--:R-:W-:Y:S05]  /*25e0*/  CALL.REL.NOINC `($__internal_0_$__cuda_sm20_rcp_rn_f32_slowpath) ;  /* 0x0000005000387944 */ /* 0x008fea0003c00000 */
[----:B------:R-:W-:Y:S01]  /*25f0*/  MOV R6, R3 ;  /* 0x0000000300067202 */ /* 0x000fe20000000f00 */
[----:B------:R-:W-:Y:S06]  /*2600*/  BRA `(.L_x_24) ;  /* 0x0000000000107947 */ /* 0x000fec0003800000 */
.L_x_23:
[----:B------:R-:W0:Y:S02]  /*2610*/  MUFU.RCP R6, R5 ;  /* 0x0000000500067308 */ /* 0x000e240000001000 */
[----:B0-----:R-:W-:-:S04]  /*2620*/  FFMA R3, R5, R6, -1 ;  /* 0xbf80000005037423 */ /* 0x001fc80000000006 */
[----:B------:R-:W-:-:S04]  /*2630*/  FADD.FTZ R3, -R3, -RZ ;  /* 0x800000ff03037221 */ /* 0x000fc80000010100 */
[----:B------:R-:W-:-:S07]  /*2640*/  FFMA R6, R6, R3, R6 ;  /* 0x0000000306067223 */ /* 0x000fce0000000006 */
.L_x_24:
[----:B------:R-:W-:Y:S01]  /*2650*/  IADD3 R15, PT, PT, R2, R13, RZ ;  /* 0x0000000d020f7210 */ /* 0x000fe20007ffe0ff */
[----:B------:R-:W-:Y:S01]  /*2660*/  STS [R13], R6 ;  /* 0x000000060d007388 */ /* 0x000fe20000000800 */
[----:B------:R-:W-:Y:S01]  /*2670*/  HFMA2 R10, -RZ, RZ, 0.96630859375, -0.0022525787353515625 ;  /* 0x3bbb989dff0a7431 */ /* 0x000fe200000001ff */
[----:B------:R-:W-:Y:S02]  /*2680*/  MOV R14, 0x437c0000 ;  /* 0x437c0000000e7802 */ /* 0x000fe40000000f00 */
        /* <DEDUP_REMOVED lines=18> */
.L_x_25:
[----:B------:R-:W0:Y:S02]  /*27b0*/  MUFU.RCP R6, R5 ;  /* 0x0000000500067308 */ /* 0x000e240000001000 */
[----:B0-----:R-:W-:-:S04]  /*27c0*/  FFMA R3, R5, R6, -1 ;  /* 0xbf80000005037423 */ /* 0x001fc80000000006 */
[----:B------:R-:W-:-:S04]  /*27d0*/  FADD.FTZ R3, -R3, -RZ ;  /* 0x800000ff03037221 */ /* 0x000fc80000010100 */
[----:B------:R-:W-:-:S07]  /*27e0*/  FFMA R6, R6, R3, R6 ;  /* 0x0000000306067223 */ /* 0x000fce0000000006 */
.L_x_26:
[----:B------:R-:W-:Y:S01]  /*27f0*/  IADD3 R10, PT, PT, R2, R15, RZ ;  /* 0x0000000f020a7210 */ /* 0x000fe20007ffe0ff */
[----:B------:R-:W-:Y:S01]  /*2800*/  STS [R15], R6 ;  /* 0x000000060f007388 */ /* 0x000fe20000000800 */
[----:B------:R-:W-:Y:S01]  /*2810*/  HFMA2 R17, -RZ, RZ, 1.125, -9232 ;  /* 0x3c80f082ff117431 */ /* 0x000fe200000001ff */
[----:B------:R-:W-:Y:S02]  /*2820*/  MOV R16, 0x3f800000 ;  /* 0x3f80000000107802 */ /* 0x000fe40000000f00 */
[----:B------:R-:W0:Y:S02]  /*2830*/  LDS R5, [R10] ;  /* 0x000000000a057984 */ /* 0x000e240000000800 */
[C---:B0-----:R-:W-:Y:S01]  /*2840*/  FMUL R3, |R5|.reuse, 2.8853900432586669922 ;  /* 0x4038aa3b05037820 */ /* 0x041fe20000400200 */
[C---:B------:R-:W-:Y:S01]  /*2850*/  FMUL R14, R5.reuse, R5 ;  /* 0x00000005050e7220 */ /* 0x040fe20000400000 */
[C---:B------:R-:W-:Y:S02]  /*2860*/  FSETP.GE.AND P1, PT, |R5|.reuse, 0.60000002384185791016, PT ;  /* 0x3f19999a0500780b */ /* 0x040fe40003f26200 */
[----:B------:R-:W-:Y:S01]  /*2870*/  FSETP.GE.AND P0, PT, |R5|, 9.010913848876953125, PT ;  /* 0x41102cb40500780b */ /* 0x000fe20003f06200 */
[C---:B------:R-:W-:Y:S01]  /*2880*/  FFMA R17, R14.reuse, R17, -0.052303962409496307373 ;  /* 0xbd563cae0e117423 */ /* 0x040fe20000000011 */
[----:B------:R-:W0:Y:S03]  /*2890*/  MUFU.EX2 R3, R3 ;  /* 0x0000000300037308 */ /* 0x000e260000000800 */
[----:B------:R-:W-:Y:S01]  /*28a0*/  FFMA R17, R14, R17, 0.1331529766321182251 ;  /* 0x3e0859410e117423 */ /* 0x000fe20000000011 */
[----:B0-----:R-:W-:-:S03]  /*28b0*/  FADD R7, R3, 1 ;  /* 0x3f80000003077421 */ /* 0x001fc60000000000 */
[----:B------:R-:W-:-:S04]  /*28c0*/  FFMA R3, R14, R17, -0.33332768082618713379 ;  /* 0xbeaaa9ed0e037423 */ /* 0x000fc80000000011 */
[----:B------:R-:W-:Y:S01]  /*28d0*/  FFMA R14, R14, R3, RZ ;  /* 0x000000030e0e7223 */ /* 0x000fe200000000ff */
[----:B------:R-:W0:Y:S02]  /*28e0*/  MUFU.RCP R7, R7 ;  /* 0x0000000700077308 */ /* 0x000e240000001000 */
[----:B0-----:R-:W-:-:S05]  /*28f0*/  FFMA R6, R7, -2, R16 ;  /* 0xc000000007067823 */ /* 0x001fca0000000010 */
[----:B------:R-:W-:-:S04]  /*2900*/  FSEL R6, R6, 1, !P0 ;  /* 0x3f80000006067808 */ /* 0x000fc80004000000 */
[--C-:B------:R-:W-:Y:S01]  /*2910*/  LOP3.LUT R7, R6, 0x80000000, R5.reuse, 0xb8, !PT ;  /* 0x8000000006077812 */ /* 0x100fe200078eb805 */
[----:B------:R-:W-:Y:S01]  /*2920*/  @!P1 FFMA R7, R5, R14, R5 ;  /* 0x0000000e05079223 */ /* 0x000fe20000000005 */
[----:B------:R-:W-:Y:S01]  /*2930*/  HFMA2 R6, -RZ, RZ, 0.96630859375, -0.0022525787353515625 ;  /* 0x3bbb989dff067431 */ /* 0x000fe200000001ff */
[----:B------:R-:W-:-:S03]  /*2940*/  MOV R14, 0x437c0000 ;  /* 0x437c0000000e7802 */ /* 0x000fc60000000f00 */
[----:B------:R-:W-:Y:S04]  /*2950*/  STS [R10], R7 ;  /* 0x000000070a007388 */ /* 0x000fe80000000800 */
[----:B------:R-:W0:Y:S02]  /*2960*/  LDS R3, [R11+0x4] ;  /* 0x000004000b037984 */ /* 0x000e240000000800 */
        /* <DEDUP_REMOVED lines=17> */
.L_x_27:
[----:B------:R-:W0:Y:S02]  /*2a80*/  MUFU.RCP R5, R14 ;  /* 0x0000000e00057308 */ /* 0x000e240000001000 */
[----:B0-----:R-:W-:-:S04]  /*2a90*/  FFMA R3, R14, R5, -1 ;  /* 0xbf8000000e037423 */ /* 0x001fc80000000005 */
[----:B------:R-:W-:-:S04]  /*2aa0*/  FADD.FTZ R6, -R3, -RZ ;  /* 0x800000ff03067221 */ /* 0x000fc80000010100 */
[----:B------:R-:W-:-:S07]  /*2ab0*/  FFMA R5, R5, R6, R5 ;  /* 0x0000000605057223 */ /* 0x000fce0000000005 */
.L_x_28:
[----:B------:R-:W-:Y:S01]  /*2ac0*/  STS.64 [R11], R4 ;  /* 0x000000040b007388 */ /* 0x000fe20000000a00 */
[----:B------:R-:W-:Y:S01]  /*2ad0*/  HFMA2 R6, -RZ, RZ, 0.96630859375, -0.0022525787353515625 ;  /* 0x3bbb989dff067431 */ /* 0x000fe200000001ff */
[----:B------:R-:W-:Y:S02]  /*2ae0*/  MOV R7, 0x437c0000 ;  /* 0x437c000000077802 */ /* 0x000fe40000000f00 */
[----:B------:R-:W0:Y:S02]  /*2af0*/  LDS R3, [R13+0x4] ;  /* 0x000004000d037984 */ /* 0x000e240000000800 */
[----:B0-----:R-:W-:-:S04]  /*2b00*/  FFMA.SAT R6, R3, -R6, 0.5 ;  /* 0x3f00000003067423 */ /* 0x001fc80000002806 */
[----:B------:R-:W-:-:S04]  /*2b10*/  FFMA.RM R6, R6, R7, 12582913 ;  /* 0x4b40000106067423 */ /* 0x000fc80000004007 */
[C---:B------:R-:W-:Y:S01]  /*2b20*/  FADD R14, R6.reuse, -12583039 ;  /* 0xcb40007f060e7421 */ /* 0x040fe20000000000 */
[----:B------:R-:W-:-:S03]  /*2b30*/  SHF.L.U32 R6, R6, 0x17, RZ ;  /* 0x0000001706067819 */ /* 0x000fc600000006ff */
[----:B------:R-:W-:-:S04]  /*2b40*/  FFMA R14, R3, -1.4426950216293334961, -R14 ;  /* 0xbfb8aa3b030e7823 */ /* 0x000fc8000000080e */
[----:B------:R-:W-:-:S04]  /*2b50*/  FFMA R14, R3, -1.925963033500011079e-08, R14 ;  /* 0xb2a57060030e7823 */ /* 0x000fc8000000000e */
        /* <DEDUP_REMOVED lines=11> */
.L_x_29:
[----:B------:R-:W0:Y:S02]  /*2c10*/  MUFU.RCP R4, R5 ;  /* 0x0000000500047308 */ /* 0x000e240000001000 */
[----:B0-----:R-:W-:-:S04]  /*2c20*/  FFMA R3, R5, R4, -1 ;  /* 0xbf80000005037423 */ /* 0x001fc80000000004 */
[----:B------:R-:W-:-:S04]  /*2c30*/  FADD.FTZ R3, -R3, -RZ ;  /* 0x800000ff03037221 */ /* 0x000fc80000010100 */
[----:B------:R-:W-:-:S07]  /*2c40*/  FFMA R4, R4, R3, R4 ;  /* 0x0000000304047223 */ /* 0x000fce0000000004 */
.L_x_30:
[----:B------:R-:W-:Y:S01]  /*2c50*/  STS [R13+0x4], R4 ;  /* 0x000004040d007388 */ /* 0x000fe20000000800 */
        /* <DEDUP_REMOVED lines=20> */
.L_x_31:
[----:B------:R-:W0:Y:S02]  /*2da0*/  MUFU.RCP R4, R5 ;  /* 0x0000000500047308 */ /* 0x000e240000001000 */
[----:B0-----:R-:W-:-:S04]  /*2db0*/  FFMA R3, R5, R4, -1 ;  /* 0xbf80000005037423 */ /* 0x001fc80000000004 */
[----:B------:R-:W-:-:S04]  /*2dc0*/  FADD.FTZ R3, -R3, -RZ ;  /* 0x800000ff03037221 */ /* 0x000fc80000010100 */
[----:B------:R-:W-:-:S07]  /*2dd0*/  FFMA R4, R4, R3, R4 ;  /* 0x0000000304047223 */ /* 0x000fce0000000004 */
.L_x_32:
[----:B------:R-:W-:Y:S01]  /*2de0*/  STS [R15+0x4], R4 ;  /* 0x000004040f007388 */ /* 0x000fe20000000800 */
[----:B------:R-:W-:Y:S01]  /*2df0*/  HFMA2 R7, -RZ, RZ, 1.125, -9232 ;  /* 0x3c80f082ff077431 */ /* 0x000fe200000001ff */
[----:B------:R-:W-:Y:S02]  /*2e00*/  MOV R11, 0x3f800000 ;  /* 0x3f800000000b7802 */ /* 0x000fe40000000f00 */
[----:B------:R-:W0:Y:S01]  /*2e10*/  LDS R5, [R10+0x4] ;  /* 0x000004000a057984 */ /* 0x000e220000000800 */
[----:B------:R-:W-:Y:S01]  /*2e20*/  IADD3 R9, PT, PT, R9, 0x2, RZ ;  /* 0x0000000209097810 */ /* 0x000fe20007ffe0ff */
        /* <DEDUP_REMOVED lines=12> */
[----:B------:R-:W-:Y:S02]  /*2ef0*/  FSEL R4, R4, 1, !P0 ;  /* 0x3f80000004047808 */ /* 0x000fe40004000000 */
[----:B------:R-:W-:Y:S02]  /*2f00*/  ISETP.NE.AND P0, PT, R9, R8, PT ;  /* 0x000000080900720c */ /* 0x000fe40003f05270 */
[--C-:B------:R-:W-:Y:S01]  /*2f10*/  LOP3.LUT R7, R4, 0x80000000, R5.reuse, 0xb8, !PT ;  /* 0x8000000004077812 */ /* 0x100fe200078eb805 */
[----:B------:R-:W-:-:S05]  /*2f20*/  @!P1 FFMA R7, R5, R14, R5 ;  /* 0x0000000e05079223 */ /* 0x000fca0000000005 */
[----:B------:R2:W-:Y:S05]  /*2f30*/  STS [R10+0x4], R7 ;  /* 0x000004070a007388 */ /* 0x0005ea0000000800 */
[----:B------:R-:W-:Y:S05]  /*2f40*/  @P0 BRA `(.L_x_33) ;  /* 0xfffffff000f80947 */ /* 0x000fea000383ffff */
.L_x_20:
[----:B------:R-:W-:-:S09]  /*2f50*/  UISETP.NE.AND UP0, UPT, UR9, URZ, UPT ;  /* 0x000000ff0900728c */ /* 0x000fd2000bf05270 */
[----:B------:R-:W-:Y:S05]  /*2f60*/  BRA.U !UP0, `(.L_x_34) ;  /* 0x0000000508987547 */ /* 0x000fea000b800000 */
[----:B------:R-:W4:Y:S01]  /*2f70*/  S2R R4, SR_CgaCtaId ;  /* 0x0000000000047919 */ /* 0x000f220000008800 */
[----:B------:R-:W-:Y:S02]  /*2f80*/  MOV R3, 0x400 ;  /* 0x0000040000037802 */ /* 0x000fe40000000f00 */
[----:B------:R-:W-:Y:S02]  /*2f90*/  MOV R5, 0x437c0000 ;  /* 0x437c000000057802 */ /* 0x000fe40000000f00 */
[----:B------:R-:W-:-:S04]  /*2fa0*/  IADD3 R3, PT, PT, R3, 0x4b0, RZ ;  /* 0x000004b003037810 */ /* 0x000fc80007ffe0ff */
[----:B----4-:R-:W-:Y:S01]  /*2fb0*/  LEA R3, R4, R3, 0x18 ;  /* 0x0000000304037211 */ /* 0x010fe200078ec0ff */
[----:B------:R-:W-:-:S03]  /*2fc0*/  HFMA2 R4, -RZ, RZ, 0.96630859375, -0.0022525787353515625 ;  /* 0x3bbb989dff047431 */ /* 0x000fc600000001ff */
[----:B------:R-:W-:-:S05]  /*2fd0*/  LEA R9, R8, R3, 0x2 ;  /* 0x0000000308097211 */ /* 0x000fca00078e10ff */
[----:B------:R-:W4:Y:S02]  /*2fe0*/  LDS R3, [R9] ;  /* 0x0000000009037984 */ /* 0x000f240000000800 */
[----:B----4-:R-:W-:-:S04]  /*2ff0*/  FFMA.SAT R4, R3, -R4, 0.5 ;  /* 0x3f00000003047423 */ /* 0x010fc80000002804 */
[----:B------:R-:W-:-:S04]  /*3000*/  FFMA.RM R4, R4, R5, 12582913 ;  /* 0x4b40000104047423 */ /* 0x000fc80000004005 */
[C---:B------:R-:W-:Y:S01]  /*3010*/  FADD R6, R4.reuse, -12583039 ;  /* 0xcb40007f04067421 */ /* 0x040fe20000000000 */
[----:B------:R-:W-:-:S03]  /*3020*/  SHF.L.U32 R4, R4, 0x17, RZ ;  /* 0x0000001704047819 */ /* 0x000fc600000006ff */
[----:B------:R-:W-:-:S04]  /*3030*/  FFMA R6, R3, -1.4426950216293334961, -R6 ;  /* 0xbfb8aa3b03067823 */ /* 0x000fc80000000806 */
[----:B------:R-:W-:-:S04]  /*3040*/  FFMA R6, R3, -1.925963033500011079e-08, R6 ;  /* 0xb2a5706003067823 */ /* 0x000fc80000000006 */
[----:B------:R-:W4:Y:S02]  /*3050*/  MUFU.EX2 R3, R6 ;  /* 0x0000000600037308 */ /* 0x000f240000000800 */
[----:B----4-:R-:W-:-:S05]  /*3060*/  FFMA R5, R4, R3, 1 ;  /* 0x3f80000004057423 */ /* 0x010fca0000000003 */
[----:B------:R-:W-:-:S04]  /*3070*/  IADD3 R3, PT, PT, R5, 0x1800000, RZ ;  /* 0x0180000005037810 */ /* 0x000fc80007ffe0ff */
[----:B------:R-:W-:-:S04]  /*3080*/  LOP3.LUT R3, R3, 0x7f800000, RZ, 0xc0, !PT ;  /* 0x7f80000003037812 */ /* 0x000fc800078ec0ff */
[----:B------:R-:W-:-:S13]  /*3090*/  ISETP.GT.U32.AND P0, PT, R3, 0x1ffffff, PT ;  /* 0x01ffffff0300780c */ /* 0x000fda0003f04070 */
[----:B------:R-:W-:Y:S05]  /*30a0*/  @P0 BRA `(.L_x_35) ;  /* 0x0000000000140947 */ /* 0x000fea0003800000 */
[----:B------:R-:W-:Y:S02]  /*30b0*/  MOV R3, R5 ;  /* 0x0000000500037202 */ /* 0x000fe40000000f00 */
[----:B------:R-:W-:-:S07]  /*30c0*/  MOV R6, 0x30e0 ;  /* 0x000030e000067802 */ /* 0x000fce0000000f00 */
[----:B0123--:R-:W-:Y:S05]  /*30d0*/  CALL.REL.NOINC `($__internal_0_$__cuda_sm20_rcp_rn_f32_slowpath) ;  /* 0x00000044007c7944 */ /* 0x00ffea0003c00000 */
[----:B------:R-:W-:Y:S01]  /*30e0*/  MOV R4, R3 ;  /* 0x0000000300047202 */ /* 0x000fe20000000f00 */
[----:B------:R-:W-:Y:S06]  /*30f0*/  BRA `(.L_x_36) ;  /* 0x0000000000107947 */ /* 0x000fec0003800000 */
.L_x_35:
[----:B------:R-:W4:Y:S02]  /*3100*/  MUFU.RCP R4, R5 ;  /* 0x0000000500047308 */ /* 0x000f240000001000 */
[----:B----4-:R-:W-:-:S04]  /*3110*/  FFMA R3, R5, R4, -1 ;  /* 0xbf80000005037423 */ /* 0x010fc80000000004 */
[----:B------:R-:W-:-:S04]  /*3120*/  FADD.FTZ R3, -R3, -RZ ;  /* 0x800000ff03037221 */ /* 0x000fc80000010100 */
[----:B------:R-:W-:-:S07]  /*3130*/  FFMA R4, R4, R3, R4 ;  /* 0x0000000304047223 */ /* 0x000fce0000000004 */
.L_x_36:
[----:B------:R-:W-:Y:S01]  /*3140*/  IADD3 R5, PT, PT, R2, R9, RZ ;  /* 0x0000000902057210 */ /* 0x000fe20007ffe0ff */
[----:B------:R-:W-:Y:S01]  /*3150*/  STS [R9], R4 ;  /* 0x0000000409007388 */ /* 0x000fe20000000800 */
[----:B------:R-:W-:Y:S01]  /*3160*/  HFMA2 R6, -RZ, RZ, 0.96630859375, -0.0022525787353515625 ;  /* 0x3bbb989dff067431 */ /* 0x000fe200000001ff */
[----:B--2---:R-:W-:Y:S02]  /*3170*/  MOV R7, 0x437c0000 ;  /* 0x437c000000077802 */ /* 0x004fe40000000f00 */
[----:B------:R-:W2:Y:S02]  /*3180*/  LDS R3, [R5] ;  /* 0x0000000005037984 */ /* 0x000ea40000000800 */
        /* <DEDUP_REMOVED lines=17> */
.L_x_37:
[----:B------:R-:W2:Y:S02]  /*32a0*/  MUFU.RCP R4, R7 ;  /* 0x0000000700047308 */ /* 0x000ea40000001000 */
[----:B--2---:R-:W-:-:S04]  /*32b0*/  FFMA R3, R7, R4, -1 ;  /* 0xbf80000007037423 */ /* 0x004fc80000000004 */
[----:B------:R-:W-:-:S04]  /*32c0*/  FADD.FTZ R3, -R3, -RZ ;  /* 0x800000ff03037221 */ /* 0x000fc80000010100 */
[----:B------:R-:W-:-:S07]  /*32d0*/  FFMA R4, R4, R3, R4 ;  /* 0x0000000304047223 */ /* 0x000fce0000000004 */
.L_x_38:
[----:B------:R-:W-:Y:S01]  /*32e0*/  IADD3 R9, PT, PT, R2, R5, RZ ;  /* 0x0000000502097210 */ /* 0x000fe20007ffe0ff */
[----:B------:R-:W-:Y:S01]  /*32f0*/  STS [R5], R4 ;  /* 0x0000000405007388 */ /* 0x000fe20000000800 */
[----:B------:R-:W-:Y:S01]  /*3300*/  HFMA2 R6, -RZ, RZ, 0.96630859375, -0.0022525787353515625 ;  /* 0x3bbb989dff067431 */ /* 0x000fe200000001ff */
[----:B------:R-:W-:Y:S02]  /*3310*/  MOV R7, 0x437c0000 ;  /* 0x437c000000077802 */ /* 0x000fe40000000f00 */
        /* <DEDUP_REMOVED lines=18> */
.L_x_39:
[----:B------:R-:W2:Y:S02]  /*3440*/  MUFU.RCP R4, R5 ;  /* 0x0000000500047308 */ /* 0x000ea40000001000 */
[----:B--2---:R-:W-:-:S04]  /*3450*/  FFMA R3, R5, R4, -1 ;  /* 0xbf80000005037423 */ /* 0x004fc80000000004 */
[----:B------:R-:W-:-:S04]  /*3460*/  FADD.FTZ R3, -R3, -RZ ;  /* 0x800000ff03037221 */ /* 0x000fc80000010100 */
[----:B------:R-:W-:-:S07]  /*3470*/  FFMA R4, R4, R3, R4 ;  /* 0x0000000304047223 */ /* 0x000fce0000000004 */
.L_x_40:
[----:B------:R-:W-:Y:S01]  /*3480*/  IADD3 R3, PT, PT, R2, R9, RZ ;  /* 0x0000000902037210 */ /* 0x000fe20007ffe0ff */
[----:B------:R-:W-:Y:S01]  /*3490*/  STS [R9], R4 ;  /* 0x0000000409007388 */ /* 0x000fe20000000800 */
[----:B------:R-:W-:Y:S01]  /*34a0*/  HFMA2 R8, -RZ, RZ, 1.125, -9232 ;  /* 0x3c80f082ff087431 */ /* 0x000fe200000001ff */
[----:B------:R-:W-:Y:S02]  /*34b0*/  MOV R11, 0x3f800000 ;  /* 0x3f800000000b7802 */ /* 0x000fe40000000f00 */
[----:B------:R-:W2:Y:S02]  /*34c0*/  LDS R5, [R3] ;  /* 0x0000000003057984 */ /* 0x000ea40000000800 */
[C---:B--2---:R-:W-:Y:S01]  /*34d0*/  FMUL R2, |R5|.reuse, 2.8853900432586669922 ;  /* 0x4038aa3b05027820 */ /* 0x044fe20000400200 */
[C---:B------:R-:W-:Y:S01]  /*34e0*/  FMUL R7, R5.reuse, R5 ;  /* 0x0000000505077220 */ /* 0x040fe20000400000 */
[C---:B------:R-:W-:Y:S02]  /*34f0*/  FSETP.GE.AND P1, PT, |R5|.reuse, 0.60000002384185791016, PT ;  /* 0x3f19999a0500780b */ /* 0x040fe40003f26200 */
[----:B------:R-:W-:Y:S01]  /*3500*/  FSETP.GE.AND P0, PT, |R5|, 9.010913848876953125, PT ;  /* 0x41102cb40500780b */ /* 0x000fe20003f06200 */
[C---:B------:R-:W-:Y:S01]  /*3510*/  FFMA R8, R7.reuse, R8, -0.052303962409496307373 ;  /* 0xbd563cae07087423 */ /* 0x040fe20000000008 */
[----:B------:R-:W2:Y:S03]  /*3520*/  MUFU.EX2 R2, R2 ;  /* 0x0000000200027308 */ /* 0x000ea60000000800 */
[----:B------:R-:W-:Y:S01]  /*3530*/  FFMA R8, R7, R8, 0.1331529766321182251 ;  /* 0x3e08594107087423 */ /* 0x000fe20000000008 */
[----:B--2---:R-:W-:-:S03]  /*3540*/  FADD R6, R2, 1 ;  /* 0x3f80000002067421 */ /* 0x004fc60000000000 */
[----:B------:R-:W-:-:S04]  /*3550*/  FFMA R2, R7, R8, -0.33332768082618713379 ;  /* 0xbeaaa9ed07027423 */ /* 0x000fc80000000008 */
[----:B------:R-:W-:Y:S01]  /*3560*/  FFMA R2, R7, R2, RZ ;  /* 0x0000000207027223 */ /* 0x000fe200000000ff */
[----:B------:R-:W2:Y:S02]  /*3570*/  MUFU.RCP R6, R6 ;  /* 0x0000000600067308 */ /* 0x000ea40000001000 */
[----:B--2---:R-:W-:-:S05]  /*3580*/  FFMA R4, R6, -2, R11 ;  /* 0xc000000006047823 */ /* 0x004fca000000000b */
[----:B------:R-:W-:-:S04]  /*3590*/  FSEL R4, R4, 1, !P0 ;  /* 0x3f80000004047808 */ /* 0x000fc80004000000 */
[--C-:B------:R-:W-:Y:S01]  /*35a0*/  LOP3.LUT R4, R4, 0x80000000, R5.reuse, 0xb8, !PT ;  /* 0x8000000004047812 */ /* 0x100fe200078eb805 */
[----:B------:R-:W-:-:S05]  /*35b0*/  @!P1 FFMA R4, R5, R2, R5 ;  /* 0x0000000205049223 */ /* 0x000fca0000000005 */
[----:B------:R4:W-:Y:S02]  /*35c0*/  STS [R3], R4 ;  /* 0x0000000403007388 */ /* 0x0009e40000000800 */
.L_x_34:
[----:B------:R-:W5:Y:S01]  /*35d0*/  LDCU UR8, c[0x0][0x3c8] ;  /* 0x00007900ff0877ac */ /* 0x000f620008000800 */
[----:B------:R-:W-:Y:S01]  /*35e0*/  UMOV UR4, URZ ;  /* 0x000000ff00047c82 */ /* 0x000fe20008000000 */
[----:B-----5:R-:W-:Y:S02]  /*35f0*/  UISETP.GE.U32.AND UP0, UPT, UR8, 0x8, UPT ;  /* 0x000000080800788c */ /* 0x020fe4000bf06070 */
[----:B------:R-:W-:-:S04]  /*3600*/  ULOP3.LUT UR16, UR8, 0x7, URZ, 0xc0, !UPT ;  /* 0x0000000708107892 */ /* 0x000fc8000f8ec0ff */
[----:B------:R-:W-:-:S03]  /*3610*/  UISETP.NE.AND UP1, UPT, UR16, URZ, UPT ;  /* 0x000000ff1000728c */ /* 0x000fc6000bf25270 */
[----:B------:R-:W-:Y:S08]  /*3620*/  BRA.U !UP0, `(.L_x_41) ;  /* 0x0000000108707547 */ /* 0x000ff0000b800000 */
[----:B------:R-:W5:Y:S01]  /*3630*/  S2UR UR7, SR_CgaCtaId ;  /* 0x00000000000779c3 */ /* 0x000f620000008800 */
[----:B------:R-:W-:Y:S01]  /*3640*/  UMOV UR6, 0x400 ;  /* 0x0000040000067882 */ /* 0x000fe20000000000 */
[----:B------:R-:W-:Y:S02]  /*3650*/  ULOP3.LUT UR4, UR8, 0x7ffffff8, URZ, 0xc0, !UPT ;  /* 0x7ffffff808047892 */ /* 0x000fe4000f8ec0ff */
[----:B------:R-:W-:Y:S02]  /*3660*/  UIADD3 UR5, UPT, UPT, UR6, 0x258, URZ ;  /* 0x0000025806057890 */ /* 0x000fe4000fffe0ff */
[----:B-----5:R-:W-:Y:S02]  /*3670*/  ULEA UR6, UR7, UR6, 0x18 ;  /* 0x0000000607067291 */ /* 0x020fe4000f8ec0ff */
[----:B------:R-:W-:-:S03]  /*3680*/  ULEA UR7, UR7, UR5, 0x18 ;  /* 0x0000000507077291 */ /* 0x000fc6000f8ec0ff */
[----:B------:R-:W-:-:S09]  /*3690*/  UMOV UR5, URZ ;  /* 0x000000ff00057c82 */ /* 0x000fd20008000000 */
.L_x_42:
[----:B------:R-:W-:Y:S02]  /*36a0*/  ULEA UR14, UR5, UR6, 0x2 ;  /* 0x00000006050e7291 */ /* 0x000fe4000f8e10ff */
[----:B------:R-:W-:Y:S02]  /*36b0*/  ULEA UR15, UR5, UR7, 0x2 ;  /* 0x00000007050f7291 */ /* 0x000fe4000f8e10ff */
[----:B------:R-:W-:-:S04]  /*36c0*/  UIADD3 UR5, UPT, UPT, UR5, 0x8, URZ ;  /* 0x0000000805057890 */ /* 0x000fc8000fffe0ff */
[----:B------:R-:W-:Y:S01]  /*36d0*/  UISETP.NE.AND UP0, UPT, UR5, UR4, UPT ;  /* 0x000000040500728c */ /* 0x000fe2000bf05270 */
[----:B------:R-:W-:Y:S04]  /*36e0*/  STS [UR14], RZ ;  /* 0x000000ffff007988 */ /* 0x000fe8000800080e */
[----:B------:R-:W-:Y:S04]  /*36f0*/  STS [UR15], RZ ;  /* 0x000000ffff007988 */ /* 0x000fe8000800080f */
[----:B------:R-:W-:Y:S04]  /*3700*/  STS [UR14+0x4], RZ ;  /* 0x000004ffff007988 */ /* 0x000fe8000800080e */
        /* <DEDUP_REMOVED lines=12> */
[----:B------:R-:W-:Y:S01]  /*37d0*/  STS [UR15+0x1c], RZ ;  /* 0x00001cffff007988 */ /* 0x000fe2000800080f */
[----:B------:R-:W-:Y:S05]  /*37e0*/  BRA.U UP0, `(.L_x_42) ;  /* 0xfffffffd00ac7547 */ /* 0x000fea000b83ffff */
.L_x_41:
[----:B------:R-:W-:Y:S05]  /*37f0*/  BRA.U !UP1, `(.L_x_19) ;  /* 0x0000000109b87547 */ /* 0x000fea000b800000 */
[----:B------:R-:W-:Y:S02]  /*3800*/  UISETP.GE.U32.AND UP0, UPT, UR16, 0x4, UPT ;  /* 0x000000041000788c */ /* 0x000fe4000bf06070 */
[----:B------:R-:W-:-:S04]  /*3810*/  ULOP3.LUT UR14, UR8, 0x3, URZ, 0xc0, !UPT ;  /* 0x00000003080e7892 */ /* 0x000fc8000f8ec0ff */
[----:B------:R-:W-:-:S03]  /*3820*/  UISETP.NE.AND UP1, UPT, UR14, URZ, UPT ;  /* 0x000000ff0e00728c */ /* 0x000fc6000bf25270 */
[----:B------:R-:W-:Y:S08]  /*3830*/  BRA.U !UP0, `(.L_x_43) ;  /* 0x0000000108407547 */ /* 0x000ff0000b800000 */
[----:B------:R-:W5:Y:S01]  /*3840*/  S2UR UR6, SR_CgaCtaId ;  /* 0x00000000000679c3 */ /* 0x000f620000008800 */
[----:B------:R-:W-:Y:S02]  /*3850*/  UMOV UR5, 0x400 ;  /* 0x0000040000057882 */ /* 0x000fe40000000000 */
[----:B------:R-:W-:Y:S02]  /*3860*/  UIADD3 UR7, UPT, UPT, UR5, 0x258, URZ ;  /* 0x0000025805077890 */ /* 0x000fe4000fffe0ff */
[----:B-----5:R-:W-:Y:S02]  /*3870*/  ULEA UR5, UR6, UR5, 0x18 ;  /* 0x0000000506057291 */ /* 0x020fe4000f8ec0ff */
[----:B------:R-:W-:Y:S02]  /*3880*/  ULEA UR6, UR6, UR7, 0x18 ;  /* 0x0000000706067291 */ /* 0x000fe4000f8ec0ff */
[----:B------:R-:W-:Y:S02]  /*3890*/  ULEA UR5, UR4, UR5, 0x2 ;  /* 0x0000000504057291 */ /* 0x000fe4000f8e10ff */
[----:B------:R-:W-:-:S02]  /*38a0*/  ULEA UR6, UR4, UR6, 0x2 ;  /* 0x0000000604067291 */ /* 0x000fc4000f8e10ff */
[----:B------:R-:W-:-:S05]  /*38b0*/  UIADD3 UR4, UPT, UPT, UR4, 0x4, URZ ;  /* 0x0000000404047890 */ /* 0x000fca000fffe0ff */
[----:B------:R-:W-:Y:S04]  /*38c0*/  STS [UR5], RZ ;  /* 0x000000ffff007988 */ /* 0x000fe80008000805 */
[----:B------:R-:W-:Y:S04]  /*38d0*/  STS [UR6], RZ ;  /* 0x000000ffff007988 */ /* 0x000fe80008000806 */
[----:B------:R-:W-:Y:S04]  /*38e0*/  STS [UR5+0x4], RZ ;  /* 0x000004ffff007988 */ /* 0x000fe80008000805 */
[----:B------:R-:W-:Y:S04]  /*38f0*/  STS [UR6+0x4], RZ ;  /* 0x000004ffff007988 */ /* 0x000fe80008000806 */
[----:B------:R-:W-:Y:S04]  /*3900*/  STS [UR5+0x8], RZ ;  /* 0x000008ffff007988 */ /* 0x000fe80008000805 */
[----:B------:R-:W-:Y:S04]  /*3910*/  STS [UR6+0x8], RZ ;  /* 0x000008ffff007988 */ /* 0x000fe80008000806 */
[----:B------:R-:W-:Y:S04]  /*3920*/  STS [UR5+0xc], RZ ;  /* 0x00000cffff007988 */ /* 0x000fe80008000805 */
[----:B------:R-:W-:Y:S01]  /*3930*/  STS [UR6+0xc], RZ ;  /* 0x00000cffff007988 */ /* 0x000fe20008000806 */
.L_x_43:
[----:B------:R-:W-:Y:S05]  /*3940*/  BRA.U !UP1, `(.L_x_19) ;  /* 0x0000000109647547 */ /* 0x000fea000b800000 */
[----:B------:R-:W-:Y:S02]  /*3950*/  UISETP.NE.AND UP0, UPT, UR14, 0x1, UPT ;  /* 0x000000010e00788c */ /* 0x000fe4000bf05270 */
[----:B------:R-:W-:-:S07]  /*3960*/  UISETP.NE.AND UP1, UPT, UR9, URZ, UPT ;  /* 0x000000ff0900728c */ /* 0x000fce000bf25270 */
[----:B------:R-:W-:Y:S05]  /*3970*/  BRA.U !UP0, `(.L_x_44) ;  /* 0x0000000108307547 */ /* 0x000fea000b800000 */
        /* <DEDUP_REMOVED lines=11> */
[----:B------:R-:W-:Y:S01]  /*3a30*/  STS [UR7+0x4], RZ ;  /* 0x000004ffff007988 */ /* 0x000fe20008000807 */
.L_x_44:
[----:B------:R-:W-:Y:S05]  /*3a40*/  BRA.U !UP1, `(.L_x_19) ;  /* 0x0000000109247547 */ /* 0x000fea000b800000 */
[----:B------:R-:W5:Y:S01]  /*3a50*/  S2UR UR6, SR_CgaCtaId ;  /* 0x00000000000679c3 */ /* 0x000f620000008800 */
[----:B------:R-:W-:Y:S02]  /*3a60*/  UMOV UR5, 0x400 ;  /* 0x0000040000057882 */ /* 0x000fe40000000000 */
[----:B------:R-:W-:Y:S02]  /*3a70*/  UIADD3 UR7, UPT, UPT, UR5, 0x258, URZ ;  /* 0x0000025805077890 */ /* 0x000fe4000fffe0ff */
[----:B-----5:R-:W-:Y:S02]  /*3a80*/  ULEA UR5, UR6, UR5, 0x18 ;  /* 0x0000000506057291 */ /* 0x020fe4000f8ec0ff */
[----:B------:R-:W-:Y:S02]  /*3a90*/  ULEA UR7, UR6, UR7, 0x18 ;  /* 0x0000000706077291 */ /* 0x000fe4000f8ec0ff */
[----:B------:R-:W-:Y:S02]  /*3aa0*/  ULEA UR5, UR4, UR5, 0x2 ;  /* 0x0000000504057291 */ /* 0x000fe4000f8e10ff */
[----:B------:R-:W-:-:S07]  /*3ab0*/  ULEA UR4, UR4, UR7, 0x2 ;  /* 0x0000000704047291 */ /* 0x000fce000f8e10ff */
[----:B------:R-:W-:Y:S04]  /*3ac0*/  STS [UR5], RZ ;  /* 0x000000ffff007988 */ /* 0x000fe80008000805 */
[----:B------:R-:W-:Y:S01]  /*3ad0*/  STS [UR4], RZ ;  /* 0x000000ffff007988 */ /* 0x000fe20008000804 */
.L_x_19:
[----:B------:R-:W5:Y:S02]  /*3ae0*/  LDCU UR4, c[0x0][0x3c0] ;  /* 0x00007800ff0477ac */ /* 0x000f640008000800 */
[----:B-----5:R-:W-:-:S04]  /*3af0*/  UISETP.LT.AND UP0, UPT, UR8, UR4, UPT ;  /* 0x000000040800728c */ /* 0x020fc8000bf01270 */
[----:B------:R-:W-:-:S04]  /*3b00*/  USEL UR4, UR8, UR4, UP0 ;  /* 0x0000000408047287 */ /* 0x000fc80008000000 */
[----:B------:R-:W-:-:S06]  /*3b10*/  UISETP.GE.AND UP0, UPT, UR4, 0x1, UPT ;  /* 0x000000010400788c */ /* 0x000fcc000bf06270 */
[----:B------:R-:W-:-:S13]  /*3b20*/  PLOP3.LUT P0, PT, PT, PT, UP0, 0x80, 0x8 ;  /* 0x000000000008781c */ /* 0x000fda0003f0f008 */
[----:B------:R-:W-:Y:S05]  /*3b30*/  @!P0 EXIT ;  /* 0x000000000000894d */ /* 0x000fea0003800000 */
[----:B------:R-:W5:Y:S01]  /*3b40*/  LDCU UR4, c[0x0][0x3c4] ;  /* 0x00007880ff0477ac */ /* 0x000f620008000800 */
[----:B------:R-:W-:Y:S02]  /*3b50*/  UIADD3 UR15, UPT, UPT, UR8, -0x1, URZ ;  /* 0xffffffff080f7890 */ /* 0x000fe4000fffe0ff */
[----:B------:R-:W-:Y:S02]  /*3b60*/  ULOP3.LUT UR16, UR8, 0xf, URZ, 0xc0, !UPT ;  /* 0x0000000f08107892 */ /* 0x000fe4000f8ec0ff */
[----:B------:R-:W-:Y:S02]  /*3b70*/  ULOP3.LUT UR17, UR8, 0x7, URZ, 0xc0, !UPT ;  /* 0x0000000708117892 */ /* 0x000fe4000f8ec0ff */
[----:B------:R-:W-:Y:S02]  /*3b80*/  ULOP3.LUT UR5, UR8, 0x7ffffff0, URZ, 0xc0, !UPT ;  /* 0x7ffffff008057892 */ /* 0x000fe4000f8ec0ff */
[----:B------:R-:W-:Y:S02]  /*3b90*/  ULOP3.LUT UR18, UR8, 0x3, URZ, 0xc0, !UPT ;  /* 0x0000000308127892 */ /* 0x000fe4000f8ec0ff */
[----:B-----5:R-:W-:-:S12]  /*3ba0*/  ULOP3.LUT UR9, UR4, 0x7ffffff0, URZ, 0xc0, !UPT ;  /* 0x7ffffff004097892 */ /* 0x020fd8000f8ec0ff */
.L_x_77:
[----:B------:R-:W5:Y:S01]  /*3bb0*/  LDCU UR4, c[0x0][0x3c8] ;  /* 0x00007900ff0477ac */ /* 0x000f620008000800 */
[C---:B---3--:R-:W-:Y:S01]  /*3bc0*/  ISETP.GT.AND P0, PT, R0.reuse, 0x1, PT ;  /* 0x000000010000780c */ /* 0x048fe20003f04270 */
[----:B012---:R-:W-:Y:S01]  /*3bd0*/  HFMA2 R15, -RZ, RZ, 0, 0 ;  /* 0x00000000ff0f7431 */ /* 0x007fe200000001ff */
[----:B------:R-:W-:Y:S01]  /*3be0*/  IADD3 R0, PT, PT, R0, -0x1, RZ ;  /* 0xffffffff00007810 */ /* 0x000fe20007ffe0ff */
[----:B------:R-:W-:-:S04]  /*3bf0*/  UISETP.GE.U32.AND UP0, UPT, UR15, 0xf, UPT ;  /* 0x0000000f0f00788c */ /* 0x000fc8000bf06070 */
[----:B-----5:R-:W-:-:S05]  /*3c00*/  IMAD R2, R0, UR4, RZ ;  /* 0x0000000400027c24 */ /* 0x020fca000f8e02ff */
[----:B----4-:R-:W-:Y:S05]  /*3c10*/  BRA.U !UP0, `(.L_x_45) ;  /* 0x00000005081c7547 */ /* 0x010fea000b800000 */
[----:B----4-:R-:W3:Y:S01]  /*3c20*/  LDC.64 R4, c[0x0][0x380] ;  /* 0x0000e000ff047b82 */ /* 0x010ee20000000a00 */
[----:B------:R-:W-:-:S03]  /*3c30*/  ULOP3.LUT UR5, UR4, 0x7ffffff0, URZ, 0xc0, !UPT ;  /* 0x7ffffff004057892 */ /* 0x000fc6000f8ec0ff */
[----:B------:R-:W-:-:S04]  /*3c40*/  UMOV UR4, 0x400 ;  /* 0x0000040000047882 */ /* 0x000fc80000000000 */
[----:B------:R-:W4:Y:S01]  /*3c50*/  S2UR UR6, SR_CgaCtaId ;  /* 0x00000000000679c3 */ /* 0x000f220000008800 */
[----:B---3--:R-:W-:-:S03]  /*3c60*/  IMAD.WIDE R4, R2, 0x4, R4 ;  /* 0x0000000402047825 */ /* 0x008fc600078e0204 */
[----:B------:R-:W-:Y:S01]  /*3c70*/  IADD3 R3, P1, PT, R4, 0x20, RZ ;  /* 0x0000002004037810 */ /* 0x000fe20007f3e0ff */
[----:B----4-:R-:W-:-:S03]  /*3c80*/  ULEA UR4, UR6, UR4, 0x18 ;  /* 0x0000000406047291 */ /* 0x010fc6000f8ec0ff */
[----:B------:R-:W-:Y:S01]  /*3c90*/  IADD3.X R4, PT, PT, RZ, R5, RZ, P1, !PT ;  /* 0x00000005ff047210 */ /* 0x000fe20000ffe4ff */
[----:B------:R-:W-:Y:S02]  /*3ca0*/  UIADD3 UR6, UPT, UPT, -UR5, URZ, URZ ;  /* 0x000000ff05067290 */ /* 0x000fe4000fffe1ff */
[----:B------:R-:W-:-:S12]  /*3cb0*/  UIADD3 UR4, UPT, UPT, UR4, 0x20, URZ ;  /* 0x0000002004047890 */ /* 0x000fd8000fffe0ff */
.L_x_46:
[----:B------:R-:W-:Y:S01]  /*3cc0*/  MOV R26, R3 ;  /* 0x00000003001a7202 */ /* 0x000fe20000000f00 */
[----:B--2---:R-:W2:Y:S01]  /*3cd0*/  LDS.128 R8, [UR4+-0x20] ;  /* 0xffffe004ff087984 */ /* 0x004ea20008000c00 */
[----:B------:R-:W-:-:S05]  /*3ce0*/  MOV R27, R4 ;  /* 0x00000004001b7202 */ /* 0x000fca0000000f00 */
[----:B------:R-:W2:Y:S04]  /*3cf0*/  LDG.E R5, desc[UR10][R26.64+-0x20] ;  /* 0xffffe00a1a057981 */ /* 0x000ea8000c1e1900 */
[----:B------:R-:W3:Y:S04]  /*3d00*/  LDG.E R4, desc[UR10][R26.64+-0x1c] ;  /* 0xffffe40a1a047981 */ /* 0x000ee8000c1e1900 */
[----:B------:R-:W4:Y:S04]  /*3d10*/  LDG.E R14, desc[UR10][R26.64+-0x14] ;  /* 0xffffec0a1a0e7981 */ /* 0x000f28000c1e1900 */
[----:B------:R-:W5:Y:S04]  /*3d20*/  LDG.E R25, desc[UR10][R26.64+-0x18] ;  /* 0xffffe80a1a197981 */ /* 0x000f68000c1e1900 */
[----:B01----:R-:W5:Y:S04]  /*3d30*/  LDG.E R13, desc[UR10][R26.64+-0x10] ;  /* 0xfffff00a1a0d7981 */ /* 0x003f68000c1e1900 */
[----:B------:R-:W5:Y:S04]  /*3d40*/  LDG.E R12, desc[UR10][R26.64+-0xc] ;  /* 0xfffff40a1a0c7981 */ /* 0x000f68000c1e1900 */
        /* <DEDUP_REMOVED lines=9> */
[----:B------:R-:W5:Y:S01]  /*3de0*/  LDG.E R3, desc[UR10][R26.64+-0x8] ;  /* 0xfffff80a1a037981 */ /* 0x000f62000c1e1900 */
[----:B------:R-:W-:-:S04]  /*3df0*/  UIADD3 UR6, UPT, UPT, UR6, 0x10, URZ ;  /* 0x0000001006067890 */ /* 0x000fc8000fffe0ff */
[----:B------:R-:W-:Y:S01]  /*3e00*/  UISETP.NE.AND UP0, UPT, UR6, URZ, UPT ;  /* 0x000000ff0600728c */ /* 0x000fe2000bf05270 */
[----:B--2---:R-:W-:Y:S01]  /*3e10*/  FADD R5, R8, R5 ;  /* 0x0000000508057221 */ /* 0x004fe20000000000 */
[----:B---3--:R-:W-:-:S04]  /*3e20*/  FADD R9, R4, R9 ;  /* 0x0000000904097221 */ /* 0x008fc80000000000 */
[----:B------:R-:W-:Y:S04]  /*3e30*/  STG.E desc[UR10][R26.64+-0x20], R5 ;  /* 0xffffe0051a007986 */ /* 0x000fe8000c10190a */
[----:B------:R-:W0:Y:S01]  /*3e40*/  LDS.128 R4, [UR4+-0x10] ;  /* 0xfffff004ff047984 */ /* 0x000e220008000c00 */
[----:B----4-:R-:W-:Y:S01]  /*3e50*/  FADD R15, R14, R11 ;  /* 0x0000000b0e0f7221 */ /* 0x010fe20000000000 */
[----:B-----5:R-:W-:Y:S02]  /*3e60*/  FADD R25, R25, R10 ;  /* 0x0000000a19197221 */ /* 0x020fe40000000000 */
[----:B------:R-:W-:Y:S04]  /*3e70*/  STG.E desc[UR10][R26.64+-0x1c], R9 ;  /* 0xffffe4091a007986 */ /* 0x000fe8000c10190a */
[----:B------:R-:W-:Y:S04]  /*3e80*/  STG.E desc[UR10][R26.64+-0x14], R15 ;  /* 0xffffec0f1a007986 */ /* 0x000fe8000c10190a */
[----:B------:R-:W1:Y:S01]  /*3e90*/  LDS.128 R8, [UR4] ;  /* 0x00000004ff087984 */ /* 0x000e620008000c00 */
[----:B0-----:R-:W-:Y:S01]  /*3ea0*/  FADD R4, R4, R13 ;  /* 0x0000000d04047221 */ /* 0x001fe20000000000 */
[----:B------:R-:W-:-:S02]  /*3eb0*/  FADD R5, R12, R5 ;  /* 0x000000050c057221 */ /* 0x000fc40000000000 */
[----:B------:R-:W0:Y:S01]  /*3ec0*/  LDS.128 R12, [UR4+0x10] ;  /* 0x00001004ff0c7984 */ /* 0x000e220008000c00 */
[----:B------:R-:W-:-:S03]  /*3ed0*/  FADD R7, R16, R7 ;  /* 0x0000000710077221 */ /* 0x000fc60000000000 */
[----:B------:R-:W-:Y:S01]  /*3ee0*/  STG.E desc[UR10][R26.64+-0x18], R25 ;  /* 0xffffe8191a007986 */ /* 0x000fe2000c10190a */
[----:B-1----:R-:W-:Y:S01]  /*3ef0*/  FADD R17, R8, R17 ;  /* 0x0000001108117221 */ /* 0x002fe20000000000 */
[----:B------:R-:W-:Y:S01]  /*3f00*/  FADD R9, R18, R9 ;  /* 0x0000000912097221 */ /* 0x000fe20000000000 */
[----:B------:R-:W-:Y:S01]  /*3f10*/  FADD R19, R19, R10 ;  /* 0x0000000a13137221 */ /* 0x000fe20000000000 */
[----:B------:R-:W-:Y:S01]  /*3f20*/  FADD R11, R20, R11 ;  /* 0x0000000b140b7221 */ /* 0x000fe20000000000 */
[----:B------:R-:W-:Y:S04]  /*3f30*/  STG.E desc[UR10][R26.64+-0xc], R5 ;  /* 0xfffff4051a007986 */ /* 0x000fe8000c10190a */
[----:B------:R-:W-:Y:S04]  /*3f40*/  STG.E desc[UR10][R26.64+-0x4], R7 ;  /* 0xfffffc071a007986 */ /* 0x000fe8000c10190a */
[----:B------:R-:W-:Y:S04]  /*3f50*/  STG.E desc[UR10][R26.64], R17 ;  /* 0x000000111a007986 */ /* 0x000fe8000c10190a */
[----:B------:R-:W-:Y:S04]  /*3f60*/  STG.E desc[UR10][R26.64+0x4], R9 ;  /* 0x000004091a007986 */ /* 0x000fe8000c10190a */
[----:B------:R-:W-:Y:S04]  /*3f70*/  STG.E desc[UR10][R26.64+0x8], R19 ;  /* 0x000008131a007986 */ /* 0x000fe8000c10190a */
[----:B------:R-:W-:Y:S01]  /*3f80*/  STG.E desc[UR10][R26.64+0xc], R11 ;  /* 0x00000c0b1a007986 */ /* 0x000fe2000c10190a */
[----:B0-----:R-:W-:Y:S01]  /*3f90*/  FADD R21, R12, R21 ;  /* 0x000000150c157221 */ /* 0x001fe20000000000 */
[----:B------:R-:W-:Y:S01]  /*3fa0*/  FADD R13, R22, R13 ;  /* 0x0000000d160d7221 */ /* 0x000fe20000000000 */
[----:B------:R-:W-:Y:S01]  /*3fb0*/  FADD R23, R23, R14 ;  /* 0x0000000e17177221 */ /* 0x000fe20000000000 */
[----:B------:R-:W-:-:S02]  /*3fc0*/  FADD R15, R24, R15 ;  /* 0x0000000f180f7221 */ /* 0x000fc40000000000 */
[----:B------:R-:W-:Y:S04]  /*3fd0*/  STG.E desc[UR10][R26.64+0x10], R21 ;  /* 0x000010151a007986 */ /* 0x000fe8000c10190a */
[----:B------:R-:W-:Y:S04]  /*3fe0*/  STG.E desc[UR10][R26.64+0x14], R13 ;  /* 0x0000140d1a007986 */ /* 0x000fe8000c10190a */
[----:B------:R-:W-:Y:S04]  /*3ff0*/  STG.E desc[UR10][R26.64+0x18], R23 ;  /* 0x000018171a007986 */ /* 0x000fe8000c10190a */
[----:B------:R-:W-:Y:S01]  /*4000*/  STG.E desc[UR10][R26.64+0x1c], R15 ;  /* 0x00001c0f1a007986 */ /* 0x000fe2000c10190a */
[----:B------:R-:W-:-:S05]  /*4010*/  FADD R3, R3, R6 ;  /* 0x0000000603037221 */ /* 0x000fca0000000000 */
[----:B------:R0:W-:Y:S04]  /*4020*/  STG.E desc[UR10][R26.64+-0x8], R3 ;  /* 0xfffff8031a007986 */ /* 0x0001e8000c10190a */
[----:B------:R1:W-:Y:S01]  /*4030*/  STG.E desc[UR10][R26.64+-0x10], R4 ;  /* 0xfffff0041a007986 */ /* 0x0003e2000c10190a */
[----:B------:R-:W-:Y:S01]  /*4040*/  UIADD3 UR4, UPT, UPT, UR4, 0x40, URZ ;  /* 0x0000004004047890 */ /* 0x000fe2000fffe0ff */
[----:B0-----:R-:W-:-:S04]  /*4050*/  IADD3 R3, P1, PT, R26, 0x40, RZ ;  /* 0x000000401a037810 */ /* 0x001fc80007f3e0ff */
[----:B-1----:R-:W-:Y:S01]  /*4060*/  IADD3.X R4, PT, PT, RZ, R27, RZ, P1, !PT ;  /* 0x0000001bff047210 */ /* 0x002fe20000ffe4ff */
[----:B------:R-:W-:Y:S08]  /*4070*/  BRA.U UP0, `(.L_x_46) ;  /* 0xfffffffd00107547 */ /* 0x000ff0000b83ffff */
[----:B------:R-:W-:-:S07]  /*4080*/  MOV R15, UR5 ;  /* 0x00000005000f7c02 */ /* 0x000fce0008000f00 */
.L_x_45:
[----:B01----:R-:W0:Y:S01]  /*4090*/  LDC.64 R12, c[0x0][0x380] ;  /* 0x0000e000ff0c7b82 */ /* 0x003e220000000a00 */
[----:B------:R-:W-:Y:S01]  /*40a0*/  UISETP.NE.AND UP0, UPT, UR16, URZ, UPT ;  /* 0x000000ff1000728c */ /* 0x000fe2000bf05270 */
[----:B0-----:R-:W-:-:S08]  /*40b0*/  IMAD.WIDE R12, R2, 0x4, R12 ;  /* 0x00000004020c7825 */ /* 0x001fd000078e020c */
[----:B------:R-:W-:Y:S05]  /*40c0*/  BRA.U !UP0, `(.L_x_47) ;  /* 0x0000000508407547 */ /* 0x000fea000b800000 */
[----:B------:R-:W-:Y:S02]  /*40d0*/  UIADD3 UR4, UPT, UPT, UR16, -0x1, URZ ;  /* 0xffffffff10047890 */ /* 0x000fe4000fffe0ff */
[----:B------:R-:W-:Y:S02]  /*40e0*/  UISETP.NE.AND UP1, UPT, UR17, URZ, UPT ;  /* 0x000000ff1100728c */ /* 0x000fe4000bf25270 */
[----:B------:R-:W-:-:S09]  /*40f0*/  UISETP.GE.U32.AND UP0, UPT, UR4, 0x7, UPT ;  /* 0x000000070400788c */ /* 0x000fd2000bf06070 */
[----:B------:R-:W-:Y:S05]  /*4100*/  BRA.U !UP0, `(.L_x_48) ;  /* 0x0000000108807547 */ /* 0x000fea000b800000 */
[----:B----4-:R-:W-:-:S05]  /*4110*/  IMAD.WIDE.U32 R2, R15, 0x4, R12 ;  /* 0x000000040f027825 */ /* 0x010fca00078e000c */
[----:B------:R-:W3:Y:S04]  /*4120*/  LDG.E R23, desc[UR10][R2.64] ;  /* 0x0000000a02177981 */ /* 0x000ee8000c1e1900 */
[----:B------:R-:W4:Y:S04]  /*4130*/  LDG.E R22, desc[UR10][R2.64+0x4] ;  /* 0x0000040a02167981 */ /* 0x000f28000c1e1900 */
[----:B------:R-:W5:Y:S04]  /*4140*/  LDG.E R21, desc[UR10][R2.64+0x8] ;  /* 0x0000080a02157981 */ /* 0x000f68000c1e1900 */
[----:B------:R-:W5:Y:S04]  /*4150*/  LDG.E R18, desc[UR10][R2.64+0xc] ;  /* 0x00000c0a02127981 */ /* 0x000f68000c1e1900 */
[----:B------:R-:W5:Y:S04]  /*4160*/  LDG.E R19, desc[UR10][R2.64+0x10] ;  /* 0x0000100a02137981 */ /* 0x000f68000c1e1900 */
[----:B------:R-:W5:Y:S04]  /*4170*/  LDG.E R16, desc[UR10][R2.64+0x14] ;  /* 0x0000140a02107981 */ /* 0x000f68000c1e1900 */
[----:B------:R-:W5:Y:S04]  /*4180*/  LDG.E R17, desc[UR10][R2.64+0x18] ;  /* 0x0000180a02117981 */ /* 0x000f68000c1e1900 */
[----:B------:R-:W5:Y:S01]  /*4190*/  LDG.E R14, desc[UR10][R2.64+0x1c] ;  /* 0x00001c0a020e7981 */ /* 0x000f62000c1e1900 */
[----:B------:R-:W-:Y:S01]  /*41a0*/  MOV R4, 0x400 ;  /* 0x0000040000047802 */ /* 0x000fe20000000f00 */
[----:B------:R-:W0:Y:S03]  /*41b0*/  S2R R5, SR_CgaCtaId ;  /* 0x0000000000057919 */ /* 0x000e260000008800 */
[----:B0-----:R-:W-:-:S04]  /*41c0*/  LEA R4, R5, R4, 0x18 ;  /* 0x0000000405047211 */ /* 0x001fc800078ec0ff */
[C---:B------:R-:W-:Y:S02]  /*41d0*/  LEA R20, R15.reuse, R4, 0x2 ;  /* 0x000000040f147211 */ /* 0x040fe400078e10ff */
[----:B------:R-:W-:-:S03]  /*41e0*/  IADD3 R15, PT, PT, R15, 0x8, RZ ;  /* 0x000000080f0f7810 */ /* 0x000fc60007ffe0ff */
[----:B--2---:R-:W3:Y:S04]  /*41f0*/  LDS.128 R4, [R20] ;  /* 0x0000000014047984 */ /* 0x004ee80000000c00 */
[----:B------:R-:W0:Y:S01]  /*4200*/  LDS.128 R8, [R20+0x10] ;  /* 0x0000100014087984 */ /* 0x000e220000000c00 */
[----:B---3--:R-:W-:Y:S01]  /*4210*/  FADD R23, R4, R23 ;  /* 0x0000001704177221 */ /* 0x008fe20000000000 */
[----:B----4-:R-:W-:-:S04]  /*4220*/  FADD R5, R22, R5 ;  /* 0x0000000516057221 */ /* 0x010fc80000000000 */
[----:B------:R1:W-:Y:S01]  /*4230*/  STG.E desc[UR10][R2.64], R23 ;  /* 0x0000001702007986 */ /* 0x0003e2000c10190a */
[----:B-----5:R-:W-:-:S03]  /*4240*/  FADD R21, R21, R6 ;  /* 0x0000000615157221 */ /* 0x020fc60000000000 */
[----:B------:R1:W-:Y:S01]  /*4250*/  STG.E desc[UR10][R2.64+0x4], R5 ;  /* 0x0000040502007986 */ /* 0x0003e2000c10190a */
[----:B------:R-:W-:-:S03]  /*4260*/  FADD R7, R18, R7 ;  /* 0x0000000712077221 */ /* 0x000fc60000000000 */
[----:B------:R1:W-:Y:S01]  /*4270*/  STG.E desc[UR10][R2.64+0x8], R21 ;  /* 0x0000081502007986 */ /* 0x0003e2000c10190a */
[----:B0-----:R-:W-:-:S03]  /*4280*/  FADD R19, R8, R19 ;  /* 0x0000001308137221 */ /* 0x001fc60000000000 */
[----:B------:R1:W-:Y:S01]  /*4290*/  STG.E desc[UR10][R2.64+0xc], R7 ;  /* 0x00000c0702007986 */ /* 0x0003e2000c10190a */
[----:B------:R-:W-:-:S03]  /*42a0*/  FADD R9, R16, R9 ;  /* 0x0000000910097221 */ /* 0x000fc60000000000 */
[----:B------:R1:W-:Y:S01]  /*42b0*/  STG.E desc[UR10][R2.64+0x10], R19 ;  /* 0x0000101302007986 */ /* 0x0003e2000c10190a */
[----:B------:R-:W-:-:S03]  /*42c0*/  FADD R17, R17, R10 ;  /* 0x0000000a11117221 */ /* 0x000fc60000000000 */
[----:B------:R1:W-:Y:S01]  /*42d0*/  STG.E desc[UR10][R2.64+0x14], R9 ;  /* 0x0000140902007986 */ /* 0x0003e2000c10190a */
[----:B------:R-:W-:-:S03]  /*42e0*/  FADD R11, R14, R11 ;  /* 0x0000000b0e0b7221 */ /* 0x000fc60000000000 */
[----:B------:R1:W-:Y:S04]  /*42f0*/  STG.E desc[UR10][R2.64+0x18], R17 ;  /* 0x0000181102007986 */ /* 0x0003e8000c10190a */
[----:B------:R1:W-:Y:S02]  /*4300*/  STG.E desc[UR10][R2.64+0x1c], R11 ;  /* 0x00001c0b02007986 */ /* 0x0003e4000c10190a */
.L_x_48:
[----:B------:R-:W-:Y:S05]  /*4310*/  BRA.U !UP1, `(.L_x_47) ;  /* 0x0000000109ac7547 */ /* 0x000fea000b800000 */
[----:B------:R-:W-:Y:S02]  /*4320*/  UIADD3 UR4, UPT, UPT, UR17, -0x1, URZ ;  /* 0xffffffff11047890 */ /* 0x000fe4000fffe0ff */
[----:B------:R-:W-:Y:S02]  /*4330*/  UISETP.NE.AND UP1, UPT, UR18, URZ, UPT ;  /* 0x000000ff1200728c */ /* 0x000fe4000bf25270 */
[----:B------:R-:W-:-:S09]  /*4340*/  UISETP.GE.U32.AND UP0, UPT, UR4, 0x3, UPT ;  /* 0x000000030400788c */ /* 0x000fd2000bf06070 */
[----:B------:R-:W-:Y:S05]  /*4350*/  BRA.U !UP0, `(.L_x_49) ;  /* 0x00000001084c7547 */ /* 0x000fea000b800000 */
[----:B-1--4-:R-:W-:-:S05]  /*4360*/  IMAD.WIDE.U32 R2, R15, 0x4, R12 ;  /* 0x000000040f027825 */ /* 0x012fca00078e000c */
[----:B------:R-:W3:Y:S04]  /*4370*/  LDG.E R9, desc[UR10][R2.64] ;  /* 0x0000000a02097981 */ /* 0x000ee8000c1e1900 */
[----:B------:R-:W4:Y:S04]  /*4380*/  LDG.E R8, desc[UR10][R2.64+0x4] ;  /* 0x0000040a02087981 */ /* 0x000f28000c1e1900 */
[----:B------:R-:W5:Y:S04]  /*4390*/  LDG.E R11, desc[UR10][R2.64+0x8] ;  /* 0x0000080a020b7981 */ /* 0x000f68000c1e1900 */
[----:B--2---:R-:W2:Y:S01]  /*43a0*/  LDG.E R10, desc[UR10][R2.64+0xc] ;  /* 0x00000c0a020a7981 */ /* 0x004ea2000c1e1900 */
[----:B------:R-:W-:Y:S01]  /*43b0*/  MOV R4, 0x400 ;  /* 0x0000040000047802 */ /* 0x000fe20000000f00 */
[----:B------:R-:W0:Y:S03]  /*43c0*/  S2R R5, SR_CgaCtaId ;  /* 0x0000000000057919 */ /* 0x000e260000008800 */
[----:B0-----:R-:W-:-:S04]  /*43d0*/  LEA R4, R5, R4, 0x18 ;  /* 0x0000000405047211 */ /* 0x001fc800078ec0ff */
[C---:B------:R-:W-:Y:S02]  /*43e0*/  LEA R4, R15.reuse, R4, 0x2 ;  /* 0x000000040f047211 */ /* 0x040fe400078e10ff */
[----:B------:R-:W-:-:S04]  /*43f0*/  IADD3 R15, PT, PT, R15, 0x4, RZ ;  /* 0x000000040f0f7810 */ /* 0x000fc80007ffe0ff */
[----:B------:R-:W3:Y:S02]  /*4400*/  LDS.128 R4, [R4] ;  /* 0x0000000004047984 */ /* 0x000ee40000000c00 */
[----:B---3--:R-:W-:Y:S01]  /*4410*/  FADD R9, R4, R9 ;  /* 0x0000000904097221 */ /* 0x008fe20000000000 */
[----:B----4-:R-:W-:-:S04]  /*4420*/  FADD R5, R8, R5 ;  /* 0x0000000508057221 */ /* 0x010fc80000000000 */
[----:B------:R0:W-:Y:S01]  /*4430*/  STG.E desc[UR10][R2.64], R9 ;  /* 0x0000000902007986 */ /* 0x0001e2000c10190a */
[----:B-----5:R-:W-:-:S03]  /*4440*/  FADD R11, R11, R6 ;  /* 0x000000060b0b7221 */ /* 0x020fc60000000000 */
[----:B------:R0:W-:Y:S01]  /*4450*/  STG.E desc[UR10][R2.64+0x4], R5 ;  /* 0x0000040502007986 */ /* 0x0001e2000c10190a */
[----:B--2---:R-:W-:-:S03]  /*4460*/  FADD R7, R10, R7 ;  /* 0x000000070a077221 */ /* 0x004fc60000000000 */
[----:B------:R0:W-:Y:S04]  /*4470*/  STG.E desc[UR10][R2.64+0x8], R11 ;  /* 0x0000080b02007986 */ /* 0x0001e8000c10190a */
[----:B------:R0:W-:Y:S02]  /*4480*/  STG.E desc[UR10][R2.64+0xc], R7 ;  /* 0x00000c0702007986 */ /* 0x0001e4000c10190a */
.L_x_49:
[----:B------:R-:W-:Y:S05]  /*4490*/  BRA.U !UP1, `(.L_x_47) ;  /* 0x00000001094c7547 */ /* 0x000fea000b800000 */
[----:B01--4-:R-:W-:-:S05]  /*44a0*/  IMAD.WIDE.U32 R2, R15, 0x4, R12 ;  /* 0x000000040f027825 */ /* 0x013fca00078e000c */
[----:B------:R-:W3:Y:S01]  /*44b0*/  LDG.E R9, desc[UR10][R2.64] ;  /* 0x0000000a02097981 */ /* 0x000ee2000c1e1900 */
[----:B------:R-:W-:Y:S01]  /*44c0*/  MOV R4, 0x400 ;  /* 0x0000040000047802 */ /* 0x000fe20000000f00 */
[----:B------:R-:W-:Y:S01]  /*44d0*/  UISETP.NE.AND UP0, UPT, UR18, 0x1, UPT ;  /* 0x000000011200788c */ /* 0x000fe2000bf05270 */
[----:B------:R-:W0:Y:S02]  /*44e0*/  S2R R5, SR_CgaCtaId ;  /* 0x0000000000057919 */ /* 0x000e240000008800 */
[----:B0-----:R-:W-:-:S04]  /*44f0*/  LEA R4, R5, R4, 0x18 ;  /* 0x0000000405047211 */ /* 0x001fc800078ec0ff */
[----:B------:R-:W-:-:S06]  /*4500*/  LEA R4, R15, R4, 0x2 ;  /* 0x000000040f047211 */ /* 0x000fcc00078e10ff */
[----:B--2---:R-:W3:Y:S02]  /*4510*/  LDS.128 R4, [R4] ;  /* 0x0000000004047984 */ /* 0x004ee40000000c00 */
[----:B---3--:R-:W-:-:S05]  /*4520*/  FADD R9, R4, R9 ;  /* 0x0000000904097221 */ /* 0x008fca0000000000 */
[----:B------:R3:W-:Y:S01]  /*4530*/  STG.E desc[UR10][R2.64], R9 ;  /* 0x0000000902007986 */ /* 0x0007e2000c10190a */
[----:B------:R-:W-:Y:S05]  /*4540*/  BRA.U !UP0, `(.L_x_47) ;  /* 0x0000000108207547 */ /* 0x000fea000b800000 */
[----:B------:R-:W2:Y:S01]  /*4550*/  LDG.E R4, desc[UR10][R2.64+0x4] ;  /* 0x0000040a02047981 */ /* 0x000ea2000c1e1900 */
[----:B------:R-:W-:Y:S01]  /*4560*/  UISETP.NE.AND UP0, UPT, UR18, 0x2, UPT ;  /* 0x000000021200788c */ /* 0x000fe2000bf05270 */
[----:B--2---:R-:W-:-:S05]  /*4570*/  FADD R5, R4, R5 ;  /* 0x0000000504057221 */ /* 0x004fca0000000000 */
[----:B------:R0:W-:Y:S03]  /*4580*/  STG.E desc[UR10][R2.64+0x4], R5 ;  /* 0x0000040502007986 */ /* 0x0001e6000c10190a */
[----:B------:R-:W-:Y:S05]  /*4590*/  BRA.U !UP0, `(.L_x_47) ;  /* 0x00000001080c7547 */ /* 0x000fea000b800000 */
[----:B0-----:R-:W2:Y:S02]  /*45a0*/  LDG.E R5, desc[UR10][R2.64+0x8] ;  /* 0x0000080a02057981 */ /* 0x001ea4000c1e1900 */
[----:B--2---:R-:W-:-:S05]  /*45b0*/  FADD R5, R5, R6 ;  /* 0x0000000605057221 */ /* 0x004fca0000000000 */
[----:B------:R0:W-:Y:S02]  /*45c0*/  STG.E desc[UR10][R2.64+0x8], R5 ;  /* 0x0000080502007986 */ /* 0x0001e4000c10190a */
.L_x_47:
[----:B------:R-:W-:Y:S01]  /*45d0*/  UISETP.NE.AND UP0, UPT, UR15, URZ, UPT ;  /* 0x000000ff0f00728c */ /* 0x000fe2000bf05270 */
[----:B01----:R-:W-:-:S08]  /*45e0*/  HFMA2 R5, -RZ, RZ, 0, 0 ;  /* 0x00000000ff057431 */ /* 0x003fd000000001ff */
[----:B------:R-:W-:Y:S05]  /*45f0*/  BRA.U !UP0, `(.L_x_50) ;  /* 0x00000005081c7547 */ /* 0x000fea000b800000 */
[----:B---3--:R-:W-:Y:S01]  /*4600*/  MOV R9, RZ ;  /* 0x000000ff00097202 */ /* 0x008fe20000000f00 */
[----:B------:R-:W0:Y:S06]  /*4610*/  LDCU UR4, c[0x0][0x3c8] ;  /* 0x00007900ff0477ac */ /* 0x000e2c0008000800 */
.L_x_51:
[----:B----4-:R-:W-:-:S04]  /*4620*/  IMAD.WIDE.U32 R4, R9, 0x4, R28 ;  /* 0x0000000409047825 */ /* 0x010fc800078e001c */
[----:B------:R-:W-:Y:S01]  /*4630*/  IMAD.WIDE.U32 R2, R9, 0x4, R12 ;  /* 0x0000000409027825 */ /* 0x000fe200078e000c */
[----:B--2---:R-:W2:Y:S01]  /*4640*/  LDG.E R10, desc[UR10][R4.64+0x4] ;  /* 0x0000040a040a7981 */ /* 0x004ea2000c1e1900 */
[----:B------:R-:W1:Y:S03]  /*4650*/  LDC R17, c[0x0][0x3c8] ;  /* 0x0000f200ff117b82 */ /* 0x000e660000000800 */
[----:B------:R3:W4:Y:S04]  /*4660*/  LDG.E R8, desc[UR10][R4.64] ;  /* 0x0000000a04087981 */ /* 0x000728000c1e1900 */
[----:B------:R-:W5:Y:S04]  /*4670*/  LDG.E R11, desc[UR10][R2.64] ;  /* 0x0000000a020b7981 */ /* 0x000f68000c1e1900 */
[----:B------:R4:W5:Y:S01]  /*4680*/  LDG.E R14, desc[UR10][R2.64+0x4] ;  /* 0x0000040a020e7981 */ /* 0x000962000c1e1900 */
[----:B------:R-:W1:Y:S01]  /*4690*/  S2R R20, SR_CgaCtaId ;  /* 0x0000000000147919 */ /* 0x000e620000008800 */
[----:B------:R-:W-:-:S04]  /*46a0*/  MOV R15, 0x400 ;  /* 0x00000400000f7802 */ /* 0x000fc80000000f00 */
[C---:B---3--:R-:W-:Y:S01]  /*46b0*/  IADD3 R5, PT, PT, R15.reuse, 0x4b0, RZ ;  /* 0x000004b00f057810 */ /* 0x048fe20007ffe0ff */
[----:B0-----:R-:W-:Y:S01]  /*46c0*/  USHF.L.U32 UR6, UR4, 0x2, URZ ;  /* 0x0000000204067899 */ /* 0x001fe200080006ff */
[----:B------:R-:W-:Y:S01]  /*46d0*/  IADD3 R15, PT, PT, R15, 0x258, RZ ;  /* 0x000002580f0f7810 */ /* 0x000fe20007ffe0ff */
[----:B------:R-:W-:Y:S01]  /*46e0*/  HFMA2 R21, -RZ, RZ, 1.125, -9232 ;  /* 0x3c80f082ff157431 */ /* 0x000fe200000001ff */
[----:B------:R-:W-:Y:S02]  /*46f0*/  MOV R19, 0x3f800000 ;  /* 0x3f80000000137802 */ /* 0x000fe40000000f00 */
[----:B-1----:R-:W-:-:S04]  /*4700*/  LEA R4, R20, R5, 0x18 ;  /* 0x0000000514047211 */ /* 0x002fc800078ec0ff */
[----:B------:R-:W-:-:S04]  /*4710*/  LEA R22, R17, R4, 0x2 ;  /* 0x0000000411167211 */ /* 0x000fc800078e10ff */
[----:B------:R-:W-:-:S05]  /*4720*/  LEA R23, R9, R22, 0x2 ;  /* 0x0000001609177211 */ /* 0x000fca00078e10ff */
[----:B------:R-:W5:Y:S01]  /*4730*/  LDS.64 R4, [R23+UR6] ;  /* 0x0000000617047984 */ /* 0x000f620008000a00 */
[----:B--2---:R-:W-:Y:S01]  /*4740*/  FMUL R7, |R10|, 2.8853900432586669922 ;  /* 0x4038aa3b0a077820 */ /* 0x004fe20000400200 */
[----:B----4-:R-:W-:-:S05]  /*4750*/  FMUL R6, |R8|, 2.8853900432586669922 ;  /* 0x4038aa3b08067820 */ /* 0x010fca0000400200 */
[----:B------:R-:W0:Y:S08]  /*4760*/  MUFU.EX2 R7, R7 ;  /* 0x0000000700077308 */ /* 0x000e300000000800 */
[----:B------:R-:W1:Y:S01]  /*4770*/  MUFU.EX2 R6, R6 ;  /* 0x0000000600067308 */ /* 0x000e620000000800 */
[----:B0-----:R-:W-:Y:S01]  /*4780*/  FADD R18, R7, 1 ;  /* 0x3f80000007127421 */ /* 0x001fe20000000000 */
[----:B-1----:R-:W-:-:S06]  /*4790*/  FADD R16, R6, 1 ;  /* 0x3f80000006107421 */ /* 0x002fcc0000000000 */
[----:B------:R-:W-:Y:S01]  /*47a0*/  MUFU.RCP R18, R18 ;  /* 0x0000001200127308 */ /* 0x000fe20000001000 */
[----:B------:R-:W-:-:S07]  /*47b0*/  LEA R6, R20, R15, 0x18 ;  /* 0x0000000f14067211 */ /* 0x000fce00078ec0ff */
[----:B------:R0:W1:Y:S01]  /*47c0*/  MUFU.RCP R2, R16 ;  /* 0x0000001000027308 */ /* 0x0000620000001000 */
[C---:B------:R-:W-:Y:S02]  /*47d0*/  LEA R6, R9.reuse, R6, 0x2 ;  /* 0x0000000609067211 */ /* 0x040fe400078e10ff */
[----:B------:R-:W-:Y:S01]  /*47e0*/  LEA R15, R9, R22, 0x2 ;  /* 0x00000016090f7211 */ /* 0x000fe200078e10ff */
[----:B------:R-:W-:-:S03]  /*47f0*/  FMUL R3, R8, R8 ;  /* 0x0000000808037220 */ /* 0x000fc60000400000 */
[----:B------:R-:W-:Y:S04]  /*4800*/  LDS.64 R6, [R6] ;  /* 0x0000000006067984 */ /* 0x000fe80000000a00 */
[----:B------:R-:W2:Y:S04]  /*4810*/  LDS R15, [R15] ;  /* 0x000000000f0f7984 */ /* 0x000ea80000000800 */
[----:B0-----:R-:W0:Y:S01]  /*4820*/  LDS R16, [R23+0x4] ;  /* 0x0000040017107984 */ /* 0x001e220000000800 */
[--C-:B-1----:R-:W-:Y:S01]  /*4830*/  FFMA R17, R2, -2, R19.reuse ;  /* 0xc000000002117823 */ /* 0x102fe20000000013 */
[----:B------:R-:W-:Y:S01]  /*4840*/  FFMA R19, R18, -2, R19 ;  /* 0xc000000012137823 */ /* 0x000fe20000000013 */
[----:B------:R-:W-:Y:S01]  /*4850*/  FFMA R18, R3, R21, -0.052303962409496307373 ;  /* 0xbd563cae03127423 */ /* 0x000fe20000000015 */
[----:B------:R-:W-:Y:S01]  /*4860*/  FMUL R2, R10, R10 ;  /* 0x0000000a0a027220 */ /* 0x000fe20000400000 */
[----:B------:R-:W-:-:S02]  /*4870*/  FSETP.GE.AND P2, PT, |R8|, 0.60000002384185791016, PT ;  /* 0x3f19999a0800780b */ /* 0x000fc40003f46200 */
[C---:B------:R-:W-:Y:S01]  /*4880*/  FFMA R18, R3.reuse, R18, 0.1331529766321182251 ;  /* 0x3e08594103127423 */ /* 0x040fe20000000012 */
[----:B------:R-:W-:Y:S01]  /*4890*/  FSETP.GE.AND P1, PT, |R8|, 9.010913848876953125, PT ;  /* 0x41102cb40800780b */ /* 0x000fe20003f26200 */
[----:B------:R-:W-:Y:S02]  /*48a0*/  FFMA R21, R2, R21, -0.052303962409496307373 ;  /* 0xbd563cae02157423 */ /* 0x000fe40000000015 */
[----:B------:R-:W-:Y:S01]  /*48b0*/  FFMA R18, R3, R18, -0.33332768082618713379 ;  /* 0xbeaaa9ed03127423 */ /* 0x000fe20000000012 */
[----:B------:R-:W-:Y:S01]  /*48c0*/  FSETP.GE.AND P4, PT, |R10|, 0.60000002384185791016, PT ;  /* 0x3f19999a0a00780b */ /* 0x000fe20003f86200 */
[----:B------:R-:W-:Y:S01]  /*48d0*/  FFMA R21, R2, R21, 0.1331529766321182251 ;  /* 0x3e08594102157423 */ /* 0x000fe20000000015 */
[----:B------:R-:W-:Y:S01]  /*48e0*/  FSEL R17, R17, 1, !P1 ;  /* 0x3f80000011117808 */ /* 0x000fe20004800000 */
[----:B------:R-:W-:Y:S01]  /*48f0*/  FFMA R3, R3, R18, RZ ;  /* 0x0000001203037223 */ /* 0x000fe200000000ff */
[----:B------:R-:W-:Y:S01]  /*4900*/  FSETP.GE.AND P3, PT, |R10|, 9.010913848876953125, PT ;  /* 0x41102cb40a00780b */ /* 0x000fe20003f66200 */
[----:B------:R-:W-:Y:S01]  /*4910*/  FFMA R21, R2, R21, -0.33332768082618713379 ;  /* 0xbeaaa9ed02157423 */ /* 0x000fe20000000015 */
[--C-:B------:R-:W-:Y:S01]  /*4920*/  LOP3.LUT R17, R17, 0x80000000, R8.reuse, 0xb8, !PT ;  /* 0x8000000011117812 */ /* 0x100fe200078eb808 */
[----:B------:R-:W-:Y:S01]  /*4930*/  @!P2 FFMA R17, R8, R3, R8 ;  /* 0x000000030811a223 */ /* 0x000fe20000000008 */
[----:B------:R-:W-:Y:S01]  /*4940*/  FSEL R19, R19, 1, !P3 ;  /* 0x3f80000013137808 */ /* 0x000fe20005800000 */
[----:B------:R-:W1:Y:S01]  /*4950*/  LDC R3, c[0x0][0x3c8] ;  /* 0x0000f200ff037b82 */ /* 0x000e620000000800 */
[----:B------:R-:W-:-:S02]  /*4960*/  FFMA R21, R2, R21, RZ ;  /* 0x0000001502157223 */ /* 0x000fc400000000ff */
[--C-:B------:R-:W-:Y:S02]  /*4970*/  LOP3.LUT R19, R19, 0x80000000, R10.reuse, 0xb8, !PT ;  /* 0x8000000013137812 */ /* 0x100fe400078eb80a */
[----:B------:R-:W-:Y:S01]  /*4980*/  @!P4 FFMA R19, R10, R21, R10 ;  /* 0x000000150a13c223 */ /* 0x000fe2000000000a */
[----:B-----5:R-:W-:Y:S01]  /*4990*/  FMUL R4, R11, R4 ;  /* 0x000000040b047220 */ /* 0x020fe20000400000 */
[----:B------:R-:W-:Y:S01]  /*49a0*/  FMUL R5, R5, R14 ;  /* 0x0000000e05057220 */ /* 0x000fe20000400000 */
[----:B------:R-:W-:Y:S01]  /*49b0*/  FFMA R17, -R17, R17, 1 ;  /* 0x3f80000011117423 */ /* 0x000fe20000000111 */
[----:B------:R-:W-:-:S03]  /*49c0*/  FFMA R2, -R19, R19, 1 ;  /* 0x3f80000013027423 */ /* 0x000fc60000000113 */
[----:B------:R-:W-:Y:S01]  /*49d0*/  FMUL R17, R4, R17 ;  /* 0x0000001104117220 */ /* 0x000fe20000400000 */
[----:B------:R-:W-:Y:S01]  /*49e0*/  FMUL R5, R5, R2 ;  /* 0x0000000205057220 */ /* 0x000fe20000400000 */
[C---:B------:R-:W-:Y:S02]  /*49f0*/  LEA R2, R9.reuse, UR13, 0x2 ;  /* 0x0000000d09027c11 */ /* 0x040fe4000f8e10ff */
[----:B--2---:R-:W-:Y:S01]  /*4a00*/  FFMA R6, R6, R15, R17 ;  /* 0x0000000f06067223 */ /* 0x004fe20000000011 */
[----:B0-----:R-:W-:Y:S01]  /*4a10*/  FFMA R7, R16, R7, R5 ;  /* 0x0000000710077223 */ /* 0x001fe20000000005 */
[----:B------:R-:W-:-:S04]  /*4a20*/  IADD3 R9, PT, PT, R9, 0x2, RZ ;  /* 0x0000000209097810 */ /* 0x000fc80007ffe0ff */
[----:B------:R0:W-:Y:S01]  /*4a30*/  STL.64 [R2], R6 ;  /* 0x0000000602007387 */ /* 0x0001e20000100a00 */
[----:B-1----:R-:W-:-:S04]  /*4a40*/  LOP3.LUT R5, R3, 0x7ffffffe, RZ, 0xc0, !PT ;  /* 0x7ffffffe03057812 */ /* 0x002fc800078ec0ff */
[----:B------:R-:W-:-:S13]  /*4a50*/  ISETP.NE.AND P1, PT, R9, R5, PT ;  /* 0x000000050900720c */ /* 0x000fda0003f25270 */
[----:B0-----:R-:W-:Y:S05]  /*4a60*/  @P1 BRA `(.L_x_51) ;  /* 0xfffffff800ec1947 */ /* 0x001fea000383ffff */
.L_x_50:
[----:B------:R-:W0:Y:S01]  /*4a70*/  LDC R15, c[0x0][0x3c8] ;  /* 0x0000f200ff0f7b82 */ /* 0x000e220000000800 */
[----:B------:R-:W1:Y:S07]  /*4a80*/  LDCU UR4, c[0x0][0x3c4] ;  /* 0x00007880ff0477ac */ /* 0x000e6e0008000800 */
[----:B---34-:R-:W3:Y:S01]  /*4a90*/  LDC R3, c[0x0][0x3c8] ;  /* 0x0000f200ff037b82 */ /* 0x018ee20000000800 */
[----:B-1----:R-:W-:Y:S01]  /*4aa0*/  UISETP.GT.AND UP0, UPT, UR4, URZ, UPT ;  /* 0x000000ff0400728c */ /* 0x002fe2000bf04270 */
[----:B0-----:R-:W-:-:S04]  /*4ab0*/  LOP3.LUT R2, R15, 0x1, RZ, 0xc0, !PT ;  /* 0x000000010f027812 */ /* 0x001fc800078ec0ff */
[----:B------:R-:W-:Y:S02]  /*4ac0*/  ISETP.NE.U32.AND P1, PT, R2, 0x1, PT ;  /* 0x000000010200780c */ /* 0x000fe40003f25070 */
[----:B---3--:R-:W-:-:S11]  /*4ad0*/  SHF.L.U32 R3, R3, 0x2, RZ ;  /* 0x0000000203037819 */ /* 0x008fd600000006ff */
[----:B------:R-:W-:Y:S05]  /*4ae0*/  @P1 BRA `(.L_x_52) ;  /* 0x0000000000a01947 */ /* 0x000fea0003800000 */
[----:B------:R-:W-:-:S05]  /*4af0*/  IMAD.WIDE.U32 R8, R5, 0x4, R28 ;  /* 0x0000000405087825 */ /* 0x000fca00078e001c */
[----:B------:R-:W3:Y:S01]  /*4b00*/  LDG.E R4, desc[UR10][R8.64] ;  /* 0x0000000a08047981 */ /* 0x000ee2000c1e1900 */
[----:B--2---:R-:W-:-:S06]  /*4b10*/  IMAD.WIDE.U32 R6, R5, 0x4, R12 ;  /* 0x0000000405067825 */ /* 0x004fcc00078e000c */
[----:B------:R0:W2:Y:S01]  /*4b20*/  LDG.E R6, desc[UR10][R6.64] ;  /* 0x0000000a06067981 */ /* 0x0000a2000c1e1900 */
[----:B------:R-:W-:Y:S01]  /*4b30*/  MOV R2, 0x400 ;  /* 0x0000040000027802 */ /* 0x000fe20000000f00 */
[----:B------:R-:W-:Y:S01]  /*4b40*/  HFMA2 R14, -RZ, RZ, 1.125, -9232 ;  /* 0x3c80f082ff0e7431 */ /* 0x000fe200000001ff */
[----:B------:R-:W1:Y:S02]  /*4b50*/  S2R R13, SR_CgaCtaId ;  /* 0x00000000000d7919 */ /* 0x000e640000008800 */
[C---:B------:R-:W-:Y:S02]  /*4b60*/  IADD3 R10, PT, PT, R2.reuse, 0x4b0, RZ ;  /* 0x000004b0020a7810 */ /* 0x040fe40007ffe0ff */
[----:B------:R-:W-:Y:S02]  /*4b70*/  IADD3 R2, PT, PT, R2, 0x258, RZ ;  /* 0x0000025802027810 */ /* 0x000fe40007ffe0ff */
[C---:B-1----:R-:W-:Y:S02]  /*4b80*/  LEA R10, R13.reuse, R10, 0x18 ;  /* 0x0000000a0d0a7211 */ /* 0x042fe400078ec0ff */
[----:B------:R-:W-:-:S02]  /*4b90*/  LEA R2, R13, R2, 0x18 ;  /* 0x000000020d027211 */ /* 0x000fc400078ec0ff */
[----:B------:R-:W-:Y:S02]  /*4ba0*/  LEA R10, R15, R10, 0x2 ;  /* 0x0000000a0f0a7211 */ /* 0x000fe400078e10ff */
[C---:B------:R-:W-:Y:S02]  /*4bb0*/  LEA R2, R5.reuse, R2, 0x2 ;  /* 0x0000000205027211 */ /* 0x040fe400078e10ff */
[C---:B------:R-:W-:Y:S02]  /*4bc0*/  LEA R10, R5.reuse, R10, 0x2 ;  /* 0x0000000a050a7211 */ /* 0x040fe400078e10ff */
[----:B------:R-:W-:Y:S01]  /*4bd0*/  LEA R5, R5, UR13, 0x2 ;  /* 0x0000000d05057c11 */ /* 0x000fe2000f8e10ff */
[----:B0-----:R-:W-:Y:S01]  /*4be0*/  LDS R7, [R2] ;  /* 0x0000000002077984 */ /* 0x001fe20000000800 */
[----:B------:R-:W-:-:S03]  /*4bf0*/  IADD3 R8, PT, PT, R3, R10, RZ ;  /* 0x0000000a03087210 */ /* 0x000fc60007ffe0ff */
[----:B------:R-:W-:Y:S04]  /*4c00*/  LDS R10, [R10] ;  /* 0x000000000a0a7984 */ /* 0x000fe80000000800 */
[----:B------:R-:W2:Y:S01]  /*4c10*/  LDS R9, [R8] ;  /* 0x0000000008097984 */ /* 0x000ea20000000800 */
[C---:B---3--:R-:W-:Y:S01]  /*4c20*/  FMUL R11, |R4|.reuse, 2.8853900432586669922 ;  /* 0x4038aa3b040b7820 */ /* 0x048fe20000400200 */
[C---:B------:R-:W-:Y:S01]  /*4c30*/  FMUL R13, R4.reuse, R4 ;  /* 0x00000004040d7220 */ /* 0x040fe20000400000 */
[C---:B------:R-:W-:Y:S02]  /*4c40*/  FSETP.GE.AND P2, PT, |R4|.reuse, 0.60000002384185791016, PT ;  /* 0x3f19999a0400780b */ /* 0x040fe40003f46200 */
[----:B------:R-:W-:Y:S01]  /*4c50*/  FSETP.GE.AND P1, PT, |R4|, 9.010913848876953125, PT ;  /* 0x41102cb40400780b */ /* 0x000fe20003f26200 */
[----:B------:R-:W-:Y:S01]  /*4c60*/  FFMA R14, R13, R14, -0.052303962409496307373 ;  /* 0xbd563cae0d0e7423 */ /* 0x000fe2000000000e */
[----:B------:R-:W0:Y:S01]  /*4c70*/  MUFU.EX2 R11, R11 ;  /* 0x0000000b000b7308 */ /* 0x000e220000000800 */
[----:B--2---:R-:W-:-:S02]  /*4c80*/  FMUL R6, R6, R9 ;  /* 0x0000000906067220 */ /* 0x004fc40000400000 */
[----:B------:R-:W-:-:S04]  /*4c90*/  FFMA R14, R13, R14, 0.1331529766321182251 ;  /* 0x3e0859410d0e7423 */ /* 0x000fc8000000000e */
[----:B------:R-:W-:-:S04]  /*4ca0*/  FFMA R2, R13, R14, -0.33332768082618713379 ;  /* 0xbeaaa9ed0d027423 */ /* 0x000fc8000000000e */
[----:B------:R-:W-:Y:S01]  /*4cb0*/  FFMA R13, R13, R2, RZ ;  /* 0x000000020d0d7223 */ /* 0x000fe200000000ff */
[----:B0-----:R-:W-:Y:S01]  /*4cc0*/  FADD R12, R11, 1 ;  /* 0x3f8000000b0c7421 */ /* 0x001fe20000000000 */
[----:B------:R-:W-:-:S05]  /*4cd0*/  MOV R11, 0x3f800000 ;  /* 0x3f800000000b7802 */ /* 0x000fca0000000f00 */
[----:B------:R-:W0:Y:S02]  /*4ce0*/  MUFU.RCP R12, R12 ;  /* 0x0000000c000c7308 */ /* 0x000e240000001000 */
[----:B0-----:R-:W-:-:S05]  /*4cf0*/  FFMA R11, R12, -2, R11 ;  /* 0xc00000000c0b7823 */ /* 0x001fca000000000b */
[----:B------:R-:W-:-:S04]  /*4d00*/  FSEL R11, R11, 1, !P1 ;  /* 0x3f8000000b0b7808 */ /* 0x000fc80004800000 */
[--C-:B------:R-:W-:Y:S01]  /*4d10*/  LOP3.LUT R11, R11, 0x80000000, R4.reuse, 0xb8, !PT ;  /* 0x800000000b0b7812 */ /* 0x100fe200078eb804 */
[----:B------:R-:W-:-:S04]  /*4d20*/  @!P2 FFMA R11, R4, R13, R4 ;  /* 0x0000000d040ba223 */ /* 0x000fc80000000004 */
[----:B------:R-:W-:-:S04]  /*4d30*/  FFMA R11, -R11, R11, 1 ;  /* 0x3f8000000b0b7423 */ /* 0x000fc8000000010b */
[----:B------:R-:W-:-:S04]  /*4d40*/  FMUL R6, R6, R11 ;  /* 0x0000000b06067220 */ /* 0x000fc80000400000 */
[----:B------:R-:W-:-:S05]  /*4d50*/  FFMA R6, R7, R10, R6 ;  /* 0x0000000a07067223 */ /* 0x000fca0000000006 */
[----:B------:R0:W-:Y:S02]  /*4d60*/  STL [R5], R6 ;  /* 0x0000000605007387 */ /* 0x0001e40000100800 */
.L_x_52:
[----:B------:R-:W-:Y:S05]  /*4d70*/  BRA.U UP0, `(.L_x_53) ;  /* 0x0000000900c07547 */ /* 0x000fea000b800000 */
[----:B------:R-:W-:-:S07]  /*4d80*/  MOV R2, RZ ;  /* 0x000000ff00027202 */ /* 0x000fce0000000f00 */
.L_x_60:
[C---:B0-----:R-:W-:Y:S01]  /*4d90*/  LEA R4, R2.reuse, UR13, 0x2 ;  /* 0x0000000d02047c11 */ /* 0x041fe2000f8e10ff */
[----:B0-2---:R-:W0:Y:S04]  /*4da0*/  LDC.64 R6, c[0x0][0x3b0] ;  /* 0x0000ec00ff067b82 */ /* 0x005e280000000a00 */
[----:B---34-:R-:W2:Y:S01]  /*4db0*/  LDL R5, [R4] ;  /* 0x0000000004057983 */ /* 0x018ea20000100800 */
[----:B0-----:R-:W-:-:S05]  /*4dc0*/  IMAD.WIDE.U32 R6, R2, 0x4, R6 ;  /* 0x0000000402067825 */ /* 0x001fca00078e0006 */
[----:B--2---:R0:W-:Y:S01]  /*4dd0*/  REDG.E.ADD.F32.FTZ.RN.STRONG.GPU desc[UR10][R6.64], R5 ;  /* 0x00000005060079a6 */ /* 0x0041e2000c12f30a */
[----:B------:R-:W-:Y:S01]  /*4de0*/  UISETP.GE.U32.AND UP1, UPT, UR15, 0xf, UPT ;  /* 0x0000000f0f00788c */ /* 0x000fe2000bf26070 */
[----:B------:R-:W-:-:S08]  /*4df0*/  HFMA2 R9, -RZ, RZ, 0, 0 ;  /* 0x00000000ff097431 */ /* 0x000fd000000001ff */
[----:B-1----:R-:W-:Y:S05]  /*4e00*/  BRA.U !UP1, `(.L_x_54) ;  /* 0x0000000509207547 */ /* 0x002fea000b800000 */
[----:B------:R-:W-:-:S07]  /*4e10*/  MOV R9, RZ ;  /* 0x000000ff00097202 */ /* 0x000fce0000000f00 */
.L_x_55:
[----:B0-----:R-:W-:Y:S01]  /*4e20*/  IMAD.WIDE.U32 R6, R9, 0x4, R28 ;  /* 0x0000000409067825 */ /* 0x001fe200078e001c */
[----:B-1----:R-:W0:Y:S04]  /*4e30*/  LDC.64 R10, c[0x0][0x3a8] ;  /* 0x0000ea00ff0a7b82 */ /* 0x002e280000000a00 */
[----:B------:R-:W2:Y:S01]  /*4e40*/  LDG.E R8, desc[UR10][R6.64] ;  /* 0x0000000a06087981 */ /* 0x000ea2000c1e1900 */
[----:B------:R-:W-:-:S04]  /*4e50*/  IMAD R13, R3, R9, R2 ;  /* 0x00000009030d7224 */ /* 0x000fc800078e0202 */
[----:B0-----:R-:W-:-:S04]  /*4e60*/  IMAD.WIDE R10, R13, 0x4, R10 ;  /* 0x000000040d0a7825 */ /* 0x001fc800078e020a */
[----:B--2---:R-:W-:-:S05]  /*4e70*/  FMUL R19, R8, R5 ;  /* 0x0000000508137220 */ /* 0x004fca0000400000 */
[----:B------:R0:W-:Y:S04]  /*4e80*/  REDG.E.ADD.F32.FTZ.RN.STRONG.GPU desc[UR10][R10.64], R19 ;  /* 0x000000130a0079a6 */ /* 0x0001e8000c12f30a */
[----:B------:R-:W2:Y:S01]  /*4e90*/  LDG.E R8, desc[UR10][R6.64+0x4] ;  /* 0x0000040a06087981 */ /* 0x000ea2000c1e1900 */
[----:B------:R-:W-:-:S04]  /*4ea0*/  IMAD.WIDE R12, R3, 0x4, R10 ;  /* 0x00000004030c7825 */ /* 0x000fc800078e020a */
[----:B--2---:R-:W-:-:S05]  /*4eb0*/  FMUL R21, R8, R5 ;  /* 0x0000000508157220 */ /* 0x004fca0000400000 */
[----:B------:R1:W-:Y:S04]  /*4ec0*/  REDG.E.ADD.F32.FTZ.RN.STRONG.GPU desc[UR10][R12.64], R21 ;  /* 0x000000150c0079a6 */ /* 0x0003e8000c12f30a */
[----:B------:R-:W2:Y:S01]  /*4ed0*/  LDG.E R8, desc[UR10][R6.64+0x8] ;  /* 0x0000080a06087981 */ /* 0x000ea2000c1e1900 */
[----:B------:R-:W-:-:S04]  /*4ee0*/  IMAD.WIDE R14, R3, 0x4, R12 ;  /* 0x00000004030e7825 */ /* 0x000fc800078e020c */
[----:B--2---:R-:W-:-:S05]  /*4ef0*/  FMUL R23, R8, R5 ;  /* 0x0000000508177220 */ /* 0x004fca0000400000 */
[----:B------:R2:W-:Y:S04]  /*4f00*/  REDG.E.ADD.F32.FTZ.RN.STRONG.GPU desc[UR10][R14.64], R23 ;  /* 0x000000170e0079a6 */ /* 0x0005e8000c12f30a */
[----:B------:R-:W0:Y:S01]  /*4f10*/  LDG.E R8, desc[UR10][R6.64+0xc] ;  /* 0x00000c0a06087981 */ /* 0x000e22000c1e1900 */
[----:B------:R-:W-:-:S04]  /*4f20*/  IMAD.WIDE R16, R3, 0x4, R14 ;  /* 0x0000000403107825 */ /* 0x000fc800078e020e */
[----:B0-----:R-:W-:-:S05]  /*4f30*/  FMUL R19, R8, R5 ;  /* 0x0000000508137220 */ /* 0x001fca0000400000 */
[----:B------:R0:W-:Y:S04]  /*4f40*/  REDG.E.ADD.F32.FTZ.RN.STRONG.GPU desc[UR10][R16.64], R19 ;  /* 0x00000013100079a6 */ /* 0x0001e8000c12f30a */
[----:B------:R-:W1:Y:S01]  /*4f50*/  LDG.E R8, desc[UR10][R6.64+0x10] ;  /* 0x0000100a06087981 */ /* 0x000e62000c1e1900 */
[----:B------:R-:W-:-:S04]  /*4f60*/  IMAD.WIDE R10, R3, 0x4, R16 ;  /* 0x00000004030a7825 */ /* 0x000fc800078e0210 */
[----:B-1----:R-:W-:-:S05]  /*4f70*/  FMUL R21, R8, R5 ;  /* 0x0000000508157220 */ /* 0x002fca0000400000 */
        /* <DEDUP_REMOVED lines=38> */
[----:B------:R-:W-:Y:S01]  /*51e0*/  IMAD.WIDE R14, R3, 0x4, R12 ;  /* 0x00000004030e7825 */ /* 0x000fe200078e020c */
[----:B------:R-:W-:-:S03]  /*51f0*/  IADD3 R9, PT, PT, R9, 0x10, RZ ;  /* 0x0000001009097810 */ /* 0x000fc60007ffe0ff */
[----:B--2---:R-:W-:-:S05]  /*5200*/  FMUL R23, R8, R5 ;  /* 0x0000000508177220 */ /* 0x004fca0000400000 */
[----:B------:R1:W-:Y:S04]  /*5210*/  REDG.E.ADD.F32.FTZ.RN.STRONG.GPU desc[UR10][R14.64], R23 ;  /* 0x000000170e0079a6 */ /* 0x0003e8000c12f30a */
[----:B------:R-:W0:Y:S01]  /*5220*/  LDG.E R8, desc[UR10][R6.64+0x3c] ;  /* 0x00003c0a06087981 */ /* 0x000e22000c1e1900 */
[----:B------:R-:W-:Y:S01]  /*5230*/  ISETP.NE.AND P1, PT, R9, UR5, PT ;  /* 0x0000000509007c0c */ /* 0x000fe2000bf25270 */
[----:B------:R-:W-:-:S04]  /*5240*/  IMAD.WIDE R16, R3, 0x4, R14 ;  /* 0x0000000403107825 */ /* 0x000fc800078e020e */
[----:B0-----:R-:W-:-:S05]  /*5250*/  FMUL R11, R8, R5 ;  /* 0x00000005080b7220 */ /* 0x001fca0000400000 */
[----:B------:R1:W-:Y:S03]  /*5260*/  REDG.E.ADD.F32.FTZ.RN.STRONG.GPU desc[UR10][R16.64], R11 ;  /* 0x0000000b100079a6 */ /* 0x0003e6000c12f30a */
[----:B------:R-:W-:Y:S05]  /*5270*/  @P1 BRA `(.L_x_55) ;  /* 0xfffffff800e81947 */ /* 0x000fea000383ffff */
[----:B------:R-:W-:-:S07]  /*5280*/  MOV R9, UR5 ;  /* 0x0000000500097c02 */ /* 0x000fce0008000f00 */
.L_x_54:
[----:B------:R-:W-:-:S09]  /*5290*/  UISETP.NE.AND UP0, UPT, UR16, URZ, UPT ;  /* 0x000000ff1000728c */ /* 0x000fd2000bf05270 */
[----:B------:R-:W-:Y:S05]  /*52a0*/  BRA.U !UP0, `(.L_x_56) ;  /* 0x0000000508607547 */ /* 0x000fea000b800000 */
[----:B------:R-:W-:Y:S02]  /*52b0*/  UIADD3 UR4, UPT, UPT, UR16, -0x1, URZ ;  /* 0xffffffff10047890 */ /* 0x000fe4000fffe0ff */
[----:B------:R-:W-:Y:S02]  /*52c0*/  UISETP.NE.AND UP3, UPT, UR17, URZ, UPT ;  /* 0x000000ff1100728c */ /* 0x000fe4000bf65270 */
[----:B------:R-:W-:-:S09]  /*52d0*/  UISETP.GE.U32.AND UP2, UPT, UR4, 0x7, UPT ;  /* 0x000000070400788c */ /* 0x000fd2000bf46070 */
[----:B------:R-:W-:Y:S05]  /*52e0*/  BRA.U !UP2, `(.L_x_57) ;  /* 0x000000010a947547 */ /* 0x000fea000b800000 */
[----:B0-----:R-:W-:Y:S01]  /*52f0*/  IMAD.WIDE.U32 R6, R9, 0x4, R28 ;  /* 0x0000000409067825 */ /* 0x001fe200078e001c */
[----:B------:R-:W2:Y:S01]  /*5300*/  LDL R5, [R4] ;  /* 0x0000000004057983 */ /* 0x000ea20000100800 */
[----:B-1----:R-:W0:Y:S03]  /*5310*/  LDC.64 R10, c[0x0][0x3a8] ;  /* 0x0000ea00ff0a7b82 */ /* 0x002e260000000a00 */
        /* <DEDUP_REMOVED lines=29> */
[----:B------:R-:W2:Y:S01]  /*54f0*/  LDG.E R8, desc[UR10][R6.64+0x1c] ;  /* 0x00001c0a06087981 */ /* 0x000ea2000c1e1900 */
[----:B------:R-:W-:-:S04]  /*5500*/  IMAD.WIDE R16, R3, 0x4, R14 ;  /* 0x0000000403107825 */ /* 0x000fc800078e020e */
[----:B--2---:R-:W-:-:S05]  /*5510*/  FMUL R5, R5, R8 ;  /* 0x0000000805057220 */ /* 0x004fca0000400000 */
[----:B------:R3:W-:Y:S01]  /*5520*/  REDG.E.ADD.F32.FTZ.RN.STRONG.GPU desc[UR10][R16.64], R5 ;  /* 0x00000005100079a6 */ /* 0x0007e2000c12f30a */
[----:B------:R-:W-:-:S07]  /*5530*/  IADD3 R9, PT, PT, R9, 0x8, RZ ;  /* 0x0000000809097810 */ /* 0x000fce0007ffe0ff */
.L_x_57:
[----:B------:R-:W-:Y:S05]  /*5540*/  BRA.U !UP3, `(.L_x_56) ;  /* 0x000000010bb87547 */ /* 0x000fea000b800000 */
[----:B------:R-:W-:Y:S02]  /*5550*/  UIADD3 UR4, UPT, UPT, UR17, -0x1, URZ ;  /* 0xffffffff11047890 */ /* 0x000fe4000fffe0ff */
[----:B------:R-:W-:Y:S02]  /*5560*/  UISETP.NE.AND UP3, UPT, UR18, URZ, UPT ;  /* 0x000000ff1200728c */ /* 0x000fe4000bf65270 */
[----:B------:R-:W-:-:S09]  /*5570*/  UISETP.GE.U32.AND UP2, UPT, UR4, 0x3, UPT ;  /* 0x000000030400788c */ /* 0x000fd2000bf46070 */
[----:B------:R-:W-:Y:S05]  /*5580*/  BRA.U !UP2, `(.L_x_58) ;  /* 0x000000010a547547 */ /* 0x000fea000b800000 */
[----:B0-----:R-:W-:Y:S01]  /*5590*/  IMAD.WIDE.U32 R6, R9, 0x4, R28 ;  /* 0x0000000409067825 */ /* 0x001fe200078e001c */
[----:B-1-3--:R-:W2:Y:S01]  /*55a0*/  LDL R23, [R4] ;  /* 0x0000000004177983 */ /* 0x00aea20000100800 */
[----:B------:R-:W0:Y:S03]  /*55b0*/  LDC.64 R10, c[0x0][0x3a8] ;  /* 0x0000ea00ff0a7b82 */ /* 0x000e260000000a00 */
        /* <DEDUP_REMOVED lines=9> */
[----:B------:R-:W3:Y:S01]  /*5650*/  LDG.E R8, desc[UR10][R6.64+0x8] ;  /* 0x0000080a06087981 */ /* 0x000ee2000c1e1900 */
[----:B------:R-:W-:-:S04]  /*5660*/  IMAD.WIDE R14, R3, 0x4, R12 ;  /* 0x00000004030e7825 */ /* 0x000fc800078e020c */
[----:B---3--:R-:W-:-:S05]  /*5670*/  FMUL R21, R23, R8 ;  /* 0x0000000817157220 */ /* 0x008fca0000400000 */
[----:B------:R2:W-:Y:S04]  /*5680*/  REDG.E.ADD.F32.FTZ.RN.STRONG.GPU desc[UR10][R14.64], R21 ;  /* 0x000000150e0079a6 */ /* 0x0005e8000c12f30a */
[----:B------:R-:W0:Y:S01]  /*5690*/  LDG.E R8, desc[UR10][R6.64+0xc] ;  /* 0x00000c0a06087981 */ /* 0x000e22000c1e1900 */
[----:B------:R-:W-:-:S04]  /*56a0*/  IMAD.WIDE R16, R3, 0x4, R14 ;  /* 0x0000000403107825 */ /* 0x000fc800078e020e */
[----:B0-----:R-:W-:-:S05]  /*56b0*/  FMUL R5, R23, R8 ;  /* 0x0000000817057220 */ /* 0x001fca0000400000 */
[----:B------:R2:W-:Y:S01]  /*56c0*/  REDG.E.ADD.F32.FTZ.RN.STRONG.GPU desc[UR10][R16.64], R5 ;  /* 0x00000005100079a6 */ /* 0x0005e2000c12f30a */
[----:B------:R-:W-:-:S07]  /*56d0*/  IADD3 R9, PT, PT, R9, 0x4, RZ ;  /* 0x0000000409097810 */ /* 0x000fce0007ffe0ff */
.L_x_58:
[----:B------:R-:W-:Y:S05]  /*56e0*/  BRA.U !UP3, `(.L_x_56) ;  /* 0x000000010b507547 */ /* 0x000fea000b800000 */
[----:B0-----:R-:W-:Y:S01]  /*56f0*/  IMAD.WIDE.U32 R6, R9, 0x4, R28 ;  /* 0x0000000409067825 */ /* 0x001fe200078e001c */
[----:B-123--:R-:W2:Y:S01]  /*5700*/  LDL R13, [R4] ;  /* 0x00000000040d7983 */ /* 0x00eea20000100800 */
[----:B------:R-:W0:Y:S03]  /*5710*/  LDC.64 R10, c[0x0][0x3a8] ;  /* 0x0000ea00ff0a7b82 */ /* 0x000e260000000a00 */
[----:B------:R-:W2:Y:S01]  /*5720*/  LDG.E R5, desc[UR10][R6.64] ;  /* 0x0000000a06057981 */ /* 0x000ea2000c1e1900 */
[----:B------:R-:W-:-:S04]  /*5730*/  IMAD R9, R3, R9, R2 ;  /* 0x0000000903097224 */ /* 0x000fc800078e0202 */
[----:B0-----:R-:W-:-:S04]  /*5740*/  IMAD.WIDE R8, R9, 0x4, R10 ;  /* 0x0000000409087825 */ /* 0x001fc800078e020a */
[----:B--2---:R-:W-:-:S05]  /*5750*/  FMUL R5, R13, R5 ;  /* 0x000000050d057220 */ /* 0x004fca0000400000 */
[----:B------:R4:W-:Y:S01]  /*5760*/  REDG.E.ADD.F32.FTZ.RN.STRONG.GPU desc[UR10][R8.64], R5 ;  /* 0x00000005080079a6 */ /* 0x0009e2000c12f30a */
[----:B------:R-:W-:-:S09]  /*5770*/  UISETP.NE.AND UP2, UPT, UR18, 0x1, UPT ;  /* 0x000000011200788c */ /* 0x000fd2000bf45270 */
[----:B------:R-:W-:Y:S05]  /*5780*/  BRA.U !UP2, `(.L_x_56) ;  /* 0x000000010a287547 */ /* 0x000fea000b800000 */
[----:B------:R-:W2:Y:S01]  /*5790*/  LDG.E R10, desc[UR10][R6.64+0x4] ;  /* 0x0000040a060a7981 */ /* 0x000ea2000c1e1900 */
[----:B----4-:R-:W-:Y:S01]  /*57a0*/  IMAD.WIDE R4, R3, 0x4, R8 ;  /* 0x0000000403047825 */ /* 0x010fe200078e0208 */
[----:B------:R-:W-:-:S03]  /*57b0*/  UISETP.NE.AND UP2, UPT, UR18, 0x2, UPT ;  /* 0x000000021200788c */ /* 0x000fc6000bf45270 */
[----:B--2---:R-:W-:-:S05]  /*57c0*/  FMUL R9, R13, R10 ;  /* 0x0000000a0d097220 */ /* 0x004fca0000400000 */
[----:B------:R0:W-:Y:S01]  /*57d0*/  REDG.E.ADD.F32.FTZ.RN.STRONG.GPU desc[UR10][R4.64], R9 ;  /* 0x00000009040079a6 */ /* 0x0001e2000c12f30a */
[----:B------:R-:W-:Y:S05]  /*57e0*/  BRA.U !UP2, `(.L_x_56) ;  /* 0x000000010a107547 */ /* 0x000fea000b800000 */
[----:B------:R-:W2:Y:S01]  /*57f0*/  LDG.E R6, desc[UR10][R6.64+0x8] ;  /* 0x0000080a06067981 */ /* 0x000ea2000c1e1900 */
[----:B0-----:R-:W-:-:S04]  /*5800*/  IMAD.WIDE R4, R3, 0x4, R4 ;  /* 0x0000000403047825 */ /* 0x001fc800078e0204 */
[----:B--2---:R-:W-:-:S05]  /*5810*/  FMUL R9, R13, R6 ;  /* 0x000000060d097220 */ /* 0x004fca0000400000 */
[----:B------:R0:W-:Y:S02]  /*5820*/  REDG.E.ADD.F32.FTZ.RN.STRONG.GPU desc[UR10][R4.64], R9 ;  /* 0x00000009040079a6 */ /* 0x0001e4000c12f30a */
.L_x_56:
[----:B------:R-:W5:Y:S01]  /*5830*/  LDCU UR4, c[0x0][0x3c8] ;  /* 0x00007900ff0477ac */ /* 0x000f620008000800 */
[----:B------:R-:W-:-:S04]  /*5840*/  IADD3 R2, PT, PT, R2, 0x1, RZ ;  /* 0x0000000102027810 */ /* 0x000fc80007ffe0ff */
[----:B-----5:R-:W-:-:S13]  /*5850*/  ISETP.NE.AND P1, PT, R2, UR4, PT ;  /* 0x0000000402007c0c */ /* 0x020fda000bf25270 */
[----:B------:R-:W-:Y:S05]  /*5860*/  @!P1 BRA `(.L_x_59) ;  /* 0x0000001400789947 */ /* 0x000fea0003800000 */
[----:B------:R-:W-:Y:S05]  /*5870*/  BRA `(.L_x_60) ;  /* 0xfffffff400447947 */ /* 0x000fea000383ffff */
.L_x_53:
[----:B------:R-:W-:-:S07]  /*5880*/  MOV R2, RZ ;  /* 0x000000ff00027202 */ /* 0x000fce0000000f00 */
.L_x_71:
[C---:B0-----:R-:W-:Y:S01]  /*5890*/  LEA R4, R2.reuse, UR13, 0x2 ;  /* 0x0000000d02047c11 */ /* 0x041fe2000f8e10ff */
[----:B-123--:R-:W1:Y:S01]  /*58a0*/  LDC.64 R10, c[0x0][0x3b0] ;  /* 0x0000ec00ff0a7b82 */ /* 0x00ee620000000a00 */
[----:B------:R-:W2:Y:S03]  /*58b0*/  LDCU UR4, c[0x0][0x3c4] ;  /* 0x00007880ff0477ac */ /* 0x000ea60008000800 */
[----:B0---4-:R-:W3:Y:S04]  /*58c0*/  LDL R5, [R4] ;  /* 0x0000000004057983 */ /* 0x011ee80000100800 */
[----:B------:R-:W0:Y:S08]  /*58d0*/  LDC R8, c[0x0][0x3c4] ;  /* 0x0000f100ff087b82 */ /* 0x000e300000000800 */
[----:B------:R-:W4:Y:S01]  /*58e0*/  LDC.64 R6, c[0x0][0x380] ;  /* 0x0000e000ff067b82 */ /* 0x000f220000000a00 */
[----:B-1----:R-:W-:-:S05]  /*58f0*/  IMAD.WIDE.U32 R10, R2, 0x4, R10 ;  /* 0x00000004020a7825 */ /* 0x002fca00078e000a */
[----:B---3--:R1:W-:Y:S01]  /*5900*/  REDG.E.ADD.F32.FTZ.RN.STRONG.GPU desc[UR10][R10.64], R5 ;  /* 0x000000050a0079a6 */ /* 0x0083e2000c12f30a */
[----:B--2---:R-:W-:Y:S01]  /*5910*/  UISETP.GE.U32.AND UP0, UPT, UR4, 0x10, UPT ;  /* 0x000000100400788c */ /* 0x004fe2000bf06070 */
[----:B0-----:R-:W-:-:S04]  /*5920*/  IMAD R9, R8, UR12, RZ ;  /* 0x0000000c08097c24 */ /* 0x001fc8000f8e02ff */
[----:B----4-:R-:W-:-:S04]  /*5930*/  IMAD.WIDE R6, R9, 0x4, R6 ;  /* 0x0000000409067825 */ /* 0x010fc800078e0206 */
[----:B------:R-:W-:Y:S01]  /*5940*/  HFMA2 R9, -RZ, RZ, 0, 0 ;  /* 0x00000000ff097431 */ /* 0x000fe200000001ff */
[----:B------:R-:W-:Y:S06]  /*5950*/  BRA.U !UP0, `(.L_x_61) ;  /* 0x0000000508207547 */ /* 0x000fec000b800000 */
[----:B-1----:R-:W-:-:S07]  /*5960*/  MOV R11, RZ ;  /* 0x000000ff000b7202 */ /* 0x002fce0000000f00 */
.L_x_62:
[----:B------:R-:W-:Y:S01]  /*5970*/  IMAD.WIDE.U32 R8, R11, 0x4, R6 ;  /* 0x000000040b087825 */ /* 0x000fe200078e0006 */
        /* <DEDUP_REMOVED lines=70> */
.L_x_61:
[----:B------:R-:W0:Y:S02]  /*5de0*/  LDCU UR6, c[0x0][0x3c4] ;  /* 0x00007880ff0677ac */ /* 0x000e240008000800 */
[----:B0-----:R-:W-:-:S04]  /*5df0*/  ULOP3.LUT UR7, UR6, 0xf, URZ, 0xc0, !UPT ;  /* 0x0000000f06077892 */ /* 0x001fc8000f8ec0ff */
[----:B------:R-:W-:-:S09]  /*5e00*/  UISETP.NE.AND UP0, UPT, UR7, URZ, UPT ;  /* 0x000000ff0700728c */ /* 0x000fd2000bf05270 */
[----:B------:R-:W-:Y:S05]  /*5e10*/  BRA.U !UP0, `(.L_x_63) ;  /* 0x0000000508647547 */ /* 0x000fea000b800000 */
[----:B------:R-:W-:Y:S02]  /*5e20*/  ULOP3.LUT UR8, UR6, 0x7, URZ, 0xc0, !UPT ;  /* 0x0000000706087892 */ /* 0x000fe4000f8ec0ff */
[----:B------:R-:W-:Y:S02]  /*5e30*/  UIADD3 UR6, UPT, UPT, UR7, -0x1, URZ ;  /* 0xffffffff07067890 */ /* 0x000fe4000fffe0ff */
[----:B------:R-:W-:Y:S02]  /*5e40*/  UISETP.NE.AND UP1, UPT, UR8, URZ, UPT ;  /* 0x000000ff0800728c */ /* 0x000fe4000bf25270 */
[----:B------:R-:W-:-:S09]  /*5e50*/  UISETP.GE.U32.AND UP0, UPT, UR6, 0x7, UPT ;  /* 0x000000070600788c */ /* 0x000fd2000bf06070 */
[----:B------:R-:W-:Y:S05]  /*5e60*/  BRA.U !UP0, `(.L_x_64) ;  /* 0x0000000108947547 */ /* 0x000fea000b800000 */
[----:B-1----:R-:W-:Y:S01]  /*5e70*/  IMAD.WIDE.U32 R10, R9, 0x4, R6 ;  /* 0x00000004090a7825 */ /* 0x002fe200078e0006 */
[----:B------:R-:W2:Y:S01]  /*5e80*/  LDL R5, [R4] ;  /* 0x0000000004057983 */ /* 0x000ea20000100800 */
        /* <DEDUP_REMOVED lines=35> */
.L_x_64:
[----:B------:R-:W-:Y:S05]  /*60c0*/  BRA.U !UP1, `(.L_x_63) ;  /* 0x0000000109b87547 */ /* 0x000fea000b800000 */
[----:B------:R-:W-:Y:S02]  /*60d0*/  UIADD3 UR6, UPT, UPT, UR8, -0x1, URZ ;  /* 0xffffffff08067890 */ /* 0x000fe4000fffe0ff */
[----:B------:R-:W-:Y:S02]  /*60e0*/  ULOP3.LUT UP0, UR4, UR4, 0x3, URZ, 0xc0, !UPT ;  /* 0x0000000304047892 */ /* 0x000fe4000f80c0ff */
[----:B------:R-:W-:-:S09]  /*60f0*/  UISETP.GE.U32.AND UP1, UPT, UR6, 0x3, UPT ;  /* 0x000000030600788c */ /* 0x000fd2000bf26070 */
[----:B------:R-:W-:Y:S05]  /*6100*/  BRA.U !UP1, `(.L_x_65) ;  /* 0x0000000109547547 */ /* 0x000fea000b800000 */
[----:B-1----:R-:W-:Y:S01]  /*6110*/  IMAD.WIDE.U32 R10, R9, 0x4, R6 ;  /* 0x00000004090a7825 */ /* 0x002fe200078e0006 */
[----:B---3--:R-:W2:Y:S01]  /*6120*/  LDL R5, [R4] ;  /* 0x0000000004057983 */ /* 0x008ea20000100800 */
        /* <DEDUP_REMOVED lines=17> */
[----:B------:R0:W-:Y:S01]  /*6240*/  REDG.E.ADD.F32.FTZ.RN.STRONG.GPU desc[UR10][R18.64], R5 ;  /* 0x00000005120079a6 */ /* 0x0001e2000c12f30a */
[----:B------:R-:W-:-:S07]  /*6250*/  IADD3 R9, PT, PT, R9, 0x4, RZ ;  /* 0x0000000409097810 */ /* 0x000fce0007ffe0ff */
.L_x_65:
[----:B------:R-:W-:Y:S05]  /*6260*/  BRA.U !UP0, `(.L_x_63) ;  /* 0x0000000108507547 */ /* 0x000fea000b800000 */
[----:B------:R-:W-:Y:S01]  /*6270*/  IMAD.WIDE.U32 R6, R9, 0x4, R6 ;  /* 0x0000000409067825 */ /* 0x000fe200078e0006 */
[----:B0--3--:R-:W2:Y:S01]  /*6280*/  LDL R12, [R4] ;  /* 0x00000000040c7983 */ /* 0x009ea20000100800 */
[----:B-1----:R-:W0:Y:S03]  /*6290*/  LDC.64 R10, c[0x0][0x3a0] ;  /* 0x0000e800ff0a7b82 */ /* 0x002e260000000a00 */
[----:B------:R-:W2:Y:S01]  /*62a0*/  LDG.E R5, desc[UR10][R6.64] ;  /* 0x0000000a06057981 */ /* 0x000ea2000c1e1900 */
[----:B------:R-:W-:-:S04]  /*62b0*/  IMAD R9, R3, R9, R2 ;  /* 0x0000000903097224 */ /* 0x000fc800078e0202 */
[----:B0-----:R-:W-:-:S04]  /*62c0*/  IMAD.WIDE R8, R9, 0x4, R10 ;  /* 0x0000000409087825 */ /* 0x001fc800078e020a */
[----:B--2---:R-:W-:-:S05]  /*62d0*/  FMUL R5, R12, R5 ;  /* 0x000000050c057220 */ /* 0x004fca0000400000 */
[----:B------:R2:W-:Y:S01]  /*62e0*/  REDG.E.ADD.F32.FTZ.RN.STRONG.GPU desc[UR10][R8.64], R5 ;  /* 0x00000005080079a6 */ /* 0x0005e2000c12f30a */
[----:B------:R-:W-:-:S09]  /*62f0*/  UISETP.NE.AND UP0, UPT, UR4, 0x1, UPT ;  /* 0x000000010400788c */ /* 0x000fd2000bf05270 */
[----:B------:R-:W-:Y:S05]  /*6300*/  BRA.U !UP0, `(.L_x_63) ;  /* 0x0000000108287547 */ /* 0x000fea000b800000 */
[----:B--2---:R-:W2:Y:S01]  /*6310*/  LDG.E R5, desc[UR10][R6.64+0x4] ;  /* 0x0000040a06057981 */ /* 0x004ea2000c1e1900 */
[----:B------:R-:W-:Y:S01]  /*6320*/  IMAD.WIDE R8, R3, 0x4, R8 ;  /* 0x0000000403087825 */ /* 0x000fe200078e0208 */
[----:B------:R-:W-:-:S03]  /*6330*/  UISETP.NE.AND UP0, UPT, UR4, 0x2, UPT ;  /* 0x000000020400788c */ /* 0x000fc6000bf05270 */
[----:B--2---:R-:W-:-:S05]  /*6340*/  FMUL R5, R12, R5 ;  /* 0x000000050c057220 */ /* 0x004fca0000400000 */
[----:B------:R4:W-:Y:S01]  /*6350*/  REDG.E.ADD.F32.FTZ.RN.STRONG.GPU desc[UR10][R8.64], R5 ;  /* 0x00000005080079a6 */ /* 0x0009e2000c12f30a */
[----:B------:R-:W-:Y:S05]  /*6360*/  BRA.U !UP0, `(.L_x_63) ;  /* 0x0000000108107547 */ /* 0x000fea000b800000 */
[----:B------:R-:W2:Y:S01]  /*6370*/  LDG.E R6, desc[UR10][R6.64+0x8] ;  /* 0x0000080a06067981 */ /* 0x000ea2000c1e1900 */
[----:B----4-:R-:W-:-:S04]  /*6380*/  IMAD.WIDE R8, R3, 0x4, R8 ;  /* 0x0000000403087825 */ /* 0x010fc800078e0208 */
[----:B--2---:R-:W-:-:S05]  /*6390*/  FMUL R5, R12, R6 ;  /* 0x000000060c057220 */ /* 0x004fca0000400000 */
[----:B------:R0:W-:Y:S02]  /*63a0*/  REDG.E.ADD.F32.FTZ.RN.STRONG.GPU desc[UR10][R8.64], R5 ;  /* 0x00000005080079a6 */ /* 0x0001e4000c12f30a */
.L_x_63:
[----:B------:R-:W-:Y:S01]  /*63b0*/  UISETP.GE.U32.AND UP1, UPT, UR15, 0xf, UPT ;  /* 0x0000000f0f00788c */ /* 0x000fe2000bf26070 */
[----:B01234-:R-:W-:-:S08]  /*63c0*/  MOV R5, RZ ;  /* 0x000000ff00057202 */ /* 0x01ffd00000000f00 */
[----:B------:R-:W-:Y:S05]  /*63d0*/  BRA.U !UP1, `(.L_x_66) ;  /* 0x0000000509247547 */ /* 0x000fea000b800000 */
[----:B------:R0:W5:Y:S01]  /*63e0*/  LDL R5, [R4] ;  /* 0x0000000004057983 */ /* 0x0001620000100800 */
[----:B------:R-:W-:-:S07]  /*63f0*/  HFMA2 R9, -RZ, RZ, 0, 0 ;  /* 0x00000000ff097431 */ /* 0x000fce00000001ff */
.L_x_67:
[----:B------:R-:W-:Y:S01]  /*6400*/  IMAD.WIDE.U32 R6, R9, 0x4, R28 ;  /* 0x0000000409067825 */ /* 0x000fe200078e001c */
[----:B--2---:R-:W1:Y:S04]  /*6410*/  LDC.64 R10, c[0x0][0x3a8] ;  /* 0x0000ea00ff0a7b82 */ /* 0x004e680000000a00 */
[----:B------:R-:W2:Y:S01]  /*6420*/  LDG.E R8, desc[UR10][R6.64] ;  /* 0x0000000a06087981 */ /* 0x000ea2000c1e1900 */
[----:B------:R-:W-:-:S04]  /*6430*/  IMAD R13, R3, R9, R2 ;  /* 0x00000009030d7224 */ /* 0x000fc800078e0202 */
[----:B-1----:R-:W-:-:S04]  /*6440*/  IMAD.WIDE R10, R13, 0x4, R10 ;  /* 0x000000040d0a7825 */ /* 0x002fc800078e020a */
[----:B--2--5:R-:W-:-:S05]  /*6450*/  FMUL R19, R8, R5 ;  /* 0x0000000508137220 */ /* 0x024fca0000400000 */
        /* <DEDUP_REMOVED lines=54> */
[----:B------:R-:W-:Y:S01]  /*67c0*/  IMAD.WIDE R14, R3, 0x4, R12 ;  /* 0x00000004030e7825 */ /* 0x000fe200078e020c */
[----:B------:R-:W-:-:S03]  /*67d0*/  IADD3 R9, PT, PT, R9, 0x10, RZ ;  /* 0x0000001009097810 */ /* 0x000fc60007ffe0ff */
[----:B---3--:R-:W-:-:S05]  /*67e0*/  FMUL R23, R8, R5 ;  /* 0x0000000508177220 */ /* 0x008fca0000400000 */
[----:B------:R2:W-:Y:S04]  /*67f0*/  REDG.E.ADD.F32.FTZ.RN.STRONG.GPU desc[UR10][R14.64], R23 ;  /* 0x000000170e0079a6 */ /* 0x0005e8000c12f30a */
[----:B------:R-:W1:Y:S01]  /*6800*/  LDG.E R8, desc[UR10][R6.64+0x3c] ;  /* 0x00003c0a06087981 */ /* 0x000e62000c1e1900 */
[----:B------:R-:W-:Y:S01]  /*6810*/  ISETP.NE.AND P1, PT, R9, UR5, PT ;  /* 0x0000000509007c0c */ /* 0x000fe2000bf25270 */
[----:B------:R-:W-:-:S04]  /*6820*/  IMAD.WIDE R16, R3, 0x4, R14 ;  /* 0x0000000403107825 */ /* 0x000fc800078e020e */
[----:B-1----:R-:W-:-:S05]  /*6830*/  FMUL R11, R8, R5 ;  /* 0x00000005080b7220 */ /* 0x002fca0000400000 */
[----:B------:R2:W-:Y:S03]  /*6840*/  REDG.E.ADD.F32.FTZ.RN.STRONG.GPU desc[UR10][R16.64], R11 ;  /* 0x0000000b100079a6 */ /* 0x0005e6000c12f30a */
[----:B------:R-:W-:Y:S05]  /*6850*/  @P1 BRA `(.L_x_67) ;  /* 0xfffffff800e81947 */ /* 0x000fea000383ffff */
[----:B------:R-:W-:-:S07]  /*6860*/  MOV R5, UR5 ;  /* 0x0000000500057c02 */ /* 0x000fce0008000f00 */
.L_x_66:
[----:B------:R-:W-:-:S09]  /*6870*/  UISETP.NE.AND UP0, UPT, UR16, URZ, UPT ;  /* 0x000000ff1000728c */ /* 0x000fd2000bf05270 */
[----:B------:R-:W-:Y:S05]  /*6880*/  BRA.U !UP0, `(.L_x_68) ;  /* 0x0000000508607547 */ /* 0x000fea000b800000 */
[----:B------:R-:W-:Y:S02]  /*6890*/  UIADD3 UR4, UPT, UPT, UR16, -0x1, URZ ;  /* 0xffffffff10047890 */ /* 0x000fe4000fffe0ff */
[----:B------:R-:W-:Y:S02]  /*68a0*/  UISETP.NE.AND UP3, UPT, UR17, URZ, UPT ;  /* 0x000000ff1100728c */ /* 0x000fe4000bf65270 */
[----:B------:R-:W-:-:S09]  /*68b0*/  UISETP.GE.U32.AND UP2, UPT, UR4, 0x7, UPT ;  /* 0x000000070400788c */ /* 0x000fd2000bf46070 */
[----:B------:R-:W-:Y:S05]  /*68c0*/  BRA.U !UP2, `(.L_x_69) ;  /* 0x000000010a947547 */ /* 0x000fea000b800000 */
[----:B------:R-:W-:Y:S01]  /*68d0*/  IMAD.WIDE.U32 R6, R5, 0x4, R28 ;  /* 0x0000000405067825 */ /* 0x000fe200078e001c */
[----:B------:R-:W3:Y:S01]  /*68e0*/  LDL R8, [R4] ;  /* 0x0000000004087983 */ /* 0x000ee20000100800 */
[----:B--2---:R-:W1:Y:S03]  /*68f0*/  LDC.64 R10, c[0x0][0x3a8] ;  /* 0x0000ea00ff0a7b82 */ /* 0x004e660000000a00 */
[----:B------:R-:W3:Y:S01]  /*6900*/  LDG.E R13, desc[UR10][R6.64] ;  /* 0x0000000a060d7981 */ /* 0x000ee2000c1e1900 */
[----:B------:R-:W-:-:S04]  /*6910*/  IMAD R9, R3, R5, R2 ;  /* 0x0000000503097224 */ /* 0x000fc800078e0202 */
[----:B-1----:R-:W-:-:S04]  /*6920*/  IMAD.WIDE R10, R9, 0x4, R10 ;  /* 0x00000004090a7825 */ /* 0x002fc800078e020a */
[----:B---3--:R-:W-:-:S05]  /*6930*/  FMUL R9, R13, R8 ;  /* 0x000000080d097220 */ /* 0x008fca0000400000 */
        /* <DEDUP_REMOVED lines=9> */
[----:B------:R-:W4:Y:S01]  /*69d0*/  LDG.E R23, desc[UR10][R6.64+0xc] ;  /* 0x00000c0a06177981 */ /* 0x000f22000c1e1900 */
[----:B------:R-:W-:-:S04]  /*69e0*/  IMAD.WIDE R16, R3, 0x4, R14 ;  /* 0x0000000403107825 */ /* 0x000fc800078e020e */
[----:B----4-:R-:W-:-:S05]  /*69f0*/  FMUL R23, R8, R23 ;  /* 0x0000001708177220 */ /* 0x010fca0000400000 */
[----:B------:R4:W-:Y:S04]  /*6a00*/  REDG.E.ADD.F32.FTZ.RN.STRONG.GPU desc[UR10][R16.64], R23 ;  /* 0x00000017100079a6 */ /* 0x0009e8000c12f30a */
[----:B-1----:R-:W5:Y:S01]  /*6a10*/  LDG.E R9, desc[UR10][R6.64+0x10] ;  /* 0x0000100a06097981 */ /* 0x002f62000c1e1900 */
[----:B------:R-:W-:-:S04]  /*6a20*/  IMAD.WIDE R10, R3, 0x4, R16 ;  /* 0x00000004030a7825 */ /* 0x000fc800078e0210 */
[----:B-----5:R-:W-:-:S05]  /*6a30*/  FMUL R9, R8, R9 ;  /* 0x0000000908097220 */ /* 0x020fca0000400000 */
[----:B------:R1:W-:Y:S04]  /*6a40*/  REDG.E.ADD.F32.FTZ.RN.STRONG.GPU desc[UR10][R10.64], R9 ;  /* 0x000000090a0079a6 */ /* 0x0003e8000c12f30a */
[----:B--2---:R-:W2:Y:S01]  /*6a50*/  LDG.E R19, desc[UR10][R6.64+0x14] ;  /* 0x0000140a06137981 */ /* 0x004ea2000c1e1900 */
[----:B------:R-:W-:-:S04]  /*6a60*/  IMAD.WIDE R12, R3, 0x4, R10 ;  /* 0x00000004030c7825 */ /* 0x000fc800078e020a */
[----:B--2---:R-:W-:-:S05]  /*6a70*/  FMUL R19, R8, R19 ;  /* 0x0000001308137220 */ /* 0x004fca0000400000 */
[----:B------:R1:W-:Y:S04]  /*6a80*/  REDG.E.ADD.F32.FTZ.RN.STRONG.GPU desc[UR10][R12.64], R19 ;  /* 0x000000130c0079a6 */ /* 0x0003e8000c12f30a */
[----:B---3--:R-:W2:Y:S01]  /*6a90*/  LDG.E R21, desc[UR10][R6.64+0x18] ;  /* 0x0000180a06157981 */ /* 0x008ea2000c1e1900 */
[----:B------:R-:W-:-:S04]  /*6aa0*/  IMAD.WIDE R14, R3, 0x4, R12 ;  /* 0x00000004030e7825 */ /* 0x000fc800078e020c */
[----:B--2---:R-:W-:-:S05]  /*6ab0*/  FMUL R21, R8, R21 ;  /* 0x0000001508157220 */ /* 0x004fca0000400000 */
[----:B------:R1:W-:Y:S04]  /*6ac0*/  REDG.E.ADD.F32.FTZ.RN.STRONG.GPU desc[UR10][R14.64], R21 ;  /* 0x000000150e0079a6 */ /* 0x0003e8000c12f30a */
[----:B----4-:R-:W2:Y:S01]  /*6ad0*/  LDG.E R23, desc[UR10][R6.64+0x1c] ;  /* 0x00001c0a06177981 */ /* 0x010ea2000c1e1900 */
[----:B------:R-:W-:-:S04]  /*6ae0*/  IMAD.WIDE R16, R3, 0x4, R14 ;  /* 0x0000000403107825 */ /* 0x000fc800078e020e */
[----:B--2---:R-:W-:-:S05]  /*6af0*/  FMUL R23, R8, R23 ;  /* 0x0000001708177220 */ /* 0x004fca0000400000 */
[----:B------:R1:W-:Y:S01]  /*6b00*/  REDG.E.ADD.F32.FTZ.RN.STRONG.GPU desc[UR10][R16.64], R23 ;  /* 0x00000017100079a6 */ /* 0x0003e2000c12f30a */
[----:B------:R-:W-:-:S07]  /*6b10*/  IADD3 R5, PT, PT, R5, 0x8, RZ ;  /* 0x0000000805057810 */ /* 0x000fce0007ffe0ff */
.L_x_69:
[----:B------:R-:W-:Y:S05]  /*6b20*/  BRA.U !UP3, `(.L_x_68) ;  /* 0x000000010bb87547 */ /* 0x000fea000b800000 */
[----:B------:R-:W-:Y:S02]  /*6b30*/  UIADD3 UR4, UPT, UPT, UR17, -0x1, URZ ;  /* 0xffffffff11047890 */ /* 0x000fe4000fffe0ff */
[----:B------:R-:W-:Y:S02]  /*6b40*/  UISETP.NE.AND UP3, UPT, UR18, URZ, UPT ;  /* 0x000000ff1200728c */ /* 0x000fe4000bf65270 */
[----:B------:R-:W-:-:S09]  /*6b50*/  UISETP.GE.U32.AND UP2, UPT, UR4, 0x3, UPT ;  /* 0x000000030400788c */ /* 0x000fd2000bf46070 */
[----:B------:R-:W-:Y:S05]  /*6b60*/  BRA.U !UP2, `(.L_x_70) ;  /* 0x000000010a547547 */ /* 0x000fea000b800000 */
[----:B------:R-:W-:Y:S01]  /*6b70*/  IMAD.WIDE.U32 R6, R5, 0x4, R28 ;  /* 0x0000000405067825 */ /* 0x000fe200078e001c */
[----:B-12---:R-:W2:Y:S01]  /*6b80*/  LDL R23, [R4] ;  /* 0x0000000004177983 */ /* 0x006ea20000100800 */
[----:B------:R-:W1:Y:S03]  /*6b90*/  LDC.64 R8, c[0x0][0x3a8] ;  /* 0x0000ea00ff087b82 */ /* 0x000e660000000a00 */
[----:B------:R-:W2:Y:S01]  /*6ba0*/  LDG.E R10, desc[UR10][R6.64] ;  /* 0x0000000a060a7981 */ /* 0x000ea2000c1e1900 */
[----:B------:R-:W-:-:S04]  /*6bb0*/  IMAD R11, R3, R5, R2 ;  /* 0x00000005030b7224 */ /* 0x000fc800078e0202 */
[----:B-1----:R-:W-:-:S04]  /*6bc0*/  IMAD.WIDE R8, R11, 0x4, R8 ;  /* 0x000000040b087825 */ /* 0x002fc800078e0208 */
        /* <DEDUP_REMOVED lines=10> */
[----:B------:R-:W1:Y:S01]  /*6c70*/  LDG.E R16, desc[UR10][R6.64+0xc] ;  /* 0x00000c0a06107981 */ /* 0x000e62000c1e1900 */
[----:B------:R-:W-:-:S04]  /*6c80*/  IMAD.WIDE R14, R3, 0x4, R12 ;  /* 0x00000004030e7825 */ /* 0x000fc800078e020c */
[----:B-1----:R-:W-:-:S05]  /*6c90*/  FMUL R9, R23, R16 ;  /* 0x0000001017097220 */ /* 0x002fca0000400000 */
[----:B------:R3:W-:Y:S01]  /*6ca0*/  REDG.E.ADD.F32.FTZ.RN.STRONG.GPU desc[UR10][R14.64], R9 ;  /* 0x000000090e0079a6 */ /* 0x0007e2000c12f30a */
[----:B------:R-:W-:-:S07]  /*6cb0*/  IADD3 R5, PT, PT, R5, 0x4, RZ ;  /* 0x0000000405057810 */ /* 0x000fce0007ffe0ff */
.L_x_70:
[----:B------:R-:W-:Y:S05]  /*6cc0*/  BRA.U !UP3, `(.L_x_68) ;  /* 0x000000010b507547 */ /* 0x000fea000b800000 */
[----:B------:R-:W-:Y:S01]  /*6cd0*/  IMAD.WIDE.U32 R6, R5, 0x4, R28 ;  /* 0x0000000405067825 */ /* 0x000fe200078e001c */
[----:B-123--:R-:W2:Y:S01]  /*6ce0*/  LDL R11, [R4] ;  /* 0x00000000040b7983 */ /* 0x00eea20000100800 */
[----:B------:R-:W1:Y:S03]  /*6cf0*/  LDC.64 R8, c[0x0][0x3a8] ;  /* 0x0000ea00ff087b82 */ /* 0x000e660000000a00 */
[----:B------:R-:W2:Y:S01]  /*6d00*/  LDG.E R10, desc[UR10][R6.64] ;  /* 0x0000000a060a7981 */ /* 0x000ea2000c1e1900 */
[----:B------:R-:W-:-:S04]  /*6d10*/  IMAD R5, R3, R5, R2 ;  /* 0x0000000503057224 */ /* 0x000fc800078e0202 */
[----:B-1----:R-:W-:-:S04]  /*6d20*/  IMAD.WIDE R8, R5, 0x4, R8 ;  /* 0x0000000405087825 */ /* 0x002fc800078e0208 */
[----:B--2---:R-:W-:-:S05]  /*6d30*/  FMUL R5, R11, R10 ;  /* 0x0000000a0b057220 */ /* 0x004fca0000400000 */
[----:B------:R4:W-:Y:S01]  /*6d40*/  REDG.E.ADD.F32.FTZ.RN.STRONG.GPU desc[UR10][R8.64], R5 ;  /* 0x00000005080079a6 */ /* 0x0009e2000c12f30a */
[----:B------:R-:W-:-:S09]  /*6d50*/  UISETP.NE.AND UP2, UPT, UR18, 0x1, UPT ;  /* 0x000000011200788c */ /* 0x000fd2000bf45270 */
[----:B------:R-:W-:Y:S05]  /*6d60*/  BRA.U !UP2, `(.L_x_68) ;  /* 0x000000010a287547 */ /* 0x000fea000b800000 */
[----:B------:R-:W2:Y:S01]  /*6d70*/  LDG.E R10, desc[UR10][R6.64+0x4] ;  /* 0x0000040a060a7981 */ /* 0x000ea2000c1e1900 */
[----:B0---4-:R-:W-:Y:S01]  /*6d80*/  IMAD.WIDE R4, R3, 0x4, R8 ;  /* 0x0000000403047825 */ /* 0x011fe200078e0208 */
        /* <DEDUP_REMOVED lines=8> */
.L_x_68:
[----:B------:R-:W5:Y:S01]  /*6e10*/  LDCU UR4, c[0x0][0x3c8] ;  /* 0x00007900ff0477ac */ /* 0x000f620008000800 */
[----:B------:R-:W-:-:S04]  /*6e20*/  IADD3 R2, PT, PT, R2, 0x1, RZ ;  /* 0x0000000102027810 */ /* 0x000fc80007ffe0ff */
[----:B-----5:R-:W-:-:S13]  /*6e30*/  ISETP.NE.AND P1, PT, R2, UR4, PT ;  /* 0x0000000402007c0c */ /* 0x020fda000bf25270 */
[----:B------:R-:W-:Y:S05]  /*6e40*/  @P1 BRA `(.L_x_71) ;  /* 0xffffffe800901947 */ /* 0x000fea000383ffff */
.L_x_59:
[----:B------:R-:W-:Y:S01]  /*6e50*/  UMOV UR4, URZ ;  /* 0x000000ff00047c82 */ /* 0x000fe20008000000 */
[----:B------:R-:W-:Y:S05]  /*6e60*/  BRA.U !UP1, `(.L_x_72) ;  /* 0x0000000109d47547 */ /* 0x000fea000b800000 */
[----:B------:R-:W5:Y:S01]  /*6e70*/  S2UR UR6, SR_CgaCtaId ;  /* 0x00000000000679c3 */ /* 0x000f620000008800 */
[----:B------:R-:W-:Y:S02]  /*6e80*/  UMOV UR4, 0x400 ;  /* 0x0000040000047882 */ /* 0x000fe40000000000 */
[----:B------:R-:W-:Y:S02]  /*6e90*/  UIADD3 UR8, UPT, UPT, UR4, 0x258, URZ ;  /* 0x0000025804087890 */ /* 0x000fe4000fffe0ff */
[----:B-----5:R-:W-:Y:S02]  /*6ea0*/  ULEA UR7, UR6, UR4, 0x18 ;  /* 0x0000000406077291 */ /* 0x020fe4000f8ec0ff */
[----:B------:R-:W-:Y:S01]  /*6eb0*/  ULEA UR8, UR6, UR8, 0x18 ;  /* 0x0000000806087291 */ /* 0x000fe2000f8ec0ff */
[----:B------:R-:W-:-:S11]  /*6ec0*/  UMOV UR4, URZ ;  /* 0x000000ff00047c82 */ /* 0x000fd60008000000 */
.L_x_73:
[----:B------:R-:W-:-:S09]  /*6ed0*/  ULEA UR6, UR4, UR13, 0x2 ;  /* 0x0000000d04067291 */ /* 0x000fd2000f8e10ff */
[----:B0-----:R-:W5:Y:S04]  /*6ee0*/  LDL.64 R2, [UR6] ;  /* 0x00000006ff027983 */ /* 0x001f680008100a00 */
[----:B0-234-:R-:W2:Y:S04]  /*6ef0*/  LDL.64 R4, [UR6+0x8] ;  /* 0x00000806ff047983 */ /* 0x01dea80008100a00 */
[----:B------:R-:W3:Y:S04]  /*6f00*/  LDL.64 R6, [UR6+0x10] ;  /* 0x00001006ff067983 */ /* 0x000ee80008100a00 */
[----:B-1----:R-:W4:Y:S04]  /*6f10*/  LDL.64 R8, [UR6+0x18] ;  /* 0x00001806ff087983 */ /* 0x002f280008100a00 */
[----:B------:R-:W4:Y:S04]  /*6f20*/  LDL.64 R10, [UR6+0x20] ;  /* 0x00002006ff0a7983 */ /* 0x000f280008100a00 */
[----:B------:R-:W4:Y:S04]  /*6f30*/  LDL.64 R12, [UR6+0x28] ;  /* 0x00002806ff0c7983 */ /* 0x000f280008100a00 */
[----:B------:R-:W4:Y:S04]  /*6f40*/  LDL.64 R14, [UR6+0x30] ;  /* 0x00003006ff0e7983 */ /* 0x000f280008100a00 */
[----:B------:R-:W4:Y:S01]  /*6f50*/  LDL.64 R16, [UR6+0x38] ;  /* 0x00003806ff107983 */ /* 0x000f220008100a00 */
[----:B------:R-:W-:-:S02]  /*6f60*/  ULEA UR6, UR4, UR7, 0x2 ;  /* 0x0000000704067291 */ /* 0x000fc4000f8e10ff */
[----:B------:R-:W-:Y:S02]  /*6f70*/  ULEA UR14, UR4, UR8, 0x2 ;  /* 0x00000008040e7291 */ /* 0x000fe4000f8e10ff */
[----:B------:R-:W-:-:S04]  /*6f80*/  UIADD3 UR4, UPT, UPT, UR4, 0x10, URZ ;  /* 0x0000001004047890 */ /* 0x000fc8000fffe0ff */
[----:B------:R-:W-:Y:S01]  /*6f90*/  UISETP.NE.AND UP1, UPT, UR4, UR5, UPT ;  /* 0x000000050400728c */ /* 0x000fe2000bf25270 */
[----:B-----5:R0:W-:Y:S04]  /*6fa0*/  STS [UR6], R2 ;  /* 0x00000002ff007988 */ /* 0x0201e80008000806 */
[----:B------:R0:W-:Y:S04]  /*6fb0*/  STS [UR14], R2 ;  /* 0x00000002ff007988 */ /* 0x0001e8000800080e */
[----:B------:R0:W-:Y:S04]  /*6fc0*/  STS [UR6+0x4], R3 ;  /* 0x00000403ff007988 */ /* 0x0001e80008000806 */
[----:B------:R0:W-:Y:S04]  /*6fd0*/  STS [UR14+0x4], R3 ;  /* 0x00000403ff007988 */ /* 0x0001e8000800080e */
[----:B--2---:R0:W-:Y:S04]  /*6fe0*/  STS [UR6+0x8], R4 ;  /* 0x00000804ff007988 */ /* 0x0041e80008000806 */
[----:B------:R0:W-:Y:S04]  /*6ff0*/  STS [UR14+0x8], R4 ;  /* 0x00000804ff007988 */ /* 0x0001e8000800080e */
[----:B------:R0:W-:Y:S04]  /*7000*/  STS [UR6+0xc], R5 ;  /* 0x00000c05ff007988 */ /* 0x0001e80008000806 */
[----:B------:R0:W-:Y:S04]  /*7010*/  STS [UR14+0xc], R5 ;  /* 0x00000c05ff007988 */ /* 0x0001e8000800080e */
[----:B---3--:R0:W-:Y:S04]  /*7020*/  STS [UR6+0x10], R6 ;  /* 0x00001006ff007988 */ /* 0x0081e80008000806 */
[----:B------:R0:W-:Y:S04]  /*7030*/  STS [UR14+0x10], R6 ;  /* 0x00001006ff007988 */ /* 0x0001e8000800080e */
[----:B------:R0:W-:Y:S04]  /*7040*/  STS [UR6+0x14], R7 ;  /* 0x00001407ff007988 */ /* 0x0001e80008000806 */
[----:B------:R0:W-:Y:S04]  /*7050*/  STS [UR14+0x14], R7 ;  /* 0x00001407ff007988 */ /* 0x0001e8000800080e */
[----:B----4-:R0:W-:Y:S04]  /*7060*/  STS [UR6+0x18], R8 ;  /* 0x00001808ff007988 */ /* 0x0101e80008000806 */
[----:B------:R0:W-:Y:S04]  /*7070*/  STS [UR14+0x18], R8 ;  /* 0x00001808ff007988 */ /* 0x0001e8000800080e */
        /* <DEDUP_REMOVED lines=17> */
[----:B------:R0:W-:Y:S01]  /*7190*/  STS [UR14+0x3c], R17 ;  /* 0x00003c11ff007988 */ /* 0x0001e2000800080e */
[----:B------:R-:W-:Y:S05]  /*71a0*/  BRA.U UP1, `(.L_x_73) ;  /* 0xfffffffd01487547 */ /* 0x000fea000b83ffff */
[----:B------:R-:W-:-:S05]  /*71b0*/  UMOV UR4, UR5 ;  /* 0x0000000500047c82 */ /* 0x000fca0008000000 */
.L_x_72:
[----:B------:R-:W-:Y:S05]  /*71c0*/  BRA.U !UP0, `(.L_x_74) ;  /* 0x0000000508387547 */ /* 0x000fea000b800000 */
[----:B------:R-:W-:Y:S02]  /*71d0*/  UIADD3 UR6, UPT, UPT, UR16, -0x1, URZ ;  /* 0xffffffff10067890 */ /* 0x000fe4000fffe0ff */
[----:B------:R-:W-:Y:S02]  /*71e0*/  UISETP.NE.AND UP1, UPT, UR17, URZ, UPT ;  /* 0x000000ff1100728c */ /* 0x000fe4000bf25270 */
[----:B------:R-:W-:-:S09]  /*71f0*/  UISETP.GE.U32.AND UP0, UPT, UR6, 0x7, UPT ;  /* 0x000000070600788c */ /* 0x000fd2000bf06070 */
[----:B------:R-:W-:Y:S05]  /*7200*/  BRA.U !UP0, `(.L_x_75) ;  /* 0x0000000108747547 */ /* 0x000fea000b800000 */
[----:B------:R-:W-:-:S09]  /*7210*/  ULEA UR6, UR4, UR13, 0x2 ;  /* 0x0000000d04067291 */ /* 0x000fd2000f8e10ff */
[----:B0-----:R-:W5:Y:S04]  /*7220*/  LDL.64 R2, [UR6] ;  /* 0x00000006ff027983 */ /* 0x001f680008100a00 */
[----:B--234-:R-:W2:Y:S04]  /*7230*/  LDL.64 R4, [UR6+0x8] ;  /* 0x00000806ff047983 */ /* 0x01cea80008100a00 */
[----:B------:R-:W3:Y:S04]  /*7240*/  LDL.64 R6, [UR6+0x10] ;  /* 0x00001006ff067983 */ /* 0x000ee80008100a00 */
[----:B-1----:R-:W4:Y:S01]  /*7250*/  LDL.64 R8, [UR6+0x18] ;  /* 0x00001806ff087983 */ /* 0x002f220008100a00 */
[----:B------:R-:W0:Y:S01]  /*7260*/  S2UR UR7, SR_CgaCtaId ;  /* 0x00000000000779c3 */ /* 0x000e220000008800 */
[----:B------:R-:W-:-:S02]  /*7270*/  UMOV UR6, 0x400 ;  /* 0x0000040000067882 */ /* 0x000fc40000000000 */
[----:B------:R-:W-:Y:S02]  /*7280*/  UIADD3 UR8, UPT, UPT, UR6, 0x258, URZ ;  /* 0x0000025806087890 */ /* 0x000fe4000fffe0ff */
[----:B0-----:R-:W-:Y:S02]  /*7290*/  ULEA UR6, UR7, UR6, 0x18 ;  /* 0x0000000607067291 */ /* 0x001fe4000f8ec0ff */
[----:B------:R-:W-:Y:S02]  /*72a0*/  ULEA UR7, UR7, UR8, 0x18 ;  /* 0x0000000807077291 */ /* 0x000fe4000f8ec0ff */
[----:B------:R-:W-:Y:S02]  /*72b0*/  ULEA UR6, UR4, UR6, 0x2 ;  /* 0x0000000604067291 */ /* 0x000fe4000f8e10ff */
[----:B------:R-:W-:Y:S02]  /*72c0*/  ULEA UR7, UR4, UR7, 0x2 ;  /* 0x0000000704077291 */ /* 0x000fe4000f8e10ff */
[----:B------:R-:W-:-:S05]  /*72d0*/  UIADD3 UR4, UPT, UPT, UR4, 0x8, URZ ;  /* 0x0000000804047890 */ /* 0x000fca000fffe0ff */
        /* <DEDUP_REMOVED lines=15> */
[----:B------:R0:W-:Y:S02]  /*73d0*/  STS [UR7+0x1c], R9 ;  /* 0x00001c09ff007988 */ /* 0x0001e40008000807 */
.L_x_75:
[----:B------:R-:W-:Y:S05]  /*73e0*/  BRA.U !UP1, `(.L_x_74) ;  /* 0x0000000109b07547 */ /* 0x000fea000b800000 */
[----:B------:R-:W-:Y:S02]  /*73f0*/  UIADD3 UR6, UPT, UPT, UR17, -0x1, URZ ;  /* 0xffffffff11067890 */ /* 0x000fe4000fffe0ff */
[----:B------:R-:W-:Y:S02]  /*7400*/  UISETP.NE.AND UP1, UPT, UR18, URZ, UPT ;  /* 0x000000ff1200728c */ /* 0x000fe4000bf25270 */
[----:B------:R-:W-:-:S09]  /*7410*/  UISETP.GE.U32.AND UP0, UPT, UR6, 0x3, UPT ;  /* 0x000000030600788c */ /* 0x000fd2000bf06070 */
[----:B------:R-:W-:Y:S05]  /*7420*/  BRA.U !UP0, `(.L_x_76) ;  /* 0x00000001084c7547 */ /* 0x000fea000b800000 */
[----:B------:R-:W-:-:S09]  /*7430*/  ULEA UR6, UR4, UR13, 0x2 ;  /* 0x0000000d04067291 */ /* 0x000fd2000f8e10ff */
[----:B0-----:R-:W5:Y:S04]  /*7440*/  LDL.64 R2, [UR6] ;  /* 0x00000006ff027983 */ /* 0x001f680008100a00 */
[----:B--234-:R-:W2:Y:S01]  /*7450*/  LDL.64 R4, [UR6+0x8] ;  /* 0x00000806ff047983 */ /* 0x01cea20008100a00 */
[----:B------:R-:W0:Y:S01]  /*7460*/  S2UR UR7, SR_CgaCtaId ;  /* 0x00000000000779c3 */ /* 0x000e220000008800 */
[----:B------:R-:W-:Y:S02]  /*7470*/  UMOV UR6, 0x400 ;  /* 0x0000040000067882 */ /* 0x000fe40000000000 */
[----:B------:R-:W-:Y:S02]  /*7480*/  UIADD3 UR8, UPT, UPT, UR6, 0x258, URZ ;  /* 0x0000025806087890 */ /* 0x000fe4000fffe0ff */
[----:B0-----:R-:W-:-:S02]  /*7490*/  ULEA UR6, UR7, UR6, 0x18 ;  /* 0x0000000607067291 */ /* 0x001fc4000f8ec0ff */
        /* <DEDUP_REMOVED lines=11> */
[----:B------:R0:W-:Y:S02]  /*7550*/  STS [UR8+0xc], R5 ;  /* 0x00000c05ff007988 */ /* 0x0001e40008000808 */
.L_x_76:
[----:B------:R-:W-:Y:S05]  /*7560*/  BRA.U !UP1, `(.L_x_74) ;  /* 0x0000000109507547 */ /* 0x000fea000b800000 */
[----:B------:R-:W-:-:S09]  /*7570*/  ULEA UR14, UR4, UR13, 0x2 ;  /* 0x0000000d040e7291 */ /* 0x000fd2000f8e10ff */
[----:B0-----:R-:W5:Y:S01]  /*7580*/  LDL.64 R2, [UR14] ;  /* 0x0000000eff027983 */ /* 0x001f620008100a00 */
[----:B------:R-:W0:Y:S01]  /*7590*/  S2UR UR7, SR_CgaCtaId ;  /* 0x00000000000779c3 */ /* 0x000e220000008800 */
[----:B------:R-:W-:Y:S01]  /*75a0*/  UMOV UR6, 0x400 ;  /* 0x0000040000067882 */ /* 0x000fe20000000000 */
[----:B------:R-:W-:Y:S02]  /*75b0*/  UISETP.NE.AND UP0, UPT, UR18, 0x1, UPT ;  /* 0x000000011200788c */ /* 0x000fe4000bf05270 */
[----:B------:R-:W-:Y:S02]  /*75c0*/  UIADD3 UR8, UPT, UPT, UR6, 0x258, URZ ;  /* 0x0000025806087890 */ /* 0x000fe4000fffe0ff */
[----:B0-----:R-:W-:Y:S02]  /*75d0*/  ULEA UR6, UR7, UR6, 0x18 ;  /* 0x0000000607067291 */ /* 0x001fe4000f8ec0ff */
[----:B------:R-:W-:Y:S02]  /*75e0*/  ULEA UR8, UR7, UR8, 0x18 ;  /* 0x0000000807087291 */ /* 0x000fe4000f8ec0ff */
[----:B------:R-:W-:-:S02]  /*75f0*/  ULEA UR6, UR4, UR6, 0x2 ;  /* 0x0000000604067291 */ /* 0x000fc4000f8e10ff */
[----:B------:R-:W-:-:S07]  /*7600*/  ULEA UR4, UR4, UR8, 0x2 ;  /* 0x0000000804047291 */ /* 0x000fce000f8e10ff */
[----:B-----5:R0:W-:Y:S04]  /*7610*/  STS [UR6], R2 ;  /* 0x00000002ff007988 */ /* 0x0201e80008000806 */
[----:B------:R0:W-:Y:S01]  /*7620*/  STS [UR4], R2 ;  /* 0x00000002ff007988 */ /* 0x0001e20008000804 */
[----:B------:R-:W-:Y:S05]  /*7630*/  BRA.U !UP0, `(.L_x_74) ;  /* 0x00000001081c7547 */ /* 0x000fea000b800000 */
[----:B------:R0:W-:Y:S01]  /*7640*/  STS [UR6+0x4], R3 ;  /* 0x00000403ff007988 */ /* 0x0001e20008000806 */
[----:B------:R-:W-:-:S03]  /*7650*/  UISETP.NE.AND UP0, UPT, UR18, 0x2, UPT ;  /* 0x000000021200788c */ /* 0x000fc6000bf05270 */
[----:B------:R0:W-:Y:S06]  /*7660*/  STS [UR4+0x4], R3 ;  /* 0x00000403ff007988 */ /* 0x0001ec0008000804 */
[----:B------:R-:W-:Y:S05]  /*7670*/  BRA.U !UP0, `(.L_x_74) ;  /* 0x00000001080c7547 */ /* 0x000fea000b800000 */
[----:B0-----:R-:W5:Y:S04]  /*7680*/  LDL R2, [UR14+0x8] ;  /* 0x0000080eff027983 */ /* 0x001f680008100800 */
[----:B-----5:R0:W-:Y:S04]  /*7690*/  STS [UR6+0x8], R2 ;  /* 0x00000802ff007988 */ /* 0x0201e80008000806 */
[----:B------:R0:W-:Y:S02]  /*76a0*/  STS [UR4+0x8], R2 ;  /* 0x00000802ff007988 */ /* 0x0001e40008000804 */
.L_x_74:
[----:B------:R-:W-:Y:S05]  /*76b0*/  @P0 BRA `(.L_x_77) ;  /* 0xffffffc4003c0947 */ /* 0x000fea000383ffff */
[----:B------:R-:W-:Y:S05]  /*76c0*/  EXIT ;  /* 0x000000000000794d */ /* 0x000fea0003800000 */
        .weak           $__internal_0_$__cuda_sm20_rcp_rn_f32_slowpath
        .type           $__internal_0_$__cuda_sm20_rcp_rn_f32_slowpath,@function
        .size           $__internal_0_$__cuda_sm20_rcp_rn_f32_slowpath,(.L_x_134 - $__internal_0_$__cuda_sm20_rcp_rn_f32_slowpath)
$__internal_0_$__cuda_sm20_rcp_rn_f32_slowpath:
[----:B------:R-:W-:-:S04]  /*76d0*/  SHF.L.U32 R7, R3, 0x1, RZ ;  /* 0x0000000103077819 */ /* 0x000fc800000006ff */
[----:B------:R-:W-:-:S04]  /*76e0*/  SHF.R.U32.HI R7, RZ, 0x18, R7 ;  /* 0x00000018ff077819 */ /* 0x000fc80000011607 */
[----:B------:R-:W-:-:S13]  /*76f0*/  ISETP.NE.U32.AND P0, PT, R7, RZ, PT ;  /* 0x000000ff0700720c */ /* 0x000fda0003f05070 */
[----:B------:R-:W-:Y:S05]  /*7700*/  @P0 BRA `(.L_x_78) ;  /* 0x00000000002c0947 */ /* 0x000fea0003800000 */
[----:B------:R-:W-:-:S04]  /*7710*/  SHF.L.U32 R7, R3, 0x1, RZ ;  /* 0x0000000103077819 */ /* 0x000fc800000006ff */
[----:B------:R-:W-:-:S13]  /*7720*/  ISETP.NE.AND P0, PT, R7, RZ, PT ;  /* 0x000000ff0700720c */ /* 0x000fda0003f05270 */
[----:B------:R0:W1:Y:S01]  /*7730*/  @!P0 MUFU.RCP R7, R3 ;  /* 0x0000000300078308 */ /* 0x0000620000001000 */
[----:B------:R-:W-:Y:S05]  /*7740*/  @!P0 BRA `(.L_x_79) ;  /* 0x0000000000a48947 */ /* 0x000fea0003800000 */
[----:B------:R-:W-:-:S04]  /*7750*/  FFMA R14, R3, 1.84467440737095516160e+19, RZ ;  /* 0x5f800000030e7823 */ /* 0x000fc800000000ff */
[----:B0-----:R-:W1:Y:S02]  /*7760*/  MUFU.RCP R3, R14 ;  /* 0x0000000e00037308 */ /* 0x001e640000001000 */
[----:B-1----:R-:W-:-:S04]  /*7770*/  FFMA R7, R14, R3, -1 ;  /* 0xbf8000000e077423 */ /* 0x002fc80000000003 */
[----:B------:R-:W-:-:S04]  /*7780*/  FADD.FTZ R16, -R7, -RZ ;  /* 0x800000ff07107221 */ /* 0x000fc80000010100 */
[----:B------:R-:W-:-:S04]  /*7790*/  FFMA R3, R3, R16, R3 ;  /* 0x0000001003037223 */ /* 0x000fc80000000003 */
[----:B------:R-:W-:Y:S01]  /*77a0*/  FFMA R7, R3, 1.84467440737095516160e+19, RZ ;  /* 0x5f80000003077823 */ /* 0x000fe200000000ff */
[----:B------:R-:W-:Y:S06]  /*77b0*/  BRA `(.L_x_79) ;  /* 0x0000000000887947 */ /* 0x000fec0003800000 */
.L_x_78:
[----:B------:R-:W-:-:S04]  /*77c0*/  IADD3 R14, PT, PT, R7, -0xfd, RZ ;  /* 0xffffff03070e7810 */ /* 0x000fc80007ffe0ff */
[----:B------:R-:W-:-:S13]  /*77d0*/  ISETP.GT.U32.AND P0, PT, R14, 0x1, PT ;  /* 0x000000010e00780c */ /* 0x000fda0003f04070 */
[----:B------:R-:W-:Y:S05]  /*77e0*/  @P0 BRA `(.L_x_80) ;  /* 0x0000000000780947 */ /* 0x000fea0003800000 */
[----:B------:R-:W-:Y:S01]  /*77f0*/  LOP3.LUT R16, R3, 0x7fffff, RZ, 0xc0, !PT ;  /* 0x007fffff03107812 */ /* 0x000fe200078ec0ff */
[----:B------:R-:W-:-:S03]  /*7800*/  HFMA2 R21, -RZ, RZ, 0, 1.78813934326171875e-07 ;  /* 0x00000003ff157431 */ /* 0x000fc600000001ff */
[----:B------:R-:W-:-:S04]  /*7810*/  LOP3.LUT R16, R16, 0x3f800000, RZ, 0xfc, !PT ;  /* 0x3f80000010107812 */ /* 0x000fc800078efcff */
[----:B------:R-:W0:Y:S01]  /*7820*/  MUFU.RCP R17, R16 ;  /* 0x0000001000117308 */ /* 0x000e220000001000 */
[----:B------:R-:W-:Y:S01]  /*7830*/  SHF.L.U32 R20, R21, R14, RZ ;  /* 0x0000000e15147219 */ /* 0x000fe200000006ff */
[----:B0-----:R-:W-:-:S04]  /*7840*/  FFMA R18, R16, R17, -1 ;  /* 0xbf80000010127423 */ /* 0x001fc80000000011 */
[----:B------:R-:W-:-:S04]  /*7850*/  FADD.FTZ R18, -R18, -RZ ;  /* 0x800000ff12127221 */ /* 0x000fc80000010100 */
[CCC-:B------:R-:W-:Y:S01]  /*7860*/  FFMA.RM R19, R17.reuse, R18.reuse, R17.reuse ;  /* 0x0000001211137223 */ /* 0x1c0fe20000004011 */
[----:B------:R-:W-:-:S04]  /*7870*/  FFMA.RP R18, R17, R18, R17 ;  /* 0x0000001211127223 */ /* 0x000fc80000008011 */
[C---:B------:R-:W-:Y:S02]  /*7880*/  LOP3.LUT R17, R19.reuse, 0x7fffff, RZ, 0xc0, !PT ;  /* 0x007fffff13117812 */ /* 0x040fe400078ec0ff */
[----:B------:R-:W-:Y:S02]  /*7890*/  FSETP.NEU.FTZ.AND P0, PT, R19, R18, PT ;  /* 0x000000121300720b */ /* 0x000fe40003f1d000 */
[----:B------:R-:W-:Y:S02]  /*78a0*/  LOP3.LUT R17, R17, 0x800000, RZ, 0xfc, !PT ;  /* 0x0080000011117812 */ /* 0x000fe400078efcff */
[----:B------:R-:W-:Y:S02]  /*78b0*/  SEL R18, RZ, 0xffffffff, !P0 ;  /* 0xffffffffff127807 */ /* 0x000fe40004000000 */
[----:B------:R-:W-:Y:S02]  /*78c0*/  LOP3.LUT R19, R20, R17, RZ, 0xc0, !PT ;  /* 0x0000001114137212 */ /* 0x000fe400078ec0ff */
[----:B------:R-:W-:-:S02]  /*78d0*/  IADD3 R18, PT, PT, -R18, RZ, RZ ;  /* 0x000000ff12127210 */ /* 0x000fc40007ffe1ff */
[-C--:B------:R-:W-:Y:S02]  /*78e0*/  SHF.R.U32.HI R19, RZ, R14.reuse, R19 ;  /* 0x0000000eff137219 */ /* 0x080fe40000011613 */
[----:B------:R-:W-:Y:S02]  /*78f0*/  LOP3.LUT P1, RZ, R18, R14, R17, 0xf8, !PT ;  /* 0x0000000e12ff7212 */ /* 0x000fe4000782f811 */
[C---:B------:R-:W-:Y:S02]  /*7900*/  LOP3.LUT P0, RZ, R19.reuse, 0x1, RZ, 0xc0, !PT ;  /* 0x0000000113ff7812 */ /* 0x040fe4000780c0ff */
[----:B------:R-:W-:-:S04]  /*7910*/  LOP3.LUT P2, RZ, R19, 0x2, RZ, 0xc0, !PT ;  /* 0x0000000213ff7812 */ /* 0x000fc8000784c0ff */
[----:B------:R-:W-:Y:S02]  /*7920*/  PLOP3.LUT P0, PT, P0, P1, P2, 0xe0, 0x0 ;  /* 0x000000000000781c */ /* 0x000fe40000703c20 */
[----:B------:R-:W-:Y:S02]  /*7930*/  LOP3.LUT P1, RZ, R3, 0x7fffff, RZ, 0xc0, !PT ;  /* 0x007fffff03ff7812 */ /* 0x000fe4000782c0ff */
[----:B------:R-:W-:-:S04]  /*7940*/  SEL R14, RZ, 0x1, !P0 ;  /* 0x00000001ff0e7807 */ /* 0x000fc80004000000 */
[----:B------:R-:W-:-:S04]  /*7950*/  IADD3 R14, PT, PT, -R14, RZ, RZ ;  /* 0x000000ff0e0e7210 */ /* 0x000fc80007ffe1ff */
[----:B------:R-:W-:Y:S02]  /*7960*/  ISETP.GE.AND P0, PT, R14, RZ, PT ;  /* 0x000000ff0e00720c */ /* 0x000fe40003f06270 */
[----:B------:R-:W-:-:S04]  /*7970*/  IADD3 R14, PT, PT, R7, -0xfc, RZ ;  /* 0xffffff04070e7810 */ /* 0x000fc80007ffe0ff */
[----:B------:R-:W-:-:S07]  /*7980*/  SHF.R.U32.HI R14, RZ, R14, R17 ;  /* 0x0000000eff0e7219 */ /* 0x000fce0000011611 */
[----:B------:R-:W-:-:S04]  /*7990*/  @!P0 IADD3 R14, PT, PT, R14, 0x1, RZ ;  /* 0x000000010e0e8810 */ /* 0x000fc80007ffe0ff */
[----:B------:R-:W-:-:S04]  /*79a0*/  @!P1 SHF.L.U32 R14, R14, 0x1, RZ ;  /* 0x000000010e0e9819 */ /* 0x000fc800000006ff */
[----:B------:R-:W-:Y:S01]  /*79b0*/  LOP3.LUT R7, R14, 0x80000000, R3, 0xf8, !PT ;  /* 0x800000000e077812 */ /* 0x000fe200078ef803 */
[----:B------:R-:W-:Y:S06]  /*79c0*/  BRA `(.L_x_79) ;  /* 0x0000000000047947 */ /* 0x000fec0003800000 */
.L_x_80:
[----:B------:R2:W3:Y:S02]  /*79d0*/  MUFU.RCP R7, R3 ;  /* 0x0000000300077308 */ /* 0x0004e40000001000 */
.L_x_79:
[----:B0123--:R-:W-:Y:S02]  /*79e0*/  MOV R3, R7 ;  /* 0x0000000700037202 */ /* 0x00ffe40000000f00 */
[----:B------:R-:W-:-:S04]  /*79f0*/  MOV R7, 0x0 ;  /* 0x0000000000077802 */ /* 0x000fc80000000f00 */
[----:B------:R-:W-:Y:S05]  /*7a00*/  RET.REL.NODEC R6 `(LSTMBackward) ;  /* 0xffffff84067c7950 */ /* 0x000fea0003c3ffff */
.L_x_81:
[----:B------:R-:W-:-:S00]  /*7a10*/  BRA `(.L_x_81) ;  /* 0xfffffffc00fc7947 */ /* 0x000fc0000383ffff */
[----:B------:R-:W-:-:S00]  /*7a20*/  NOP ;  /* 0x0000000000007918 */ /* 0x000fc00000000000 */
        /* <DEDUP_REMOVED lines=13> */
.L_x_134:


//--------------------- .text.LSTMForward         --------------------------
	.section	.text.LSTMForward,"ax",@progbits
	.align	128
        .global         LSTMForward
        .type           LSTMForward,@function
        .size           LSTMForward,(.L_x_135 - LSTMForward)
        .other          LSTMForward,@"STO_CUDA_ENTRY STV_DEFAULT"
LSTMForward:
.text.LSTMForward:
[----:B------:R-:W-:Y:S01]  /*0000*/  LDC R1, c[0x0][0x37c] ;  /* 0x0000df00ff017b82 */ /* 0x000fe20000000800 */
[----:B------:R-:W0:Y:S07]  /*0010*/  S2R R0, SR_TID.X ;  /* 0x0000000000007919 */ /* 0x000e2e0000002100 */
[----:B------:R-:W0:Y:S08]  /*0020*/  LDC R11, c[0x0][0x3c0] ;  /* 0x0000f000ff0b7b82 */ /* 0x000e300000000800 */
[----:B------:R-:W1:Y:S08]  /*0030*/  S2UR UR10, SR_CTAID.X ;  /* 0x00000000000a79c3 */ /* 0x000e700000002500 */
[----:B------:R-:W1:Y:S01]  /*0040*/  LDC R2, c[0x0][0x3b8] ;  /* 0x0000ee00ff027b82 */ /* 0x000e620000000800 */
[----:B0-----:R-:W-:-:S04]  /*0050*/  ISETP.GE.AND P0, PT, R0, R11, PT ;  /* 0x0000000b0000720c */ /* 0x001fc80003f06270 */
[----:B-1----:R-:W-:-:S13]  /*0060*/  ISETP.LE.OR P0, PT, R2, UR10, P0 ;  /* 0x0000000a02007c0c */ /* 0x002fda0008703670 */
[----:B------:R-:W-:Y:S05]  /*0070*/  @P0 EXIT ;  /* 0x000000000000094d */ /* 0x000fea0003800000 */
[----:B------:R-:W0:Y:S01]  /*0080*/  LDC R6, c[0x0][0x3bc] ;  /* 0x0000ef00ff067b82 */ /* 0x000e220000000800 */
[----:B------:R-:W1:Y:S01]  /*0090*/  LDCU.64 UR12, c[0x0][0x358] ;  /* 0x00006b00ff0c77ac */ /* 0x000e620008000a00 */
[C---:B------:R-:W-:Y:S02]  /*00a0*/  SHF.L.U32 R0, R11.reuse, 0x2, RZ ;  /* 0x000000020b007819 */ /* 0x040fe400000006ff */
[----:B------:R-:W-:Y:S02]  /*00b0*/  IADD3 R2, PT, PT, R11, -0x1, RZ ;  /* 0xffffffff0b027810 */ /* 0x000fe40007ffe0ff */
[----:B0-----:R-:W-:-:S13]  /*00c0*/  ISETP.GE.AND P0, PT, R6, 0x1, PT ;  /* 0x000000010600780c */ /* 0x001fda0003f06270 */
[----:B-1----:R-:W-:Y:S05]  /*00d0*/  @!P0 BRA `(.L_x_82) ;  /* 0x0000001000d08947 */ /* 0x002fea0003800000 */
[----:B------:R-:W0:Y:S01]  /*00e0*/  LDC.64 R20, c[0x0][0x380] ;  /* 0x0000e000ff147b82 */ /* 0x000e220000000a00 */
[C---:B------:R-:W-:Y:S01]  /*00f0*/  IMAD R3, R6.reuse, UR10, RZ ;  /* 0x0000000a06037c24 */ /* 0x040fe2000f8e02ff */
[----:B------:R-:W-:Y:S01]  /*0100*/  LOP3.LUT R5, R6, 0x7, RZ, 0xc0, !PT ;  /* 0x0000000706057812 */ /* 0x000fe200078ec0ff */
[----:B------:R-:W-:Y:S01]  /*0110*/  HFMA2 R19, -RZ, RZ, 0, 0 ;  /* 0x00000000ff137431 */ /* 0x000fe200000001ff */
[----:B------:R-:W-:Y:S02]  /*0120*/  ISETP.GE.U32.AND P0, PT, R2, 0xf, PT ;  /* 0x0000000f0200780c */ /* 0x000fe40003f06070 */
[----:B------:R-:W-:Y:S02]  /*0130*/  SHF.R.S32.HI R4, RZ, 0x1f, R3 ;  /* 0x0000001fff047819 */ /* 0x000fe40000011403 */
[----:B------:R-:W-:Y:S02]  /*0140*/  IADD3 R7, PT, PT, R5, -0x1, RZ ;  /* 0xffffffff05077810 */ /* 0x000fe40007ffe0ff */
[----:B------:R-:W-:-:S02]  /*0150*/  LOP3.LUT R2, R6, 0x3, RZ, 0xc0, !PT ;  /* 0x0000000306027812 */ /* 0x000fc400078ec0ff */
[----:B------:R-:W-:Y:S02]  /*0160*/  LOP3.LUT R6, R6, 0x7ffffff8, RZ, 0xc0, !PT ;  /* 0x7ffffff806067812 */ /* 0x000fe400078ec0ff */
[----:B------:R-:W-:Y:S02]  /*0170*/  ISETP.GE.U32.AND P1, PT, R7, 0x3, PT ;  /* 0x000000030700780c */ /* 0x000fe40003f26070 */
[C---:B------:R-:W-:Y:S02]  /*0180*/  LOP3.LUT R7, R11.reuse, 0xf, RZ, 0xc0, !PT ;  /* 0x0000000f0b077812 */ /* 0x040fe400078ec0ff */
[C---:B------:R-:W-:Y:S02]  /*0190*/  LOP3.LUT R8, R11.reuse, 0x7, RZ, 0xc0, !PT ;  /* 0x000000070b087812 */ /* 0x040fe400078ec0ff */
[C---:B------:R-:W-:Y:S02]  /*01a0*/  LOP3.LUT R10, R11.reuse, 0xfffffff0, RZ, 0xc0, !PT ;  /* 0xfffffff00b0a7812 */ /* 0x040fe400078ec0ff */
[----:B------:R-:W-:-:S02]  /*01b0*/  LOP3.LUT R11, R11, 0x3, RZ, 0xc0, !PT ;  /* 0x000000030b0b7812 */ /* 0x000fc400078ec0ff */
[C---:B0-----:R-:W-:Y:S02]  /*01c0*/  LEA R9, P2, R3.reuse, R20, 0x2 ;  /* 0x0000001403097211 */ /* 0x041fe400078410ff */
[----:B------:R-:W-:Y:S02]  /*01d0*/  VIMNMX R18, PT, PT, R0, 0x1, !PT ;  /* 0x0000000100127848 */ /* 0x000fe40007fe0100 */
[----:B------:R-:W-:Y:S02]  /*01e0*/  LEA.HI.X R21, R3, R21, R4, 0x2, P2 ;  /* 0x0000001503157211 */ /* 0x000fe400010f1404 */
[----:B------:R-:W-:Y:S02]  /*01f0*/  IADD3 R9, P2, PT, R9, 0x10, RZ ;  /* 0x0000001009097810 */ /* 0x000fe40007f5e0ff */
[----:B------:R-:W-:Y:S02]  /*0200*/  IADD3 R20, PT, PT, -R6, RZ, RZ ;  /* 0x000000ff06147210 */ /* 0x000fe40007ffe1ff */
[----:B------:R-:W-:-:S09]  /*0210*/  IADD3.X R21, PT, PT, RZ, R21, RZ, P2, !PT ;  /* 0x00000015ff157210 */ /* 0x000fd200017fe4ff */
.L_x_93:
[----:B0-----:R-:W0:Y:S01]  /*0220*/  LDC R23, c[0x0][0x3bc] ;  /* 0x0000ef00ff177b82 */ /* 0x001e220000000800 */
[----:B------:R-:W-:Y:S02]  /*0230*/  MOV R24, RZ ;  /* 0x000000ff00187202 */ /* 0x000fe40000000f00 */
[----:B------:R-:W-:Y:S02]  /*0240*/  MOV R22, RZ ;  /* 0x000000ff00167202 */ /* 0x000fe40000000f00 */
[----:B0-----:R-:W-:-:S13]  /*0250*/  ISETP.GE.U32.AND P2, PT, R23, 0x8, PT ;  /* 0x000000081700780c */ /* 0x001fda0003f46070 */
[----:B------:R-:W-:Y:S05]  /*0260*/  @!P2 BRA `(.L_x_83) ;  /* 0x0000000000c0a947 */ /* 0x000fea0003800000 */
[----:B------:R-:W-:Y:S02]  /*0270*/  MOV R22, RZ ;  /* 0x000000ff00167202 */ /* 0x000fe40000000f00 */
[----:B------:R-:W-:Y:S02]  /*0280*/  MOV R26, R9 ;  /* 0x00000009001a7202 */ /* 0x000fe40000000f00 */
[----:B------:R-:W-:Y:S02]  /*0290*/  MOV R27, R21 ;  /* 0x00000015001b7202 */ /* 0x000fe40000000f00 */
[----:B------:R-:W-:Y:S02]  /*02a0*/  MOV R25, R19 ;  /* 0x0000001300197202 */ /* 0x000fe40000000f00 */
[----:B------:R-:W-:-:S07]  /*02b0*/  MOV R24, R20 ;  /* 0x0000001400187202 */ /* 0x000fce0000000f00 */
.L_x_84:
[----:B------:R-:W0:Y:S01]  /*02c0*/  LDC.64 R16, c[0x0][0x388] ;  /* 0x0000e200ff107b82 */ /* 0x000e220000000a00 */
[----:B------:R-:W-:Y:S02]  /*02d0*/  MOV R12, R26 ;  /* 0x0000001a000c7202 */ /* 0x000fe40000000f00 */
[----:B------:R-:W-:-:S05]  /*02e0*/  MOV R13, R27 ;  /* 0x0000001b000d7202 */ /* 0x000fca0000000f00 */
[----:B------:R-:W2:Y:S04]  /*02f0*/  LDG.E R29, desc[UR12][R12.64+-0x10] ;  /* 0xfffff00c0c1d7981 */ /* 0x000ea8000c1e1900 */
[----:B------:R-:W3:Y:S01]  /*0300*/  LDG.E R26, desc[UR12][R12.64+-0xc] ;  /* 0xfffff40c0c1a7981 */ /* 0x000ee2000c1e1900 */
[----:B0-----:R-:W-:-:S05]  /*0310*/  IMAD.WIDE R16, R25, 0x4, R16 ;  /* 0x0000000419107825 */ /* 0x001fca00078e0210 */
[----:B------:R-:W2:Y:S01]  /*0320*/  LDG.E R28, desc[UR12][R16.64] ;  /* 0x0000000c101c7981 */ /* 0x000ea2000c1e1900 */
[----:B------:R-:W-:-:S05]  /*0330*/  IMAD.WIDE R14, R0, 0x4, R16 ;  /* 0x00000004000e7825 */ /* 0x000fca00078e0210 */
[----:B------:R0:W3:Y:S04]  /*0340*/  LDG.E R27, desc[UR12][R14.64] ;  /* 0x0000000c0e1b7981 */ /* 0x0000e8000c1e1900 */
[----:B------:R-:W4:Y:S01]  /*0350*/  LDG.E R16, desc[UR12][R12.64+-0x4] ;  /* 0xfffffc0c0c107981 */ /* 0x000f22000c1e1900 */
[----:B0-----:R-:W-:-:S04]  /*0360*/  IMAD.WIDE R14, R0, 0x4, R14 ;  /* 0x00000004000e7825 */ /* 0x001fc800078e020e */
[----:B--2---:R-:W-:Y:S02]  /*0370*/  FFMA R29, R29, R28, R22 ;  /* 0x0000001c1d1d7223 */ /* 0x004fe40000000016 */
[----:B------:R-:W2:Y:S02]  /*0380*/  LDG.E R22, desc[UR12][R14.64] ;  /* 0x0000000c0e167981 */ /* 0x000ea4000c1e1900 */
[----:B---3--:R-:W-:Y:S01]  /*0390*/  FFMA R26, R26, R27, R29 ;  /* 0x0000001b1a1a7223 */ /* 0x008fe2000000001d */
[C---:B------:R-:W-:Y:S01]  /*03a0*/  IMAD.WIDE R28, R0.reuse, 0x4, R14 ;  /* 0x00000004001c7825 */ /* 0x040fe200078e020e */
[----:B------:R-:W2:Y:S04]  /*03b0*/  LDG.E R27, desc[UR12][R12.64+-0x8] ;  /* 0xfffff80c0c1b7981 */ /* 0x000ea8000c1e1900 */
[----:B------:R0:W4:Y:S04]  /*03c0*/  LDG.E R17, desc[UR12][R28.64] ;  /* 0x0000000c1c117981 */ /* 0x000128000c1e1900 */
[----:B------:R-:W3:Y:S01]  /*03d0*/  LDG.E R14, desc[UR12][R12.64+0x4] ;  /* 0x0000040c0c0e7981 */ /* 0x000ee2000c1e1900 */
[----:B0-----:R-:W-:-:S04]  /*03e0*/  IMAD.WIDE R28, R0, 0x4, R28 ;  /* 0x00000004001c7825 */ /* 0x001fc800078e021c */
[----:B--2---:R-:W-:Y:S02]  /*03f0*/  FFMA R27, R27, R22, R26 ;  /* 0x000000161b1b7223 */ /* 0x004fe4000000001a */
[----:B------:R0:W2:Y:S02]  /*0400*/  LDG.E R22, desc[UR12][R28.64] ;  /* 0x0000000c1c167981 */ /* 0x0000a4000c1e1900 */
[----:B----4-:R-:W-:Y:S01]  /*0410*/  FFMA R16, R16, R17, R27 ;  /* 0x0000001110107223 */ /* 0x010fe2000000001b */
[C---:B------:R-:W-:Y:S01]  /*0420*/  IMAD.WIDE R26, R0.reuse, 0x4, R28 ;  /* 0x00000004001a7825 */ /* 0x040fe200078e021c */
[----:B------:R-:W2:Y:S04]  /*0430*/  LDG.E R17, desc[UR12][R12.64] ;  /* 0x0000000c0c117981 */ /* 0x000ea8000c1e1900 */
[----:B------:R-:W3:Y:S01]  /*0440*/  LDG.E R15, desc[UR12][R26.64] ;  /* 0x0000000c1a0f7981 */ /* 0x000ee2000c1e1900 */
[----:B0-----:R-:W0:Y:S03]  /*0450*/  LDC R28, c[0x0][0x3c0] ;  /* 0x0000f000ff1c7b82 */ /* 0x001e260000000800 */
[----:B------:R-:W4:Y:S01]  /*0460*/  LDG.E R29, desc[UR12][R12.64+0x8] ;  /* 0x0000080c0c1d7981 */ /* 0x000f22000c1e1900 */
[----:B--2---:R-:W-:Y:S01]  /*0470*/  FFMA R22, R17, R22, R16 ;  /* 0x0000001611167223 */ /* 0x004fe20000000010 */
[----:B------:R-:W-:-:S04]  /*0480*/  IMAD.WIDE R16, R0, 0x4, R26 ;  /* 0x0000000400107825 */ /* 0x000fc800078e021a */
[----:B---3--:R-:W-:Y:S01]  /*0490*/  FFMA R22, R14, R15, R22 ;  /* 0x0000000f0e167223 */ /* 0x008fe20000000016 */
[----:B------:R-:W4:Y:S01]  /*04a0*/  LDG.E R27, desc[UR12][R16.64] ;  /* 0x0000000c101b7981 */ /* 0x000f22000c1e1900 */
[----:B------:R-:W-:-:S06]  /*04b0*/  IMAD.WIDE R14, R0, 0x4, R16 ;  /* 0x00000004000e7825 */ /* 0x000fcc00078e0210 */
[----:B------:R-:W2:Y:S04]  /*04c0*/  LDG.E R14, desc[UR12][R14.64] ;  /* 0x0000000c0e0e7981 */ /* 0x000ea8000c1e1900 */
[----:B------:R-:W2:Y:S01]  /*04d0*/  LDG.E R15, desc[UR12][R12.64+0xc] ;  /* 0x00000c0c0c0f7981 */ /* 0x000ea2000c1e1900 */
[----:B------:R-:W-:-:S04]  /*04e0*/  IADD3 R24, PT, PT, R24, 0x8, RZ ;  /* 0x0000000818187810 */ /* 0x000fc80007ffe0ff */
[----:B------:R-:W-:Y:S02]  /*04f0*/  ISETP.NE.AND P2, PT, R24, RZ, PT ;  /* 0x000000ff1800720c */ /* 0x000fe40003f45270 */
[----:B------:R-:W-:Y:S02]  /*0500*/  IADD3 R26, P3, PT, R12, 0x20, RZ ;  /* 0x000000200c1a7810 */ /* 0x000fe40007f7e0ff */
[----:B0-----:R-:W-:Y:S01]  /*0510*/  LEA R25, R28, R25, 0x5 ;  /* 0x000000191c197211 */ /* 0x001fe200078e28ff */
[----:B----4-:R-:W-:Y:S01]  /*0520*/  FFMA R22, R29, R27, R22 ;  /* 0x0000001b1d167223 */ /* 0x010fe20000000016 */
[----:B------:R-:W-:-:S03]  /*0530*/  IADD3.X R27, PT, PT, RZ, R13, RZ, P3, !PT ;  /* 0x0000000dff1b7210 */ /* 0x000fc60001ffe4ff */
[----:B--2---:R-:W-:-:S04]  /*0540*/  FFMA R22, R15, R14, R22 ;  /* 0x0000000e0f167223 */ /* 0x004fc80000000016 */
[----:B------:R-:W-:Y:S05]  /*0550*/  @P2 BRA `(.L_x_84) ;  /* 0xfffffffc00582947 */ /* 0x000fea000383ffff */
[----:B------:R-:W-:-:S07]  /*0560*/  MOV R24, R6 ;  /* 0x0000000600187202 */ /* 0x000fce0000000f00 */
.L_x_83:
[----:B------:R-:W-:-:S13]  /*0570*/  ISETP.NE.AND P2, PT, R5, RZ, PT ;  /* 0x000000ff0500720c */ /* 0x000fda0003f45270 */
[----:B------:R-:W-:Y:S05]  /*0580*/  @!P2 BRA `(.L_x_85) ;  /* 0x0000000000e0a947 */ /* 0x000fea0003800000 */
[----:B------:R-:W-:Y:S01]  /*0590*/  ISETP.NE.AND P2, PT, R2, RZ, PT ;  /* 0x000000ff0200720c */ /* 0x000fe20003f45270 */
[----:B------:R-:W-:-:S12]  /*05a0*/  @!P1 BRA `(.L_x_86) ;  /* 0x0000000000609947 */ /* 0x000fd80003800000 */
[----:B------:R-:W0:Y:S01]  /*05b0*/  LDC.64 R12, c[0x0][0x380] ;  /* 0x0000e000ff0c7b82 */ /* 0x000e220000000a00 */
[-C--:B------:R-:W-:Y:S01]  /*05c0*/  IADD3 R16, P3, PT, R3, R24.reuse, RZ ;  /* 0x0000001803107210 */ /* 0x080fe20007f7e0ff */
[----:B------:R-:W-:-:S03]  /*05d0*/  IMAD R17, R0, R24, R19 ;  /* 0x0000001800117224 */ /* 0x000fc600078e0213 */
[----:B------:R-:W-:-:S03]  /*05e0*/  IADD3.X R25, PT, PT, RZ, R4, RZ, P3, !PT ;  /* 0x00000004ff197210 */ /* 0x000fc60001ffe4ff */
[----:B------:R-:W1:Y:S01]  /*05f0*/  LDC.64 R14, c[0x0][0x388] ;  /* 0x0000e200ff0e7b82 */ /* 0x000e620000000a00 */
[----:B0-----:R-:W-:-:S04]  /*0600*/  LEA R12, P4, R16, R12, 0x2 ;  /* 0x0000000c100c7211 */ /* 0x001fc800078810ff */
[----:B------:R-:W-:Y:S01]  /*0610*/  LEA.HI.X R13, R16, R13, R25, 0x2, P4 ;  /* 0x0000000d100d7211 */ /* 0x000fe200020f1419 */
[----:B-1----:R-:W-:-:S04]  /*0620*/  IMAD.WIDE R14, R17, 0x4, R14 ;  /* 0x00000004110e7825 */ /* 0x002fc800078e020e */
[----:B------:R-:W2:Y:S04]  /*0630*/  LDG.E R25, desc[UR12][R12.64] ;  /* 0x0000000c0c197981 */ /* 0x000ea8000c1e1900 */
[----:B------:R-:W2:Y:S01]  /*0640*/  LDG.E R26, desc[UR12][R14.64] ;  /* 0x0000000c0e1a7981 */ /* 0x000ea2000c1e1900 */
[----:B------:R-:W-:-:S03]  /*0650*/  IMAD.WIDE R16, R0, 0x4, R14 ;  /* 0x0000000400107825 */ /* 0x000fc600078e020e */
[----:B------:R-:W3:Y:S01]  /*0660*/  LDG.E R15, desc[UR12][R12.64+0x4] ;  /* 0x0000040c0c0f7981 */ /* 0x000ee2000c1e1900 */
[----:B--2---:R-:W-:Y:S01]  /*0670*/  FFMA R22, R25, R26, R22 ;  /* 0x0000001a19167223 */ /* 0x004fe20000000016 */
[C---:B------:R-:W-:Y:S02]  /*0680*/  IMAD.WIDE R26, R0.reuse, 0x4, R16 ;  /* 0x00000004001a7825 */ /* 0x040fe400078e0210 */
[----:B------:R-:W3:Y:S02]  /*0690*/  LDG.E R16, desc[UR12][R16.64] ;  /* 0x0000000c10107981 */ /* 0x000ee4000c1e1900 */
[----:B------:R-:W-:Y:S02]  /*06a0*/  IMAD.WIDE R28, R0, 0x4, R26 ;  /* 0x00000004001c7825 */ /* 0x000fe400078e021a */
[----:B------:R-:W2:Y:S04]  /*06b0*/  LDG.E R25, desc[UR12][R26.64] ;  /* 0x0000000c1a197981 */ /* 0x000ea8000c1e1900 */
[----:B------:R-:W2:Y:S04]  /*06c0*/  LDG.E R17, desc[UR12][R12.64+0x8] ;  /* 0x0000080c0c117981 */ /* 0x000ea8000c1e1900 */
[----:B------:R-:W4:Y:S04]  /*06d0*/  LDG.E R28, desc[UR12][R28.64] ;  /* 0x0000000c1c1c7981 */ /* 0x000f28000c1e1900 */
[----:B------:R-:W4:Y:S01]  /*06e0*/  LDG.E R27, desc[UR12][R12.64+0xc] ;  /* 0x00000c0c0c1b7981 */ /* 0x000f22000c1e1900 */
[----:B------:R-:W-:Y:S01]  /*06f0*/  IADD3 R24, PT, PT, R24, 0x4, RZ ;  /* 0x0000000418187810 */ /* 0x000fe20007ffe0ff */
[----:B---3--:R-:W-:-:S04]  /*0700*/  FFMA R22, R15, R16, R22 ;  /* 0x000000100f167223 */ /* 0x008fc80000000016 */
[----:B--2---:R-:W-:-:S04]  /*0710*/  FFMA R22, R17, R25, R22 ;  /* 0x0000001911167223 */ /* 0x004fc80000000016 */
[----:B----4-:R-:W-:-:S07]  /*0720*/  FFMA R22, R27, R28, R22 ;  /* 0x0000001c1b167223 */ /* 0x010fce0000000016 */
.L_x_86:
[----:B------:R-:W-:Y:S05]  /*0730*/  @!P2 BRA `(.L_x_85) ;  /* 0x000000000074a947 */ /* 0x000fea0003800000 */
[----:B------:R-:W-:Y:S02]  /*0740*/  ISETP.NE.AND P3, PT, R2, 0x1, PT ;  /* 0x000000010200780c */ /* 0x000fe40003f65270 */
[----:B------:R-:W-:-:S11]  /*0750*/  LOP3.LUT P2, RZ, R23, 0x1, RZ, 0xc0, !PT ;  /* 0x0000000117ff7812 */ /* 0x000fd6000784c0ff */
[----:B------:R-:W0:Y:S01]  /*0760*/  @P3 LDC.64 R14, c[0x0][0x380] ;  /* 0x0000e000ff0e3b82 */ /* 0x000e220000000a00 */
[-C--:B------:R-:W-:Y:S01]  /*0770*/  @P3 IADD3 R16, P4, PT, R3, R24.reuse, RZ ;  /* 0x0000001803103210 */ /* 0x080fe20007f9e0ff */
[----:B------:R-:W-:Y:S01]  /*0780*/  @P3 IMAD R23, R0, R24, R19 ;  /* 0x0000001800173224 */ /* 0x000fe200078e0213 */
[----:B------:R-:W-:Y:S02]  /*0790*/  @P3 IADD3 R24, PT, PT, R24, 0x2, RZ ;  /* 0x0000000218183810 */ /* 0x000fe40007ffe0ff */
[----:B------:R-:W-:-:S03]  /*07a0*/  @P3 IADD3.X R17, PT, PT, RZ, R4, RZ, P4, !PT ;  /* 0x00000004ff113210 */ /* 0x000fc600027fe4ff */
[----:B------:R-:W1:Y:S01]  /*07b0*/  @P2 LDC.64 R12, c[0x0][0x380] ;  /* 0x0000e000ff0c2b82 */ /* 0x000e620000000a00 */
[----:B0-----:R-:W-:-:S04]  /*07c0*/  @P3 LEA R14, P4, R16, R14, 0x2 ;  /* 0x0000000e100e3211 */ /* 0x001fc800078810ff */
[----:B------:R-:W-:-:S03]  /*07d0*/  @P3 LEA.HI.X R15, R16, R15, R17, 0x2, P4 ;  /* 0x0000000f100f3211 */ /* 0x000fc600020f1411 */
[----:B------:R-:W0:Y:S01]  /*07e0*/  @P3 LDC.64 R16, c[0x0][0x388] ;  /* 0x0000e200ff103b82 */ /* 0x000e220000000a00 */
[----:B------:R-:W-:Y:S01]  /*07f0*/  @P2 IADD3 R25, P4, PT, R3, R24, RZ ;  /* 0x0000001803192210 */ /* 0x000fe20007f9e0ff */
[----:B------:R-:W2:Y:S03]  /*0800*/  @P3 LDG.E R28, desc[UR12][R14.64+0x4] ;  /* 0x0000040c0e1c3981 */ /* 0x000ea6000c1e1900 */
[----:B------:R-:W-:Y:S02]  /*0810*/  @P2 IADD3.X R26, PT, PT, RZ, R4, RZ, P4, !PT ;  /* 0x00000004ff1a2210 */ /* 0x000fe400027fe4ff */
[----:B-1----:R-:W-:-:S04]  /*0820*/  @P2 LEA R12, P5, R25, R12, 0x2 ;  /* 0x0000000c190c2211 */ /* 0x002fc800078a10ff */
[----:B------:R-:W-:Y:S02]  /*0830*/  @P2 LEA.HI.X R13, R25, R13, R26, 0x2, P5 ;  /* 0x0000000d190d2211 */ /* 0x000fe400028f141a */
[----:B------:R-:W1:Y:S04]  /*0840*/  @P2 LDC.64 R26, c[0x0][0x388] ;  /* 0x0000e200ff1a2b82 */ /* 0x000e680000000a00 */
[----:B------:R-:W3:Y:S01]  /*0850*/  @P2 LDG.E R13, desc[UR12][R12.64] ;  /* 0x0000000c0c0d2981 */ /* 0x000ee2000c1e1900 */
[----:B0-----:R-:W-:-:S03]  /*0860*/  @P3 IMAD.WIDE R16, R23, 0x4, R16 ;  /* 0x0000000417103825 */ /* 0x001fc600078e0210 */
[----:B------:R0:W4:Y:S04]  /*0870*/  @P3 LDG.E R23, desc[UR12][R14.64] ;  /* 0x0000000c0e173981 */ /* 0x000128000c1e1900 */
[----:B------:R-:W4:Y:S01]  /*0880*/  @P3 LDG.E R29, desc[UR12][R16.64] ;  /* 0x0000000c101d3981 */ /* 0x000f22000c1e1900 */
[C---:B0-----:R-:W-:Y:S02]  /*0890*/  @P2 IMAD R15, R0.reuse, R24, R19 ;  /* 0x00000018000f2224 */ /* 0x041fe400078e0213 */
[----:B------:R-:W-:-:S04]  /*08a0*/  @P3 IMAD.WIDE R24, R0, 0x4, R16 ;  /* 0x0000000400183825 */ /* 0x000fc800078e0210 */
[----:B-1----:R-:W-:Y:S02]  /*08b0*/  @P2 IMAD.WIDE R26, R15, 0x4, R26 ;  /* 0x000000040f1a2825 */ /* 0x002fe400078e021a */
[----:B------:R-:W2:Y:S04]  /*08c0*/  @P3 LDG.E R24, desc[UR12][R24.64] ;  /* 0x0000000c18183981 */ /* 0x000ea8000c1e1900 */
[----:B------:R-:W3:Y:S01]  /*08d0*/  @P2 LDG.E R26, desc[UR12][R26.64] ;  /* 0x0000000c1a1a2981 */ /* 0x000ee2000c1e1900 */
[----:B----4-:R-:W-:-:S04]  /*08e0*/  @P3 FFMA R23, R23, R29, R22 ;  /* 0x0000001d17173223 */ /* 0x010fc80000000016 */
[----:B--2---:R-:W-:-:S04]  /*08f0*/  @P3 FFMA R22, R28, R24, R23 ;  /* 0x000000181c163223 */ /* 0x004fc80000000017 */
[----:B---3--:R-:W-:-:S07]  /*0900*/  @P2 FFMA R22, R13, R26, R22 ;  /* 0x0000001a0d162223 */ /* 0x008fce0000000016 */
.L_x_85:
[----:B------:R-:W-:Y:S01]  /*0910*/  HFMA2 R23, -RZ, RZ, 0, 0 ;  /* 0x00000000ff177431 */ /* 0x000fe200000001ff */
[----:B------:R-:W-:Y:S06]  /*0920*/  @!P0 BRA `(.L_x_87) ;  /* 0x0000000400248947 */ /* 0x000fec0003800000 */
[----:B------:R-:W-:-:S07]  /*0930*/  MOV R23, RZ ;  /* 0x000000ff00177202 */ /* 0x000fce0000000f00 */
.L_x_88:
[----:B------:R-:W0:Y:S01]  /*0940*/  LDC.64 R12, c[0x0][0x390] ;  /* 0x0000e400ff0c7b82 */ /* 0x000e220000000a00 */
[----:B------:R-:W-:-:S07]  /*0950*/  IMAD R17, R0, R23, R19 ;  /* 0x0000001700117224 */ /* 0x000fce00078e0213 */
[----:B------:R-:W1:Y:S01]  /*0960*/  LDC.64 R14, c[0x0][0x3b0] ;  /* 0x0000ec00ff0e7b82 */ /* 0x000e620000000a00 */
[----:B0-----:R-:W-:-:S05]  /*0970*/  IMAD.WIDE R12, R17, 0x4, R12 ;  /* 0x00000004110c7825 */ /* 0x001fca00078e020c */
[----:B------:R-:W2:Y:S01]  /*0980*/  LDG.E R26, desc[UR12][R12.64] ;  /* 0x0000000c0c1a7981 */ /* 0x000ea2000c1e1900 */
[----:B-1----:R-:W-:-:S05]  /*0990*/  IMAD.WIDE.U32 R14, R23, 0x4, R14 ;  /* 0x00000004170e7825 */ /* 0x002fca00078e000e */
[----:B------:R-:W2:Y:S01]  /*09a0*/  LDG.E R27, desc[UR12][R14.64] ;  /* 0x0000000c0e1b7981 */ /* 0x000ea2000c1e1900 */
[----:B------:R-:W-:-:S03]  /*09b0*/  IMAD.WIDE R24, R0, 0x4, R12 ;  /* 0x0000000400187825 */ /* 0x000fc600078e020c */
[----:B------:R-:W3:Y:S04]  /*09c0*/  LDG.E R28, desc[UR12][R14.64+0x4] ;  /* 0x0000040c0e1c7981 */ /* 0x000ee8000c1e1900 */
[----:B------:R2:W3:Y:S01]  /*09d0*/  LDG.E R29, desc[UR12][R24.64] ;  /* 0x0000000c181d7981 */ /* 0x0004e2000c1e1900 */
[----:B------:R-:W-:-:S05]  /*09e0*/  IMAD.WIDE R16, R0, 0x4, R24 ;  /* 0x0000000400107825 */ /* 0x000fca00078e0218 */
[----:B------:R3:W4:Y:S01]  /*09f0*/  LDG.E R13, desc[UR12][R16.64] ;  /* 0x0000000c100d7981 */ /* 0x000722000c1e1900 */
[----:B--2---:R-:W-:-:S03]  /*0a00*/  FFMA R25, R27, R26, R22 ;  /* 0x0000001a1b197223 */ /* 0x004fc60000000016 */
[----:B------:R-:W4:Y:S01]  /*0a10*/  LDG.E R22, desc[UR12][R14.64+0x8] ;  /* 0x0000080c0e167981 */ /* 0x000f22000c1e1900 */
[----:B------:R-:W-:-:S03]  /*0a20*/  IMAD.WIDE R26, R0, 0x4, R16 ;  /* 0x00000004001a7825 */ /* 0x000fc600078e0210 */
[----:B------:R-:W2:Y:S01]  /*0a30*/  LDG.E R16, desc[UR12][R14.64+0xc] ;  /* 0x00000c0c0e107981 */ /* 0x000ea2000c1e1900 */
[----:B---3--:R-:W-:-:S03]  /*0a40*/  FFMA R17, R28, R29, R25 ;  /* 0x0000001d1c117223 */ /* 0x008fc60000000019 */
[----:B------:R4:W2:Y:S01]  /*0a50*/  LDG.E R25, desc[UR12][R26.64] ;  /* 0x0000000c1a197981 */ /* 0x0008a2000c1e1900 */
[----:B------:R-:W-:-:S04]  /*0a60*/  IMAD.WIDE R28, R0, 0x4, R26 ;  /* 0x00000004001c7825 */ /* 0x000fc800078e021a */
[----:B----4-:R-:W-:Y:S02]  /*0a70*/  FFMA R27, R22, R13, R17 ;  /* 0x0000000d161b7223 */ /* 0x010fe40000000011 */
[----:B------:R-:W3:Y:S01]  /*0a80*/  LDG.E R22, desc[UR12][R14.64+0x10] ;  /* 0x0000100c0e167981 */ /* 0x000ee2000c1e1900 */
[----:B------:R-:W-:-:S03]  /*0a90*/  IMAD.WIDE R12, R0, 0x4, R28 ;  /* 0x00000004000c7825 */ /* 0x000fc600078e021c */
[----:B------:R-:W3:Y:S01]  /*0aa0*/  LDG.E R17, desc[UR12][R28.64] ;  /* 0x0000000c1c117981 */ /* 0x000ee2000c1e1900 */
[----:B--2---:R-:W-:-:S03]  /*0ab0*/  FFMA R27, R16, R25, R27 ;  /* 0x00000019101b7223 */ /* 0x004fc6000000001b */
[----:B------:R-:W2:Y:S04]  /*0ac0*/  LDG.E R16, desc[UR12][R14.64+0x14] ;  /* 0x0000140c0e107981 */ /* 0x000ea8000c1e1900 */
[----:B------:R-:W2:Y:S01]  /*0ad0*/  LDG.E R29, desc[UR12][R12.64] ;  /* 0x0000000c0c1d7981 */ /* 0x000ea2000c1e1900 */
[----:B------:R-:W-:-:S03]  /*0ae0*/  IMAD.WIDE R24, R0, 0x4, R12 ;  /* 0x0000000400187825 */ /* 0x000fc600078e020c */
[----:B------:R-:W4:Y:S04]  /*0af0*/  LDG.E R28, desc[UR12][R14.64+0x1c] ;  /* 0x00001c0c0e1c7981 */ /* 0x000f28000c1e1900 */
[----:B------:R2:W5:Y:S01]  /*0b00*/  LDG.E R13, desc[UR12][R24.64] ;  /* 0x0000000c180d7981 */ /* 0x000562000c1e1900 */
[----:B---3--:R-:W-:-:S03]  /*0b10*/  FFMA R17, R22, R17, R27 ;  /* 0x0000001116117223 */ /* 0x008fc6000000001b */
[----:B------:R-:W5:Y:S01]  /*0b20*/  LDG.E R22, desc[UR12][R14.64+0x18] ;  /* 0x0000180c0e167981 */ /* 0x000f62000c1e1900 */
[----:B------:R-:W-:-:S04]  /*0b30*/  IMAD.WIDE R26, R0, 0x4, R24 ;  /* 0x00000004001a7825 */ /* 0x000fc800078e0218 */
[----:B--2---:R-:W-:Y:S02]  /*0b40*/  FFMA R25, R16, R29, R17 ;  /* 0x0000001d10197223 */ /* 0x004fe40000000011 */
[----:B------:R-:W4:Y:S01]  /*0b50*/  LDG.E R29, desc[UR12][R26.64] ;  /* 0x0000000c1a1d7981 */ /* 0x000f22000c1e1900 */
[----:B------:R-:W-:-:S04]  /*0b60*/  IMAD.WIDE R16, R0, 0x4, R26 ;  /* 0x0000000400107825 */ /* 0x000fc800078e021a */
[----:B-----5:R-:W-:Y:S01]  /*0b70*/  FFMA R25, R22, R13, R25 ;  /* 0x0000000d16197223 */ /* 0x020fe20000000019 */
[----:B------:R-:W-:Y:S01]  /*0b80*/  IMAD.WIDE R12, R0, 0x4, R16 ;  /* 0x00000004000c7825 */ /* 0x000fe200078e0210 */
[----:B------:R4:W2:Y:S04]  /*0b90*/  LDG.E R22, desc[UR12][R16.64] ;  /* 0x0000000c10167981 */ /* 0x0008a8000c1e1900 */
[----:B------:R-:W2:Y:S01]  /*0ba0*/  LDG.E R17, desc[UR12][R14.64+0x20] ;  /* 0x0000200c0e117981 */ /* 0x000ea2000c1e1900 */
[----:B----4-:R-:W-:-:S03]  /*0bb0*/  FFMA R16, R28, R29, R25 ;  /* 0x0000001d1c107223 */ /* 0x010fc60000000019 */
[----:B------:R-:W3:Y:S04]  /*0bc0*/  LDG.E R28, desc[UR12][R14.64+0x24] ;  /* 0x0000240c0e1c7981 */ /* 0x000ee8000c1e1900 */
[----:B------:R-:W3:Y:S01]  /*0bd0*/  LDG.E R29, desc[UR12][R12.64] ;  /* 0x0000000c0c1d7981 */ /* 0x000ee2000c1e1900 */
[----:B------:R-:W-:-:S04]  /*0be0*/  IMAD.WIDE R24, R0, 0x4, R12 ;  /* 0x0000000400187825 */ /* 0x000fc800078e020c */
[----:B------:R-:W-:Y:S01]  /*0bf0*/  IMAD.WIDE R26, R0, 0x4, R24 ;  /* 0x00000004001a7825 */ /* 0x000fe200078e0218 */
[----:B------:R-:W4:Y:S03]  /*0c00*/  LDG.E R13, desc[UR12][R14.64+0x28] ;  /* 0x0000280c0e0d7981 */ /* 0x000f26000c1e1900 */
[----:B--2---:R-:W-:Y:S02]  /*0c10*/  FFMA R17, R17, R22, R16 ;  /* 0x0000001611117223 */ /* 0x004fe40000000010 */
[----:B------:R-:W4:Y:S02]  /*0c20*/  LDG.E R22, desc[UR12][R24.64] ;  /* 0x0000000c18167981 */ /* 0x000f24000c1e1900 */
[----:B---3--:R-:W-:Y:S02]  /*0c30*/  FFMA R12, R28, R29, R17 ;  /* 0x0000001d1c0c7223 */ /* 0x008fe40000000011 */
[----:B------:R-:W2:Y:S04]  /*0c40*/  LDG.E R29, desc[UR12][R14.64+0x2c] ;  /* 0x00002c0c0e1d7981 */ /* 0x000ea8000c1e1900 */
[----:B------:R-:W2:Y:S01]  /*0c50*/  LDG.E R28, desc[UR12][R26.64] ;  /* 0x0000000c1a1c7981 */ /* 0x000ea2000c1e1900 */
[----:B------:R-:W-:-:S04]  /*0c60*/  IMAD.WIDE R16, R0, 0x4, R26 ;  /* 0x0000000400107825 */ /* 0x000fc800078e021a */
[----:B----4-:R-:W-:Y:S01]  /*0c70*/  FFMA R22, R13, R22, R12 ;  /* 0x000000160d167223 */ /* 0x010fe2000000000c */
[C---:B------:R-:W-:Y:S02]  /*0c80*/  IMAD.WIDE R12, R0.reuse, 0x4, R16 ;  /* 0x00000004000c7825 */ /* 0x040fe400078e0210 */
[----:B------:R-:W3:Y:S02]  /*0c90*/  LDG.E R16, desc[UR12][R16.64] ;  /* 0x0000000c10107981 */ /* 0x000ee4000c1e1900 */
[----:B------:R-:W-:-:S04]  /*0ca0*/  IMAD.WIDE R24, R0, 0x4, R12 ;  /* 0x0000000400187825 */ /* 0x000fc800078e020c */
[----:B--2---:R-:W-:Y:S01]  /*0cb0*/  FFMA R29, R29, R28, R22 ;  /* 0x0000001c1d1d7223 */ /* 0x004fe20000000016 */
[----:B------:R-:W2:Y:S04]  /*0cc0*/  LDG.E R17, desc[UR12][R14.64+0x3c] ;  /* 0x00003c0c0e117981 */ /* 0x000ea8000c1e1900 */
[----:B------:R-:W3:Y:S01]  /*0cd0*/  LDG.E R28, desc[UR12][R14.64+0x30] ;  /* 0x0000300c0e1c7981 */ /* 0x000ee2000c1e1900 */
[----:B------:R-:W-:-:S03]  /*0ce0*/  IMAD.WIDE R26, R0, 0x4, R24 ;  /* 0x00000004001a7825 */ /* 0x000fc600078e0218 */
[----:B------:R-:W4:Y:S04]  /*0cf0*/  LDG.E R22, desc[UR12][R12.64] ;  /* 0x0000000c0c167981 */ /* 0x000f28000c1e1900 */
[----:B------:R-:W2:Y:S04]  /*0d00*/  LDG.E R26, desc[UR12][R26.64] ;  /* 0x0000000c1a1a7981 */ /* 0x000ea8000c1e1900 */
[----:B------:R-:W4:Y:S04]  /*0d10*/  LDG.E R13, desc[UR12][R14.64+0x34] ;  /* 0x0000340c0e0d7981 */ /* 0x000f28000c1e1900 */
[----:B------:R-:W5:Y:S04]  /*0d20*/  LDG.E R12, desc[UR12][R14.64+0x38] ;  /* 0x0000380c0e0c7981 */ /* 0x000f68000c1e1900 */
[----:B------:R-:W5:Y:S01]  /*0d30*/  LDG.E R15, desc[UR12][R24.64] ;  /* 0x0000000c180f7981 */ /* 0x000f62000c1e1900 */
[----:B------:R-:W-:-:S04]  /*0d40*/  IADD3 R23, PT, PT, R23, 0x10, RZ ;  /* 0x0000001017177810 */ /* 0x000fc80007ffe0ff */
[----:B------:R-:W-:Y:S01]  /*0d50*/  ISETP.NE.AND P2, PT, R23, R10, PT ;  /* 0x0000000a1700720c */ /* 0x000fe20003f45270 */
[----:B---3--:R-:W-:-:S04]  /*0d60*/  FFMA R16, R28, R16, R29 ;  /* 0x000000101c107223 */ /* 0x008fc8000000001d */
[----:B----4-:R-:W-:-:S04]  /*0d70*/  FFMA R29, R13, R22, R16 ;  /* 0x000000160d1d7223 */ /* 0x010fc80000000010 */
[----:B-----5:R-:W-:-:S04]  /*0d80*/  FFMA R12, R12, R15, R29 ;  /* 0x0000000f0c0c7223 */ /* 0x020fc8000000001d */
[----:B--2---:R-:W-:Y:S01]  /*0d90*/  FFMA R22, R17, R26, R12 ;  /* 0x0000001a11167223 */ /* 0x004fe2000000000c */
[----:B------:R-:W-:Y:S06]  /*0da0*/  @P2 BRA `(.L_x_88) ;  /* 0xfffffff800e42947 */ /* 0x000fec000383ffff */
[----:B------:R-:W-:-:S07]  /*0db0*/  MOV R23, R10 ;  /* 0x0000000a00177202 */ /* 0x000fce0000000f00 */
.L_x_87:
[----:B------:R-:W-:-:S13]  /*0dc0*/  ISETP.NE.AND P2, PT, R7, RZ, PT ;  /* 0x000000ff0700720c */ /* 0x000fda0003f45270 */
[----:B------:R-:W-:Y:S05]  /*0dd0*/  @!P2 BRA `(.L_x_89) ;  /* 0x00000004005ca947 */ /* 0x000fea0003800000 */
[----:B------:R-:W-:Y:S02]  /*0de0*/  IADD3 R12, PT, PT, R7, -0x1, RZ ;  /* 0xffffffff070c7810 */ /* 0x000fe40007ffe0ff */
[----:B------:R-:W-:Y:S02]  /*0df0*/  ISETP.NE.AND P3, PT, R8, RZ, PT ;  /* 0x000000ff0800720c */ /* 0x000fe40003f65270 */
[----:B------:R-:W-:-:S13]  /*0e00*/  ISETP.GE.U32.AND P2, PT, R12, 0x7, PT ;  /* 0x000000070c00780c */ /* 0x000fda0003f46070 */
[----:B------:R-:W-:Y:S05]  /*0e10*/  @!P2 BRA `(.L_x_90) ;  /* 0x000000000094a947 */ /* 0x000fea0003800000 */
        /* <DEDUP_REMOVED lines=8> */
[----:B------:R-:W3:Y:S01]  /*0ea0*/  LDG.E R16, desc[UR12][R14.64+0x4] ;  /* 0x0000040c0e107981 */ /* 0x000ee2000c1e1900 */
[----:B------:R-:W-:-:S03]  /*0eb0*/  IMAD.WIDE R24, R0, 0x4, R26 ;  /* 0x0000000400187825 */ /* 0x000fc600078e021a */
[----:B------:R2:W3:Y:S04]  /*0ec0*/  LDG.E R17, desc[UR12][R26.64] ;  /* 0x0000000c1a117981 */ /* 0x0004e8000c1e1900 */
[----:B------:R-:W4:Y:S01]  /*0ed0*/  LDG.E R13, desc[UR12][R14.64+0x8] ;  /* 0x0000080c0e0d7981 */ /* 0x000f22000c1e1900 */
[----:B--2---:R-:W-:Y:S01]  /*0ee0*/  FFMA R27, R29, R28, R22 ;  /* 0x0000001c1d1b7223 */ /* 0x004fe20000000016 */
[----:B------:R-:W-:Y:S02]  /*0ef0*/  IMAD.WIDE R28, R0, 0x4, R24 ;  /* 0x00000004001c7825 */ /* 0x000fe400078e0218 */
[----:B------:R-:W4:Y:S04]  /*0f00*/  LDG.E R22, desc[UR12][R24.64] ;  /* 0x0000000c18167981 */ /* 0x000f28000c1e1900 */
[----:B------:R-:W2:Y:S04]  /*0f10*/  LDG.E R24, desc[UR12][R14.64+0xc] ;  /* 0x00000c0c0e187981 */ /* 0x000ea8000c1e1900 */
[----:B------:R-:W2:Y:S01]  /*0f20*/  LDG.E R25, desc[UR12][R28.64] ;  /* 0x0000000c1c197981 */ /* 0x000ea2000c1e1900 */
[----:B---3--:R-:W-:Y:S01]  /*0f30*/  FFMA R12, R16, R17, R27 ;  /* 0x00000011100c7223 */ /* 0x008fe2000000001b */
[----:B------:R-:W-:-:S02]  /*0f40*/  IMAD.WIDE R16, R0, 0x4, R28 ;  /* 0x0000000400107825 */ /* 0x000fc400078e021c */
[----:B------:R-:W3:Y:S04]  /*0f50*/  LDG.E R29, desc[UR12][R14.64+0x10] ;  /* 0x0000100c0e1d7981 */ /* 0x000ee8000c1e1900 */
[----:B------:R-:W5:Y:S01]  /*0f60*/  LDG.E R28, desc[UR12][R14.64+0x14] ;  /* 0x0000140c0e1c7981 */ /* 0x000f62000c1e1900 */
[----:B----4-:R-:W-:Y:S01]  /*0f70*/  FFMA R22, R13, R22, R12 ;  /* 0x000000160d167223 */ /* 0x010fe2000000000c */
[----:B------:R-:W-:Y:S02]  /*0f80*/  IMAD.WIDE R12, R0, 0x4, R16 ;  /* 0x00000004000c7825 */ /* 0x000fe400078e0210 */
[----:B------:R-:W3:Y:S04]  /*0f90*/  LDG.E R16, desc[UR12][R16.64] ;  /* 0x0000000c10107981 */ /* 0x000ee8000c1e1900 */
[----:B------:R-:W5:Y:S01]  /*0fa0*/  LDG.E R17, desc[UR12][R12.64] ;  /* 0x0000000c0c117981 */ /* 0x000f62000c1e1900 */
[----:B--2---:R-:W-:Y:S01]  /*0fb0*/  FFMA R22, R24, R25, R22 ;  /* 0x0000001918167223 */ /* 0x004fe20000000016 */
[----:B------:R-:W-:-:S04]  /*0fc0*/  IMAD.WIDE R24, R0, 0x4, R12 ;  /* 0x0000000400187825 */ /* 0x000fc800078e020c */
[----:B------:R-:W-:Y:S01]  /*0fd0*/  IMAD.WIDE R26, R0, 0x4, R24 ;  /* 0x00000004001a7825 */ /* 0x000fe200078e0218 */
[----:B------:R-:W2:Y:S04]  /*0fe0*/  LDG.E R12, desc[UR12][R14.64+0x18] ;  /* 0x0000180c0e0c7981 */ /* 0x000ea8000c1e1900 */
[----:B------:R-:W4:Y:S04]  /*0ff0*/  LDG.E R13, desc[UR12][R14.64+0x1c] ;  /* 0x00001c0c0e0d7981 */ /* 0x000f28000c1e1900 */
[----:B------:R-:W4:Y:S04]  /*1000*/  LDG.E R26, desc[UR12][R26.64] ;  /* 0x0000000c1a1a7981 */ /* 0x000f28000c1e1900 */
[----:B------:R-:W2:Y:S01]  /*1010*/  LDG.E R15, desc[UR12][R24.64] ;  /* 0x0000000c180f7981 */ /* 0x000ea2000c1e1900 */
[----:B------:R-:W-:Y:S01]  /*1020*/  IADD3 R23, PT, PT, R23, 0x8, RZ ;  /* 0x0000000817177810 */ /* 0x000fe20007ffe0ff */
[----:B---3--:R-:W-:-:S04]  /*1030*/  FFMA R29, R29, R16, R22 ;  /* 0x000000101d1d7223 */ /* 0x008fc80000000016 */
[----:B-----5:R-:W-:-:S04]  /*1040*/  FFMA R17, R28, R17, R29 ;  /* 0x000000111c117223 */ /* 0x020fc8000000001d */
[----:B--2---:R-:W-:-:S04]  /*1050*/  FFMA R22, R12, R15, R17 ;  /* 0x0000000f0c167223 */ /* 0x004fc80000000011 */
[----:B----4-:R-:W-:-:S07]  /*1060*/  FFMA R22, R13, R26, R22 ;  /* 0x0000001a0d167223 */ /* 0x010fce0000000016 */
.L_x_90:
        /* <DEDUP_REMOVED lines=8> */
[----:B0-----:R-:W-:-:S04]  /*10f0*/  IMAD.WIDE R14, R13, 0x4, R14 ;  /* 0x000000040d0e7825 */ /* 0x001fc800078e020e */
[C---:B------:R-:W-:Y:S02]  /*1100*/  IMAD.WIDE R12, R0.reuse, 0x4, R14 ;  /* 0x00000004000c7825 */ /* 0x040fe400078e020e */
[----:B------:R-:W2:Y:S02]  /*1110*/  LDG.E R15, desc[UR12][R14.64] ;  /* 0x0000000c0e0f7981 */ /* 0x000ea4000c1e1900 */
[----:B-1----:R-:W-:Y:S02]  /*1120*/  IMAD.WIDE.U32 R16, R23, 0x4, R16 ;  /* 0x0000000417107825 */ /* 0x002fe400078e0010 */
[----:B------:R-:W3:Y:S02]  /*1130*/  LDG.E R28, desc[UR12][R12.64] ;  /* 0x0000000c0c1c7981 */ /* 0x000ee4000c1e1900 */
[C---:B------:R-:W-:Y:S02]  /*1140*/  IMAD.WIDE R24, R0.reuse, 0x4, R12 ;  /* 0x0000000400187825 */ /* 0x040fe400078e020c */
[----:B------:R-:W2:Y:S02]  /*1150*/  LDG.E R29, desc[UR12][R16.64] ;  /* 0x0000000c101d7981 */ /* 0x000ea4000c1e1900 */
[----:B------:R-:W-:-:S02]  /*1160*/  IMAD.WIDE R26, R0, 0x4, R24 ;  /* 0x00000004001a7825 */ /* 0x000fc400078e0218 */
[----:B------:R-:W4:Y:S04]  /*1170*/  LDG.E R14, desc[UR12][R16.64+0xc] ;  /* 0x00000c0c100e7981 */ /* 0x000f28000c1e1900 */
[----:B------:R-:W3:Y:S04]  /*1180*/  LDG.E R13, desc[UR12][R16.64+0x4] ;  /* 0x0000040c100d7981 */ /* 0x000ee8000c1e1900 */
[----:B------:R-:W5:Y:S04]  /*1190*/  LDG.E R12, desc[UR12][R16.64+0x8] ;  /* 0x0000080c100c7981 */ /* 0x000f68000c1e1900 */
[----:B------:R-:W4:Y:S04]  /*11a0*/  LDG.E R26, desc[UR12][R26.64] ;  /* 0x0000000c1a1a7981 */ /* 0x000f28000c1e1900 */
[----:B------:R-:W5:Y:S01]  /*11b0*/  LDG.E R17, desc[UR12][R24.64] ;  /* 0x0000000c18117981 */ /* 0x000f62000c1e1900 */
[----:B------:R-:W-:Y:S01]  /*11c0*/  IADD3 R23, PT, PT, R23, 0x4, RZ ;  /* 0x0000000417177810 */ /* 0x000fe20007ffe0ff */
[----:B--2---:R-:W-:-:S04]  /*11d0*/  FFMA R22, R29, R15, R22 ;  /* 0x0000000f1d167223 */ /* 0x004fc80000000016 */
[----:B---3--:R-:W-:-:S04]  /*11e0*/  FFMA R15, R13, R28, R22 ;  /* 0x0000001c0d0f7223 */ /* 0x008fc80000000016 */
[----:B-----5:R-:W-:-:S04]  /*11f0*/  FFMA R15, R12, R17, R15 ;  /* 0x000000110c0f7223 */ /* 0x020fc8000000000f */
[----:B----4-:R-:W-:-:S07]  /*1200*/  FFMA R22, R14, R26, R15 ;  /* 0x0000001a0e167223 */ /* 0x010fce000000000f */
.L_x_91:
[----:B------:R-:W-:Y:S05]  /*1210*/  @!P3 BRA `(.L_x_89) ;  /* 0x00000000004cb947 */ /* 0x000fea0003800000 */
[----:B------:R-:W0:Y:S01]  /*1220*/  LDC.64 R14, c[0x0][0x3b0] ;  /* 0x0000ec00ff0e7b82 */ /* 0x000e220000000a00 */
[----:B------:R-:W-:-:S07]  /*1230*/  IMAD R17, R0, R23, R19 ;  /* 0x0000001700117224 */ /* 0x000fce00078e0213 */
[----:B------:R-:W1:Y:S01]  /*1240*/  LDC.64 R12, c[0x0][0x390] ;  /* 0x0000e400ff0c7b82 */ /* 0x000e620000000a00 */
[----:B0-----:R-:W-:-:S04]  /*1250*/  IMAD.WIDE.U32 R14, R23, 0x4, R14 ;  /* 0x00000004170e7825 */ /* 0x001fc800078e000e */
[----:B-1----:R-:W-:Y:S02]  /*1260*/  IMAD.WIDE R12, R17, 0x4, R12 ;  /* 0x00000004110c7825 */ /* 0x002fe400078e020c */
        /* <DEDUP_REMOVED lines=9> */
[----:B------:R-:W3:Y:S04]  /*1300*/  @P2 LDG.E R25, desc[UR12][R14.64+0x8] ;  /* 0x0000080c0e192981 */ /* 0x000ee8000c1e1900 */
[----:B------:R-:W2:Y:S04]  /*1310*/  LDG.E R12, desc[UR12][R12.64] ;  /* 0x0000000c0c0c7981 */ /* 0x000ea8000c1e1900 */
[----:B------:R-:W3:Y:S01]  /*1320*/  @P2 LDG.E R16, desc[UR12][R16.64] ;  /* 0x0000000c10102981 */ /* 0x000ee2000c1e1900 */
[----:B--2---:R-:W-:-:S04]  /*1330*/  FFMA R22, R23, R12, R22 ;  /* 0x0000000c17167223 */ /* 0x004fc80000000016 */
[----:B---3--:R-:W-:-:S07]  /*1340*/  @P2 FFMA R22, R25, R16, R22 ;  /* 0x0000001019162223 */ /* 0x008fce0000000016 */
.L_x_89:
[----:B------:R-:W0:Y:S02]  /*1350*/  LDC.64 R12, c[0x0][0x398] ;  /* 0x0000e600ff0c7b82 */ /* 0x000e240000000a00 */
[----:B0-----:R-:W-:-:S06]  /*1360*/  IMAD.WIDE.U32 R12, R19, 0x4, R12 ;  /* 0x00000004130c7825 */ /* 0x001fcc00078e000c */
[----:B------:R-:W2:Y:S01]  /*1370*/  LDG.E R13, desc[UR12][R12.64] ;  /* 0x0000000c0c0d7981 */ /* 0x000ea2000c1e1900 */
[----:B------:R-:W-:Y:S01]  /*1380*/  MOV R14, 0x400 ;  /* 0x00000400000e7802 */ /* 0x000fe20000000f00 */
[----:B------:R-:W0:Y:S03]  /*1390*/  S2R R15, SR_CgaCtaId ;  /* 0x00000000000f7919 */ /* 0x000e260000008800 */
        /* <DEDUP_REMOVED lines=8> */
.L_x_82:
[C---:B------:R-:W-:Y:S01]  /*1420*/  LOP3.LUT R3, R11.reuse, 0xf, RZ, 0xc0, !PT ;  /* 0x0000000f0b037812 */ /* 0x040fe200078ec0ff */
[----:B------:R-:W-:Y:S01]  /*1430*/  HFMA2 R9, -RZ, RZ, 0, 0 ;  /* 0x00000000ff097431 */ /* 0x000fe200000001ff */
[----:B------:R-:W-:Y:S02]  /*1440*/  LOP3.LUT R4, R11, 0x7, RZ, 0xc0, !PT ;  /* 0x000000070b047812 */ /* 0x000fe400078ec0ff */
[----:B------:R-:W-:Y:S02]  /*1450*/  IADD3 R5, PT, PT, R3, -0x1, RZ ;  /* 0xffffffff03057810 */ /* 0x000fe40007ffe0ff */
[----:B------:R-:W-:Y:S02]  /*1460*/  IADD3 R6, PT, PT, R4, -0x1, RZ ;  /* 0xffffffff04067810 */ /* 0x000fe40007ffe0ff */
[----:B------:R-:W-:Y:S02]  /*1470*/  ISETP.GE.U32.AND P1, PT, R5, 0x7, PT ;  /* 0x000000070500780c */ /* 0x000fe40003f26070 */
[----:B------:R-:W-:-:S02]  /*1480*/  ISETP.GE.U32.AND P0, PT, R6, 0x3, PT ;  /* 0x000000030600780c */ /* 0x000fc40003f06070 */
[C---:B------:R-:W-:Y:S02]  /*1490*/  LOP3.LUT R5, R11.reuse, 0xfffffff0, RZ, 0xc0, !PT ;  /* 0xfffffff00b057812 */ /* 0x040fe400078ec0ff */
[----:B------:R-:W-:Y:S02]  /*14a0*/  LOP3.LUT R6, R11, 0x3, RZ, 0xc0, !PT ;  /* 0x000000030b067812 */ /* 0x000fe400078ec0ff */
[----:B------:R-:W-:-:S07]  /*14b0*/  VIMNMX R7, PT, PT, R0, 0x1, !PT ;  /* 0x0000000100077848 */ /* 0x000fce0007fe0100 */
.L_x_99:
[----:B------:R-:W-:Y:S02]  /*14c0*/  ISETP.GE.U32.AND P2, PT, R2, 0xf, PT ;  /* 0x0000000f0200780c */ /* 0x000fe40003f46070 */
[----:B------:R-:W-:Y:S02]  /*14d0*/  MOV R8, RZ ;  /* 0x000000ff00087202 */ /* 0x000fe40000000f00 */
[----:B-1----:R-:W-:-:S09]  /*14e0*/  MOV R18, RZ ;  /* 0x000000ff00127202 */ /* 0x002fd20000000f00 */
[----:B------:R-:W-:Y:S05]  /*14f0*/  @!P2 BRA `(.L_x_94) ;  /* 0x000000040028a947 */ /* 0x000fea0003800000 */
[----:B------:R-:W-:Y:S01]  /*1500*/  HFMA2 R18, -RZ, RZ, 0, 0 ;  /* 0x00000000ff127431 */ /* 0x000fe200000001ff */
[----:B------:R-:W-:-:S07]  /*1510*/  MOV R8, RZ ;  /* 0x000000ff00087202 */ /* 0x000fce0000000f00 */
.L_x_95:
[----:B------:R-:W0:Y:S01]  /*1520*/  LDC.64 R14, c[0x0][0x390] ;  /* 0x0000e400ff0e7b82 */ /* 0x000e220000000a00 */
[----:B------:R-:W-:-:S07]  /*1530*/  IMAD R11, R0, R8, R9 ;  /* 0x00000008000b7224 */ /* 0x000fce00078e0209 */
[----:B------:R-:W1:Y:S01]  /*1540*/  LDC.64 R12, c[0x0][0x3b0] ;  /* 0x0000ec00ff0c7b82 */ /* 0x000e620000000a00 */
[----:B0-----:R-:W-:-:S05]  /*1550*/  IMAD.WIDE R14, R11, 0x4, R14 ;  /* 0x000000040b0e7825 */ /* 0x001fca00078e020e */
[----:B------:R0:W2:Y:S01]  /*1560*/  LDG.E R26, desc[UR12][R14.64] ;  /* 0x0000000c0e1a7981 */ /* 0x0000a2000c1e1900 */
[----:B-1----:R-:W-:-:S05]  /*1570*/  IMAD.WIDE.U32 R12, R8, 0x4, R12 ;  /* 0x00000004080c7825 */ /* 0x002fca00078e000c */
[----:B------:R-:W2:Y:S01]  /*1580*/  LDG.E R23, desc[UR12][R12.64] ;  /* 0x0000000c0c177981 */ /* 0x000ea2000c1e1900 */
[----:B0-----:R-:W-:-:S03]  /*1590*/  IMAD.WIDE R14, R0, 0x4, R14 ;  /* 0x00000004000e7825 */ /* 0x001fc600078e020e */
[----:B------:R-:W3:Y:S04]  /*15a0*/  LDG.E R11, desc[UR12][R12.64+0x4] ;  /* 0x0000040c0c0b7981 */ /* 0x000ee8000c1e1900 */
[----:B------:R-:W3:Y:S01]  /*15b0*/  LDG.E R22, desc[UR12][R14.64] ;  /* 0x0000000c0e167981 */ /* 0x000ee2000c1e1900 */
[----:B------:R-:W-:-:S03]  /*15c0*/  IMAD.WIDE R20, R0, 0x4, R14 ;  /* 0x0000000400147825 */ /* 0x000fc600078e020e */
[----:B------:R-:W4:Y:S04]  /*15d0*/  LDG.E R28, desc[UR12][R12.64+0x8] ;  /* 0x0000080c0c1c7981 */ /* 0x000f28000c1e1900 */
[----:B------:R0:W4:Y:S04]  /*15e0*/  LDG.E R27, desc[UR12][R20.64] ;  /* 0x0000000c141b7981 */ /* 0x000128000c1e1900 */
[----:B------:R-:W5:Y:S04]  /*15f0*/  LDG.E R17, desc[UR12][R12.64+0xc] ;  /* 0x00000c0c0c117981 */ /* 0x000f68000c1e1900 */
[----:B------:R-:W5:Y:S01]  /*1600*/  LDG.E R10, desc[UR12][R12.64+0x10] ;  /* 0x0000100c0c0a7981 */ /* 0x000f62000c1e1900 */
[----:B0-----:R-:W-:-:S05]  /*1610*/  IMAD.WIDE R20, R0, 0x4, R20 ;  /* 0x0000000400147825 */ /* 0x001fca00078e0214 */
[----:B------:R-:W5:Y:S01]  /*1620*/  LDG.E R16, desc[UR12][R20.64] ;  /* 0x0000000c14107981 */ /* 0x000f62000c1e1900 */
[----:B------:R-:W-:-:S05]  /*1630*/  IMAD.WIDE R24, R0, 0x4, R20 ;  /* 0x0000000400187825 */ /* 0x000fca00078e0214 */
[----:B------:R-:W5:Y:S01]  /*1640*/  LDG.E R19, desc[UR12][R24.64] ;  /* 0x0000000c18137981 */ /* 0x000f62000c1e1900 */
[----:B------:R-:W-:-:S03]  /*1650*/  IMAD.WIDE R14, R0, 0x4, R24 ;  /* 0x00000004000e7825 */ /* 0x000fc600078e0218 */
[----:B------:R-:W5:Y:S01]  /*1660*/  LDG.E R24, desc[UR12][R12.64+0x1c] ;  /* 0x00001c0c0c187981 */ /* 0x000f62000c1e1900 */
[----:B--2---:R-:W-:-:S03]  /*1670*/  FFMA R26, R23, R26, R18 ;  /* 0x0000001a171a7223 */ /* 0x004fc60000000012 */
[----:B------:R0:W2:Y:S04]  /*1680*/  LDG.E R18, desc[UR12][R14.64] ;  /* 0x0000000c0e127981 */ /* 0x0000a8000c1e1900 */
[----:B------:R-:W2:Y:S01]  /*1690*/  LDG.E R23, desc[UR12][R12.64+0x14] ;  /* 0x0000140c0c177981 */ /* 0x000ea2000c1e1900 */
[----:B0-----:R-:W-:-:S04]  /*16a0*/  IMAD.WIDE R14, R0, 0x4, R14 ;  /* 0x00000004000e7825 */ /* 0x001fc800078e020e */
[----:B---3--:R-:W-:Y:S02]  /*16b0*/  FFMA R29, R11, R22, R26 ;  /* 0x000000160b1d7223 */ /* 0x008fe4000000001a */
[----:B------:R-:W3:Y:S01]  /*16c0*/  LDG.E R11, desc[UR12][R12.64+0x18] ;  /* 0x0000180c0c0b7981 */ /* 0x000ee2000c1e1900 */
[----:B------:R-:W-:-:S03]  /*16d0*/  IMAD.WIDE R20, R0, 0x4, R14 ;  /* 0x0000000400147825 */ /* 0x000fc600078e020e */
[----:B------:R-:W3:Y:S04]  /*16e0*/  LDG.E R22, desc[UR12][R14.64] ;  /* 0x0000000c0e167981 */ /* 0x000ee8000c1e1900 */
[----:B------:R0:W3:Y:S01]  /*16f0*/  LDG.E R25, desc[UR12][R20.64] ;  /* 0x0000000c14197981 */ /* 0x0000e2000c1e1900 */
[----:B----4-:R-:W-:-:S03]  /*1700*/  FFMA R28, R28, R27, R29 ;  /* 0x0000001b1c1c7223 */ /* 0x010fc6000000001d */
[----:B------:R-:W4:Y:S01]  /*1710*/  LDG.E R26, desc[UR12][R12.64+0x20] ;  /* 0x0000200c0c1a7981 */ /* 0x000f22000c1e1900 */
[----:B0-----:R-:W-:-:S05]  /*1720*/  IMAD.WIDE R20, R0, 0x4, R20 ;  /* 0x0000000400147825 */ /* 0x001fca00078e0214 */
[----:B------:R-:W4:Y:S01]  /*1730*/  LDG.E R27, desc[UR12][R20.64] ;  /* 0x0000000c141b7981 */ /* 0x000f22000c1e1900 */
[----:B------:R-:W-:-:S04]  /*1740*/  IMAD.WIDE R14, R0, 0x4, R20 ;  /* 0x00000004000e7825 */ /* 0x000fc800078e0214 */
[----:B-----5:R-:W-:Y:S01]  /*1750*/  FFMA R29, R17, R16, R28 ;  /* 0x00000010111d7223 */ /* 0x020fe2000000001c */
[----:B------:R-:W-:-:S04]  /*1760*/  IMAD.WIDE R16, R0, 0x4, R14 ;  /* 0x0000000400107825 */ /* 0x000fc800078e020e */
[----:B------:R-:W-:Y:S01]  /*1770*/  FFMA R10, R10, R19, R29 ;  /* 0x000000130a0a7223 */ /* 0x000fe2000000001d */
[----:B------:R-:W5:Y:S01]  /*1780*/  LDG.E R20, desc[UR12][R12.64+0x24] ;  /* 0x0000240c0c147981 */ /* 0x000f62000c1e1900 */
[----:B------:R-:W-:-:S03]  /*1790*/  IMAD.WIDE R28, R0, 0x4, R16 ;  /* 0x00000004001c7825 */ /* 0x000fc600078e0210 */
[----:B------:R-:W5:Y:S04]  /*17a0*/  LDG.E R21, desc[UR12][R12.64+0x28] ;  /* 0x0000280c0c157981 */ /* 0x000f68000c1e1900 */
[----:B------:R-:W5:Y:S01]  /*17b0*/  LDG.E R16, desc[UR12][R16.64] ;  /* 0x0000000c10107981 */ /* 0x000f62000c1e1900 */
[----:B--2---:R-:W-:Y:S01]  /*17c0*/  FFMA R10, R23, R18, R10 ;  /* 0x00000012170a7223 */ /* 0x004fe2000000000a */
[C---:B------:R-:W-:Y:S02]  /*17d0*/  IMAD.WIDE R18, R0.reuse, 0x4, R28 ;  /* 0x0000000400127825 */ /* 0x040fe400078e021c */
[----:B------:R0:W5:Y:S04]  /*17e0*/  LDG.E R23, desc[UR12][R14.64] ;  /* 0x0000000c0e177981 */ /* 0x000168000c1e1900 */
[----:B------:R-:W2:Y:S01]  /*17f0*/  LDG.E R28, desc[UR12][R28.64] ;  /* 0x0000000c1c1c7981 */ /* 0x000ea2000c1e1900 */
[----:B---3--:R-:W-:Y:S01]  /*1800*/  FFMA R22, R11, R22, R10 ;  /* 0x000000160b167223 */ /* 0x008fe2000000000a */
[----:B------:R-:W-:-:S02]  /*1810*/  IMAD.WIDE R10, R0, 0x4, R18 ;  /* 0x00000004000a7825 */ /* 0x000fc400078e0212 */
[----:B------:R-:W3:Y:S02]  /*1820*/  LDG.E R18, desc[UR12][R18.64] ;  /* 0x0000000c12127981 */ /* 0x000ee4000c1e1900 */
[----:B------:R-:W-:Y:S02]  /*1830*/  FFMA R25, R24, R25, R22 ;  /* 0x0000001918197223 */ /* 0x000fe40000000016 */
[----:B------:R-:W2:Y:S01]  /*1840*/  LDG.E R22, desc[UR12][R12.64+0x2c] ;  /* 0x00002c0c0c167981 */ /* 0x000ea2000c1e1900 */
[----:B0-----:R-:W-:-:S03]  /*1850*/  IMAD.WIDE R14, R0, 0x4, R10 ;  /* 0x00000004000e7825 */ /* 0x001fc600078e020a */
[----:B------:R-:W3:Y:S04]  /*1860*/  LDG.E R10, desc[UR12][R10.64] ;  /* 0x0000000c0a0a7981 */ /* 0x000ee8000c1e1900 */
[----:B------:R-:W3:Y:S01]  /*1870*/  LDG.E R29, desc[UR12][R12.64+0x34] ;  /* 0x0000340c0c1d7981 */ /* 0x000ee2000c1e1900 */
[----:B----4-:R-:W-:-:S03]  /*1880*/  FFMA R26, R26, R27, R25 ;  /* 0x0000001b1a1a7223 */ /* 0x010fc60000000019 */
[----:B------:R-:W4:Y:S04]  /*1890*/  LDG.E R17, desc[UR12][R14.64] ;  /* 0x0000000c0e117981 */ /* 0x000f28000c1e1900 */
[----:B------:R-:W3:Y:S01]  /*18a0*/  LDG.E R27, desc[UR12][R12.64+0x30] ;  /* 0x0000300c0c1b7981 */ /* 0x000ee2000c1e1900 */
[----:B------:R-:W-:-:S03]  /*18b0*/  IMAD.WIDE R24, R0, 0x4, R14 ;  /* 0x0000000400187825 */ /* 0x000fc600078e020e */
[----:B------:R-:W4:Y:S04]  /*18c0*/  LDG.E R19, desc[UR12][R12.64+0x38] ;  /* 0x0000380c0c137981 */ /* 0x000f28000c1e1900 */
[----:B------:R-:W4:Y:S04]  /*18d0*/  LDG.E R24, desc[UR12][R24.64] ;  /* 0x0000000c18187981 */ /* 0x000f28000c1e1900 */
[----:B------:R-:W4:Y:S01]  /*18e0*/  LDG.E R11, desc[UR12][R12.64+0x3c] ;  /* 0x00003c0c0c0b7981 */ /* 0x000f22000c1e1900 */
[----:B------:R-:W-:-:S04]  /*18f0*/  IADD3 R8, PT, PT, R8, 0x10, RZ ;  /* 0x0000001008087810 */ /* 0x000fc80007ffe0ff */
[----:B------:R-:W-:Y:S01]  /*1900*/  ISETP.NE.AND P2, PT, R8, R5, PT ;  /* 0x000000050800720c */ /* 0x000fe20003f45270 */
[----:B-----5:R-:W-:-:S04]  /*1910*/  FFMA R20, R20, R23, R26 ;  /* 0x0000001714147223 */ /* 0x020fc8000000001a */
[----:B------:R-:W-:-:S04]  /*1920*/  FFMA R21, R21, R16, R20 ;  /* 0x0000001015157223 */ /* 0x000fc80000000014 */
[----:B--2---:R-:W-:-:S04]  /*1930*/  FFMA R22, R22, R28, R21 ;  /* 0x0000001c16167223 */ /* 0x004fc80000000015 */
[----:B---3--:R-:W-:-:S04]  /*1940*/  FFMA R18, R27, R18, R22 ;  /* 0x000000121b127223 */ /* 0x008fc80000000016 */
[----:B------:R-:W-:-:S04]  /*1950*/  FFMA R10, R29, R10, R18 ;  /* 0x0000000a1d0a7223 */ /* 0x000fc80000000012 */
[----:B----4-:R-:W-:-:S04]  /*1960*/  FFMA R10, R19, R17, R10 ;  /* 0x00000011130a7223 */ /* 0x010fc8000000000a */
[----:B------:R-:W-:Y:S01]  /*1970*/  FFMA R18, R11, R24, R10 ;  /* 0x000000180b127223 */ /* 0x000fe2000000000a */
[----:B------:R-:W-:Y:S06]  /*1980*/  @P2 BRA `(.L_x_95) ;  /* 0xfffffff800e42947 */ /* 0x000fec000383ffff */
[----:B------:R-:W-:-:S07]  /*1990*/  MOV R8, R5 ;  /* 0x0000000500087202 */ /* 0x000fce0000000f00 */
.L_x_94:
[----:B------:R-:W-:-:S13]  /*19a0*/  ISETP.NE.AND P2, PT, R3, RZ, PT ;  /* 0x000000ff0300720c */ /* 0x000fda0003f45270 */
[----:B------:R-:W-:Y:S05]  /*19b0*/  @!P2 BRA `(.L_x_96) ;  /* 0x00000004004ca947 */ /* 0x000fea0003800000 */
[----:B------:R-:W-:Y:S01]  /*19c0*/  ISETP.NE.AND P2, PT, R4, RZ, PT ;  /* 0x000000ff0400720c */ /* 0x000fe20003f45270 */
[----:B------:R-:W-:-:S12]  /*19d0*/  @!P1 BRA `(.L_x_97) ;  /* 0x0000000000949947 */ /* 0x000fd80003800000 */
[----:B------:R-:W0:Y:S01]  /*19e0*/  LDC.64 R24, c[0x0][0x390] ;  /* 0x0000e400ff187b82 */ /* 0x000e220000000a00 */
[----:B------:R-:W-:-:S07]  /*19f0*/  IMAD R13, R0, R8, R9 ;  /* 0x00000008000d7224 */ /* 0x000fce00078e0209 */
[----:B------:R-:W1:Y:S01]  /*1a00*/  LDC.64 R10, c[0x0][0x3b0] ;  /* 0x0000ec00ff0a7b82 */ /* 0x000e620000000a00 */
[----:B0-----:R-:W-:-:S05]  /*1a10*/  IMAD.WIDE R24, R13, 0x4, R24 ;  /* 0x000000040d187825 */ /* 0x001fca00078e0218 */
[----:B------:R0:W2:Y:S01]  /*1a20*/  LDG.E R26, desc[UR12][R24.64] ;  /* 0x0000000c181a7981 */ /* 0x0000a2000c1e1900 */
[----:B-1----:R-:W-:-:S05]  /*1a30*/  IMAD.WIDE.U32 R10, R8, 0x4, R10 ;  /* 0x00000004080a7825 */ /* 0x002fca00078e000a */
[----:B------:R-:W2:Y:S01]  /*1a40*/  LDG.E R27, desc[UR12][R10.64] ;  /* 0x0000000c0a1b7981 */ /* 0x000ea2000c1e1900 */
[----:B------:R-:W-:-:S03]  /*1a50*/  IMAD.WIDE R22, R0, 0x4, R24 ;  /* 0x0000000400167825 */ /* 0x000fc600078e0218 */
[----:B------:R-:W3:Y:S01]  /*1a60*/  LDG.E R19, desc[UR12][R10.64+0x4] ;  /* 0x0000040c0a137981 */ /* 0x000ee2000c1e1900 */
[----:B------:R-:W-:-:S03]  /*1a70*/  IMAD.WIDE R12, R0, 0x4, R22 ;  /* 0x00000004000c7825 */ /* 0x000fc600078e0216 */
[----:B------:R-:W4:Y:S04]  /*1a80*/  LDG.E R28, desc[UR12][R10.64+0x8] ;  /* 0x0000080c0a1c7981 */ /* 0x000f28000c1e1900 */
[----:B------:R-:W3:Y:S01]  /*1a90*/  LDG.E R22, desc[UR12][R22.64] ;  /* 0x0000000c16167981 */ /* 0x000ee2000c1e1900 */
[----:B------:R-:W-:-:S03]  /*1aa0*/  IMAD.WIDE R14, R0, 0x4, R12 ;  /* 0x00000004000e7825 */ /* 0x000fc600078e020c */
[----:B------:R2:W4:Y:S01]  /*1ab0*/  LDG.E R13, desc[UR12][R12.64] ;  /* 0x0000000c0c0d7981 */ /* 0x000522000c1e1900 */
[----:B------:R-:W-:-:S03]  /*1ac0*/  IMAD.WIDE R16, R0, 0x4, R14 ;  /* 0x0000000400107825 */ /* 0x000fc600078e020e */
[----:B------:R-:W5:Y:S04]  /*1ad0*/  LDG.E R29, desc[UR12][R10.64+0xc] ;  /* 0x00000c0c0a1d7981 */ /* 0x000f68000c1e1900 */
[----:B------:R-:W5:Y:S01]  /*1ae0*/  LDG.E R14, desc[UR12][R14.64] ;  /* 0x0000000c0e0e7981 */ /* 0x000f62000c1e1900 */
[----:B------:R-:W-:-:S03]  /*1af0*/  IMAD.WIDE R20, R0, 0x4, R16 ;  /* 0x0000000400147825 */ /* 0x000fc600078e0210 */
[----:B------:R-:W5:Y:S01]  /*1b00*/  LDG.E R16, desc[UR12][R16.64] ;  /* 0x0000000c10107981 */ /* 0x000f62000c1e1900 */
[----:B0-----:R-:W-:-:S03]  /*1b10*/  IMAD.WIDE R24, R0, 0x4, R20 ;  /* 0x0000000400187825 */ /* 0x001fc600078e0214 */
[----:B------:R-:W5:Y:S04]  /*1b20*/  LDG.E R23, desc[UR12][R10.64+0x10] ;  /* 0x0000100c0a177981 */ /* 0x000f68000c1e1900 */
[----:B------:R-:W5:Y:S04]  /*1b30*/  LDG.E R20, desc[UR12][R20.64] ;  /* 0x0000000c14147981 */ /* 0x000f68000c1e1900 */
[----:B------:R-:W5:Y:S04]  /*1b40*/  LDG.E R15, desc[UR12][R10.64+0x14] ;  /* 0x0000140c0a0f7981 */ /* 0x000f68000c1e1900 */
[----:B------:R-:W5:Y:S04]  /*1b50*/  LDG.E R17, desc[UR12][R10.64+0x18] ;  /* 0x0000180c0a117981 */ /* 0x000f68000c1e1900 */
[----:B------:R-:W5:Y:S01]  /*1b60*/  LDG.E R21, desc[UR12][R10.64+0x1c] ;  /* 0x00001c0c0a157981 */ /* 0x000f62000c1e1900 */
[----:B--2---:R-:W-:Y:S01]  /*1b70*/  FFMA R12, R27, R26, R18 ;  /* 0x0000001a1b0c7223 */ /* 0x004fe20000000012 */
[----:B------:R-:W-:-:S02]  /*1b80*/  IMAD.WIDE R26, R0, 0x4, R24 ;  /* 0x00000004001a7825 */ /* 0x000fc400078e0218 */
[----:B------:R-:W2:Y:S04]  /*1b90*/  LDG.E R18, desc[UR12][R24.64] ;  /* 0x0000000c18127981 */ /* 0x000ea8000c1e1900 */
[----:B------:R-:W2:Y:S01]  /*1ba0*/  LDG.E R26, desc[UR12][R26.64] ;  /* 0x0000000c1a1a7981 */ /* 0x000ea2000c1e1900 */
[----:B---3--:R-:W-:-:S04]  /*1bb0*/  FFMA R19, R19, R22, R12 ;  /* 0x0000001613137223 */ /* 0x008fc8000000000c */
[----:B----4-:R-:W-:-:S04]  /*1bc0*/  FFMA R28, R28, R13, R19 ;  /* 0x0000000d1c1c7223 */ /* 0x010fc80000000013 */
[----:B-----5:R-:W-:-:S04]  /*1bd0*/  FFMA R14, R29, R14, R28 ;  /* 0x0000000e1d0e7223 */ /* 0x020fc8000000001c */
[----:B------:R-:W-:-:S04]  /*1be0*/  FFMA R14, R23, R16, R14 ;  /* 0x00000010170e7223 */ /* 0x000fc8000000000e */
[----:B------:R-:W-:Y:S01]  /*1bf0*/  FFMA R14, R15, R20, R14 ;  /* 0x000000140f0e7223 */ /* 0x000fe2000000000e */
[----:B------:R-:W-:-:S03]  /*1c00*/  IADD3 R8, PT, PT, R8, 0x8, RZ ;  /* 0x0000000808087810 */ /* 0x000fc60007ffe0ff */
[----:B--2---:R-:W-:-:S04]  /*1c10*/  FFMA R18, R17, R18, R14 ;  /* 0x0000001211127223 */ /* 0x004fc8000000000e */
[----:B------:R-:W-:-:S07]  /*1c20*/  FFMA R18, R21, R26, R18 ;  /* 0x0000001a15127223 */ /* 0x000fce0000000012 */
.L_x_97:
[----:B------:R-:W-:Y:S05]  /*1c30*/  @!P2 BRA `(.L_x_96) ;  /* 0x0000000000aca947 */ /* 0x000fea0003800000 */
[----:B------:R-:W-:Y:S01]  /*1c40*/  ISETP.NE.AND P2, PT, R6, RZ, PT ;  /* 0x000000ff0600720c */ /* 0x000fe20003f45270 */
[----:B------:R-:W-:-:S12]  /*1c50*/  @!P0 BRA `(.L_x_98) ;  /* 0x0000000000548947 */ /* 0x000fd80003800000 */
[----:B------:R-:W0:Y:S01]  /*1c60*/  LDC.64 R12, c[0x0][0x390] ;  /* 0x0000e400ff0c7b82 */ /* 0x000e220000000a00 */
[----:B------:R-:W-:-:S07]  /*1c70*/  IMAD R21, R0, R8, R9 ;  /* 0x0000000800157224 */ /* 0x000fce00078e0209 */
[----:B------:R-:W1:Y:S01]  /*1c80*/  LDC.64 R10, c[0x0][0x3b0] ;  /* 0x0000ec00ff0a7b82 */ /* 0x000e620000000a00 */
[----:B0-----:R-:W-:-:S04]  /*1c90*/  IMAD.WIDE R20, R21, 0x4, R12 ;  /* 0x0000000415147825 */ /* 0x001fc800078e020c */
[----:B------:R-:W-:Y:S02]  /*1ca0*/  IMAD.WIDE R12, R0, 0x4, R20 ;  /* 0x00000004000c7825 */ /* 0x000fe400078e0214 */
[----:B------:R-:W2:Y:S02]  /*1cb0*/  LDG.E R20, desc[UR12][R20.64] ;  /* 0x0000000c14147981 */ /* 0x000ea4000c1e1900 */
[----:B-1----:R-:W-:-:S04]  /*1cc0*/  IMAD.WIDE.U32 R10, R8, 0x4, R10 ;  /* 0x00000004080a7825 */ /* 0x002fc800078e000a */
[C---:B------:R-:W-:Y:S01]  /*1cd0*/  IMAD.WIDE R14, R0.reuse, 0x4, R12 ;  /* 0x00000004000e7825 */ /* 0x040fe200078e020c */
[----:B------:R-:W2:Y:S04]  /*1ce0*/  LDG.E R19, desc[UR12][R10.64] ;  /* 0x0000000c0a137981 */ /* 0x000ea8000c1e1900 */
[----:B------:R-:W3:Y:S01]  /*1cf0*/  LDG.E R12, desc[UR12][R12.64] ;  /* 0x0000000c0c0c7981 */ /* 0x000ee2000c1e1900 */
[----:B------:R-:W-:-:S03]  /*1d00*/  IMAD.WIDE R16, R0, 0x4, R14 ;  /* 0x0000000400107825 */ /* 0x000fc600078e020e */
[----:B------:R-:W3:Y:S04]  /*1d10*/  LDG.E R22, desc[UR12][R10.64+0x4] ;  /* 0x0000040c0a167981 */ /* 0x000ee8000c1e1900 */
[----:B------:R-:W4:Y:S04]  /*1d20*/  LDG.E R14, desc[UR12][R14.64] ;  /* 0x0000000c0e0e7981 */ /* 0x000f28000c1e1900 */
[----:B------:R-:W4:Y:S04]  /*1d30*/  LDG.E R24, desc[UR12][R10.64+0x8] ;  /* 0x0000080c0a187981 */ /* 0x000f28000c1e1900 */
[----:B------:R-:W5:Y:S04]  /*1d40*/  LDG.E R16, desc[UR12][R16.64] ;  /* 0x0000000c10107981 */ /* 0x000f68000c1e1900 */
[----:B------:R-:W5:Y:S01]  /*1d50*/  LDG.E R26, desc[UR12][R10.64+0xc] ;  /* 0x00000c0c0a1a7981 */ /* 0x000f62000c1e1900 */
[----:B------:R-:W-:Y:S01]  /*1d60*/  IADD3 R8, PT, PT, R8, 0x4, RZ ;  /* 0x0000000408087810 */ /* 0x000fe20007ffe0ff */
[----:B--2---:R-:W-:-:S04]  /*1d70*/  FFMA R19, R19, R20, R18 ;  /* 0x0000001413137223 */ /* 0x004fc80000000012 */
[----:B---3--:R-:W-:-:S04]  /*1d80*/  FFMA R19, R22, R12, R19 ;  /* 0x0000000c16137223 */ /* 0x008fc80000000013 */
[----:B----4-:R-:W-:-:S04]  /*1d90*/  FFMA R19, R24, R14, R19 ;  /* 0x0000000e18137223 */ /* 0x010fc80000000013 */
[----:B-----5:R-:W-:-:S07]  /*1da0*/  FFMA R18, R26, R16, R19 ;  /* 0x000000101a127223 */ /* 0x020fce0000000013 */
.L_x_98:
        /* <DEDUP_REMOVED lines=20> */
.L_x_96:
        /* <DEDUP_REMOVED lines=11> */
[----:B------:R-:W-:Y:S05]  /*1fa0*/  @P2 BRA `(.L_x_99) ;  /* 0xfffffff400442947 */ /* 0x000fea000383ffff */
.L_x_92:
[----:B------:R-:W2:Y:S02]  /*1fb0*/  LDC R2, c[0x0][0x3c0] ;  /* 0x0000f000ff027b82 */ /* 0x000ea40000000800 */
[----:B--2---:R-:W-:-:S13]  /*1fc0*/  ISETP.GE.AND P0, PT, R2, 0x1, PT ;  /* 0x000000010200780c */ /* 0x004fda0003f06270 */
[----:B------:R-:W-:Y:S05]  /*1fd0*/  @!P0 EXIT ;  /* 0x000000000000894d */ /* 0x000fea0003800000 */
[C---:B------:R-:W-:Y:S01]  /*1fe0*/  ISETP.NE.AND P0, PT, R2.reuse, 0x1, PT ;  /* 0x000000010200780c */ /* 0x040fe20003f05270 */
[----:B------:R-:W-:Y:S01]  /*1ff0*/  HFMA2 R4, -RZ, RZ, 0, 0 ;  /* 0x00000000ff047431 */ /* 0x000fe200000001ff */
[----:B------:R-:W-:-:S11]  /*2000*/  LOP3.LUT R16, R2, 0x1, RZ, 0xc0, !PT ;  /* 0x0000000102107812 */ /* 0x000fd600078ec0ff */
[----:B------:R-:W-:Y:S05]  /*2010*/  @!P0 BRA `(.L_x_100) ;  /* 0x0000000c00108947 */ /* 0x000fea0003800000 */
[----:B------:R-:W2:Y:S01]  /*2020*/  LDC R3, c[0x0][0x3c0] ;  /* 0x0000f000ff037b82 */ /* 0x000ea20000000800 */
[----:B------:R-:W-:-:S04]  /*2030*/  LOP3.LUT R4, R2, 0x7ffffffe, RZ, 0xc0, !PT ;  /* 0x7ffffffe02047812 */ /* 0x000fc800078ec0ff */
[----:B------:R-:W-:-:S07]  /*2040*/  IADD3 R5, PT, PT, -R4, RZ, RZ ;  /* 0x000000ff04057210 */ /* 0x000fce0007ffe1ff */
.L_x_113:
[----:B---3--:R-:W3:Y:S01]  /*2050*/  LDS R2, [R14] ;  /* 0x000000000e027984 */ /* 0x008ee20000000800 */
[----:B------:R-:W-:Y:S01]  /*2060*/  HFMA2 R9, -RZ, RZ, 3.7421875, 0 ;  /* 0x437c0000ff097431 */ /* 0x000fe200000001ff */
[----:B------:R-:W-:-:S05]  /*2070*/  MOV R7, 0x3bbb989d ;  /* 0x3bbb989d00077802 */ /* 0x000fca0000000f00 */
[----:B---3--:R-:W-:-:S04]  /*2080*/  FFMA.SAT R6, R2, -R7, 0.5 ;  /* 0x3f00000002067423 */ /* 0x008fc80000002807 */
[----:B------:R-:W-:-:S04]  /*2090*/  FFMA.RM R6, R6, R9, 12582913 ;  /* 0x4b40000106067423 */ /* 0x000fc80000004009 */
[C---:B------:R-:W-:Y:S01]  /*20a0*/  FADD R7, R6.reuse, -12583039 ;  /* 0xcb40007f06077421 */ /* 0x040fe20000000000 */
[----:B------:R-:W-:-:S03]  /*20b0*/  SHF.L.U32 R6, R6, 0x17, RZ ;  /* 0x0000001706067819 */ /* 0x000fc600000006ff */
[----:B------:R-:W-:-:S04]  /*20c0*/  FFMA R7, R2, -1.4426950216293334961, -R7 ;  /* 0xbfb8aa3b02077823 */ /* 0x000fc80000000807 */
[----:B------:R-:W-:-:S06]  /*20d0*/  FFMA R7, R2, -1.925963033500011079e-08, R7 ;  /* 0xb2a5706002077823 */ /* 0x000fcc0000000007 */
[----:B------:R-:W3:Y:S02]  /*20e0*/  MUFU.EX2 R7, R7 ;  /* 0x0000000700077308 */ /* 0x000ee40000000800 */
[----:B---3--:R-:W-:-:S05]  /*20f0*/  FFMA R6, R6, R7, 1 ;  /* 0x3f80000006067423 */ /* 0x008fca0000000007 */
[----:B------:R-:W-:-:S04]  /*2100*/  IADD3 R2, PT, PT, R6, 0x1800000, RZ ;  /* 0x0180000006027810 */ /* 0x000fc80007ffe0ff */
[----:B------:R-:W-:-:S04]  /*2110*/  LOP3.LUT R2, R2, 0x7f800000, RZ, 0xc0, !PT ;  /* 0x7f80000002027812 */ /* 0x000fc800078ec0ff */
[----:B------:R-:W-:-:S13]  /*2120*/  ISETP.GT.U32.AND P0, PT, R2, 0x1ffffff, PT ;  /* 0x01ffffff0200780c */ /* 0x000fda0003f04070 */
[----:B------:R-:W-:Y:S05]  /*2130*/  @P0 BRA `(.L_x_101) ;  /* 0x0000000000140947 */ /* 0x000fea0003800000 */
[----:B------:R-:W-:Y:S02]  /*2140*/  MOV R2, R6 ;  /* 0x0000000600027202 */ /* 0x000fe40000000f00 */
[----:B------:R-:W-:-:S07]  /*2150*/  MOV R10, 0x2170 ;  /* 0x00002170000a7802 */ /* 0x000fce0000000f00 */
[----:B012---:R-:W-:Y:S05]  /*2160*/  CALL.REL.NOINC `($__internal_1_$__cuda_sm20_rcp_rn_f32_slowpath) ;  /* 0x0000002800387944 */ /* 0x007fea0003c00000 */
[----:B------:R-:W-:Y:S01]  /*2170*/  MOV R7, R2 ;  /* 0x0000000200077202 */ /* 0x000fe20000000f00 */
[----:B------:R-:W-:Y:S06]  /*2180*/  BRA `(.L_x_102) ;  /* 0x0000000000107947 */ /* 0x000fec0003800000 */
.L_x_101:
[----:B------:R-:W3:Y:S02]  /*2190*/  MUFU.RCP R7, R6 ;  /* 0x0000000600077308 */ /* 0x000ee40000001000 */
[----:B---3--:R-:W-:-:S04]  /*21a0*/  FFMA R2, R6, R7, -1 ;  /* 0xbf80000006027423 */ /* 0x008fc80000000007 */
[----:B------:R-:W-:-:S04]  /*21b0*/  FADD.FTZ R2, -R2, -RZ ;  /* 0x800000ff02027221 */ /* 0x000fc80000010100 */
[----:B------:R-:W-:-:S07]  /*21c0*/  FFMA R7, R7, R2, R7 ;  /* 0x0000000207077223 */ /* 0x000fce0000000007 */
.L_x_102:
[----:B------:R-:W-:Y:S01]  /*21d0*/  IADD3 R6, PT, PT, R0, R14, RZ ;  /* 0x0000000e00067210 */ /* 0x000fe20007ffe0ff */
[----:B------:R-:W-:Y:S01]  /*21e0*/  STS [R14], R7 ;  /* 0x000000070e007388 */ /* 0x000fe20000000800 */
[----:B------:R-:W-:Y:S01]  /*21f0*/  HFMA2 R9, -RZ, RZ, 0.96630859375, -0.0022525787353515625 ;  /* 0x3bbb989dff097431 */ /* 0x000fe200000001ff */
[----:B------:R-:W-:Y:S02]  /*2200*/  MOV R11, 0x437c0000 ;  /* 0x437c0000000b7802 */ /* 0x000fe40000000f00 */
[----:B------:R-:W3:Y:S02]  /*2210*/  LDS R2, [R6] ;  /* 0x0000000006027984 */ /* 0x000ee40000000800 */
        /* <DEDUP_REMOVED lines=17> */
.L_x_103:
[----:B------:R-:W3:Y:S02]  /*2330*/  MUFU.RCP R9, R8 ;  /* 0x0000000800097308 */ /* 0x000ee40000001000 */
[----:B---3--:R-:W-:-:S04]  /*2340*/  FFMA R2, R8, R9, -1 ;  /* 0xbf80000008027423 */ /* 0x008fc80000000009 */
[----:B------:R-:W-:-:S04]  /*2350*/  FADD.FTZ R2, -R2, -RZ ;  /* 0x800000ff02027221 */ /* 0x000fc80000010100 */
[----:B------:R-:W-:-:S07]  /*2360*/  FFMA R9, R9, R2, R9 ;  /* 0x0000000209097223 */ /* 0x000fce0000000009 */
.L_x_104:
[----:B--2---:R-:W-:Y:S01]  /*2370*/  LEA R7, R3, R14, 0x3 ;  /* 0x0000000e03077211 */ /* 0x004fe200078e18ff */
[----:B------:R-:W-:Y:S01]  /*2380*/  STS [R6], R9 ;  /* 0x0000000906007388 */ /* 0x000fe20000000800 */
[----:B------:R-:W-:Y:S01]  /*2390*/  HFMA2 R11, -RZ, RZ, 0.96630859375, -0.0022525787353515625 ;  /* 0x3bbb989dff0b7431 */ /* 0x000fe200000001ff */
[----:B-1----:R-:W-:Y:S02]  /*23a0*/  MOV R13, 0x437c0000 ;  /* 0x437c0000000d7802 */ /* 0x002fe40000000f00 */
[----:B------:R-:W1:Y:S02]  /*23b0*/  LDS R2, [R7] ;  /* 0x0000000007027984 */ /* 0x000e640000000800 */
[----:B-1----:R-:W-:-:S04]  /*23c0*/  FFMA.SAT R8, R2, -R11, 0.5 ;  /* 0x3f00000002087423 */ /* 0x002fc8000000280b */
[----:B------:R-:W-:-:S04]  /*23d0*/  FFMA.RM R8, R8, R13, 12582913 ;  /* 0x4b40000108087423 */ /* 0x000fc8000000400d */
[C---:B------:R-:W-:Y:S01]  /*23e0*/  FADD R11, R8.reuse, -12583039 ;  /* 0xcb40007f080b7421 */ /* 0x040fe20000000000 */
[----:B------:R-:W-:-:S03]  /*23f0*/  SHF.L.U32 R8, R8, 0x17, RZ ;  /* 0x0000001708087819 */ /* 0x000fc600000006ff */
[----:B------:R-:W-:-:S04]  /*2400*/  FFMA R11, R2, -1.4426950216293334961, -R11 ;  /* 0xbfb8aa3b020b7823 */ /* 0x000fc8000000080b */
[----:B------:R-:W-:-:S06]  /*2410*/  FFMA R11, R2, -1.925963033500011079e-08, R11 ;  /* 0xb2a57060020b7823 */ /* 0x000fcc000000000b */
[----:B------:R-:W1:Y:S02]  /*2420*/  MUFU.EX2 R11, R11 ;  /* 0x0000000b000b7308 */ /* 0x000e640000000800 */
[----:B-1----:R-:W-:-:S05]  /*2430*/  FFMA R13, R8, R11, 1 ;  /* 0x3f800000080d7423 */ /* 0x002fca000000000b */
[----:B------:R-:W-:-:S04]  /*2440*/  IADD3 R2, PT, PT, R13, 0x1800000, RZ ;  /* 0x018000000d027810 */ /* 0x000fc80007ffe0ff */
[----:B------:R-:W-:-:S04]  /*2450*/  LOP3.LUT R2, R2, 0x7f800000, RZ, 0xc0, !PT ;  /* 0x7f80000002027812 */ /* 0x000fc800078ec0ff */
[----:B------:R-:W-:-:S13]  /*2460*/  ISETP.GT.U32.AND P0, PT, R2, 0x1ffffff, PT ;  /* 0x01ffffff0200780c */ /* 0x000fda0003f04070 */
[----:B------:R-:W-:Y:S05]  /*2470*/  @P0 BRA `(.L_x_105) ;  /* 0x0000000000100947 */ /* 0x000fea0003800000 */
[----:B------:R-:W-:Y:S02]  /*2480*/  MOV R2, R13 ;  /* 0x0000000d00027202 */ /* 0x000fe40000000f00 */
[----:B------:R-:W-:-:S07]  /*2490*/  MOV R10, 0x24b0 ;  /* 0x000024b0000a7802 */ /* 0x000fce0000000f00 */
[----:B0-----:R-:W-:Y:S05]  /*24a0*/  CALL.REL.NOINC `($__internal_1_$__cuda_sm20_rcp_rn_f32_slowpath) ;  /* 0x0000002400687944 */ /* 0x001fea0003c00000 */
[----:B------:R-:W-:Y:S05]  /*24b0*/  BRA `(.L_x_106) ;  /* 0x0000000000107947 */ /* 0x000fea0003800000 */
.L_x_105:
[----:B------:R-:W1:Y:S02]  /*24c0*/  MUFU.RCP R2, R13 ;  /* 0x0000000d00027308 */ /* 0x000e640000001000 */
[----:B-1----:R-:W-:-:S04]  /*24d0*/  FFMA R8, R13, R2, -1 ;  /* 0xbf8000000d087423 */ /* 0x002fc80000000002 */
[----:B------:R-:W-:-:S04]  /*24e0*/  FADD.FTZ R9, -R8, -RZ ;  /* 0x800000ff08097221 */ /* 0x000fc80000010100 */
[----:B------:R-:W-:-:S07]  /*24f0*/  FFMA R2, R2, R9, R2 ;  /* 0x0000000902027223 */ /* 0x000fce0000000002 */
.L_x_106:
[----:B------:R-:W-:Y:S01]  /*2500*/  IMAD R8, R3, 0xc, R14 ;  /* 0x0000000c03087824 */ /* 0x000fe200078e020e */
[----:B------:R-:W-:Y:S01]  /*2510*/  STS [R7], R2 ;  /* 0x0000000207007388 */ /* 0x000fe20000000800 */
[----:B------:R-:W-:Y:S01]  /*2520*/  HFMA2 R12, -RZ, RZ, 1.125, -9232 ;  /* 0x3c80f082ff0c7431 */ /* 0x000fe200000001ff */
[----:B------:R-:W-:Y:S02]  /*2530*/  MOV R18, 0x3f800000 ;  /* 0x3f80000000127802 */ /* 0x000fe40000000f00 */
[----:B------:R-:W1:Y:S02]  /*2540*/  LDS R9, [R8] ;  /* 0x0000000008097984 */ /* 0x000e640000000800 */
[C---:B-1----:R-:W-:Y:S01]  /*2550*/  FMUL R10, |R9|.reuse, 2.8853900432586669922 ;  /* 0x4038aa3b090a7820 */ /* 0x042fe20000400200 */
[C---:B------:R-:W-:Y:S01]  /*2560*/  FMUL R13, R9.reuse, R9 ;  /* 0x00000009090d7220 */ /* 0x040fe20000400000 */
[C---:B------:R-:W-:Y:S02]  /*2570*/  FSETP.GE.AND P0, PT, |R9|.reuse, 9.010913848876953125, PT ;  /* 0x41102cb40900780b */ /* 0x040fe40003f06200 */
[----:B------:R-:W-:Y:S01]  /*2580*/  FSETP.GE.AND P1, PT, |R9|, 0.60000002384185791016, PT ;  /* 0x3f19999a0900780b */ /* 0x000fe20003f26200 */
[C---:B------:R-:W-:Y:S01]  /*2590*/  FFMA R12, R13.reuse, R12, -0.052303962409496307373 ;  /* 0xbd563cae0d0c7423 */ /* 0x040fe2000000000c */
[----:B------:R-:W1:Y:S03]  /*25a0*/  MUFU.EX2 R10, R10 ;  /* 0x0000000a000a7308 */ /* 0x000e660000000800 */
[----:B------:R-:W-:Y:S01]  /*25b0*/  FFMA R12, R13, R12, 0.1331529766321182251 ;  /* 0x3e0859410d0c7423 */ /* 0x000fe2000000000c */
[----:B-1----:R-:W-:-:S06]  /*25c0*/  FADD R11, R10, 1 ;  /* 0x3f8000000a0b7421 */ /* 0x002fcc0000000000 */
[----:B------:R-:W1:Y:S02]  /*25d0*/  MUFU.RCP R11, R11 ;  /* 0x0000000b000b7308 */ /* 0x000e640000001000 */
[----:B-1----:R-:W-:-:S05]  /*25e0*/  FFMA R2, R11, -2, R18 ;  /* 0xc00000000b027823 */ /* 0x002fca0000000012 */
[----:B------:R-:W-:Y:S01]  /*25f0*/  FSEL R10, R2, 1, !P0 ;  /* 0x3f800000020a7808 */ /* 0x000fe20004000000 */
[----:B------:R-:W-:-:S03]  /*2600*/  FFMA R2, R13, R12, -0.33332768082618713379 ;  /* 0xbeaaa9ed0d027423 */ /* 0x000fc6000000000c */
[----:B------:R-:W-:Y:S01]  /*2610*/  LOP3.LUT R11, R10, 0x80000000, R9, 0xb8, !PT ;  /* 0x800000000a0b7812 */ /* 0x000fe200078eb809 */
[----:B------:R-:W-:Y:S01]  /*2620*/  FFMA R2, R13, R2, RZ ;  /* 0x000000020d027223 */ /* 0x000fe200000000ff */
[----:B------:R-:W-:-:S03]  /*2630*/  MOV R10, 0x437c0000 ;  /* 0x437c0000000a7802 */ /* 0x000fc60000000f00 */
[----:B------:R-:W-:Y:S01]  /*2640*/  @!P1 FFMA R11, R9, R2, R9 ;  /* 0x00000002090b9223 */ /* 0x000fe20000000009 */
[----:B------:R-:W-:-:S04]  /*2650*/  HFMA2 R9, -RZ, RZ, 0.96630859375, -0.0022525787353515625 ;  /* 0x3bbb989dff097431 */ /* 0x000fc800000001ff */
[----:B------:R-:W-:Y:S04]  /*2660*/  STS [R8], R11 ;  /* 0x0000000b08007388 */ /* 0x000fe80000000800 */
[----:B------:R-:W1:Y:S02]  /*2670*/  LDS R2, [R14+0x4] ;  /* 0x000004000e027984 */ /* 0x000e640000000800 */
[----:B-1----:R-:W-:-:S04]  /*2680*/  FFMA.SAT R9, R2, -R9, 0.5 ;  /* 0x3f00000002097423 */ /* 0x002fc80000002809 */
[----:B------:R-:W-:-:S04]  /*2690*/  FFMA.RM R9, R9, R10, 12582913 ;  /* 0x4b40000109097423 */ /* 0x000fc8000000400a */
[C---:B------:R-:W-:Y:S01]  /*26a0*/  FADD R13, R9.reuse, -12583039 ;  /* 0xcb40007f090d7421 */ /* 0x040fe20000000000 */
[----:B------:R-:W-:-:S03]  /*26b0*/  SHF.L.U32 R9, R9, 0x17, RZ ;  /* 0x0000001709097819 */ /* 0x000fc600000006ff */
[----:B------:R-:W-:-:S04]  /*26c0*/  FFMA R13, R2, -1.4426950216293334961, -R13 ;  /* 0xbfb8aa3b020d7823 */ /* 0x000fc8000000080d */
[----:B------:R-:W-:-:S04]  /*26d0*/  FFMA R13, R2, -1.925963033500011079e-08, R13 ;  /* 0xb2a57060020d7823 */ /* 0x000fc8000000000d */
        /* <DEDUP_REMOVED lines=9> */
[----:B------:R-:W-:Y:S01]  /*2770*/  MOV R9, R2 ;  /* 0x0000000200097202 */ /* 0x000fe20000000f00 */
[----:B------:R-:W-:Y:S06]  /*2780*/  BRA `(.L_x_108) ;  /* 0x0000000000107947 */ /* 0x000fec0003800000 */
.L_x_107:
[----:B------:R-:W1:Y:S02]  /*2790*/  MUFU.RCP R9, R10 ;  /* 0x0000000a00097308 */ /* 0x000e640000001000 */
[----:B-1----:R-:W-:-:S04]  /*27a0*/  FFMA R2, R10, R9, -1 ;  /* 0xbf8000000a027423 */ /* 0x002fc80000000009 */
[----:B------:R-:W-:-:S04]  /*27b0*/  FADD.FTZ R2, -R2, -RZ ;  /* 0x800000ff02027221 */ /* 0x000fc80000010100 */
[----:B------:R-:W-:-:S07]  /*27c0*/  FFMA R9, R9, R2, R9 ;  /* 0x0000000209097223 */ /* 0x000fce0000000009 */
.L_x_108:
[----:B------:R-:W-:Y:S01]  /*27d0*/  STS [R14+0x4], R9 ;  /* 0x000004090e007388 */ /* 0x000fe20000000800 */
[----:B------:R-:W-:Y:S01]  /*27e0*/  HFMA2 R11, -RZ, RZ, 0.96630859375, -0.0022525787353515625 ;  /* 0x3bbb989dff0b7431 */ /* 0x000fe200000001ff */
[----:B------:R-:W-:Y:S02]  /*27f0*/  MOV R13, 0x437c0000 ;  /* 0x437c0000000d7802 */ /* 0x000fe40000000f00 */
[----:B------:R-:W1:Y:S02]  /*2800*/  LDS R2, [R6+0x4] ;  /* 0x0000040006027984 */ /* 0x000e640000000800 */
        /* <DEDUP_REMOVED lines=17> */
.L_x_109:
[----:B------:R-:W1:Y:S02]  /*2920*/  MUFU.RCP R9, R10 ;  /* 0x0000000a00097308 */ /* 0x000e640000001000 */
[----:B-1----:R-:W-:-:S04]  /*2930*/  FFMA R2, R10, R9, -1 ;  /* 0xbf8000000a027423 */ /* 0x002fc80000000009 */
[----:B------:R-:W-:-:S04]  /*2940*/  FADD.FTZ R2, -R2, -RZ ;  /* 0x800000ff02027221 */ /* 0x000fc80000010100 */
[----:B------:R-:W-:-:S07]  /*2950*/  FFMA R9, R9, R2, R9 ;  /* 0x0000000209097223 */ /* 0x000fce0000000009 */
.L_x_110:
        /* <DEDUP_REMOVED lines=20> */
.L_x_111:
[----:B------:R-:W1:Y:S02]  /*2aa0*/  MUFU.RCP R2, R13 ;  /* 0x0000000d00027308 */ /* 0x000e640000001000 */
[----:B-1----:R-:W-:-:S04]  /*2ab0*/  FFMA R6, R13, R2, -1 ;  /* 0xbf8000000d067423 */ /* 0x002fc80000000002 */
[----:B------:R-:W-:-:S04]  /*2ac0*/  FADD.FTZ R9, -R6, -RZ ;  /* 0x800000ff06097221 */ /* 0x000fc80000010100 */
[----:B------:R-:W-:-:S07]  /*2ad0*/  FFMA R2, R2, R9, R2 ;  /* 0x0000000902027223 */ /* 0x000fce0000000002 */
.L_x_112:
[----:B------:R-:W-:Y:S01]  /*2ae0*/  STS [R7+0x4], R2 ;  /* 0x0000040207007388 */ /* 0x000fe20000000800 */
[----:B------:R-:W-:Y:S01]  /*2af0*/  HFMA2 R12, -RZ, RZ, 1.125, -9232 ;  /* 0x3c80f082ff0c7431 */ /* 0x000fe200000001ff */
[----:B------:R-:W-:Y:S02]  /*2b00*/  MOV R13, 0x3f800000 ;  /* 0x3f800000000d7802 */ /* 0x000fe40000000f00 */
[----:B------:R-:W1:Y:S01]  /*2b10*/  LDS R6, [R8+0x4] ;  /* 0x0000040008067984 */ /* 0x000e620000000800 */
[----:B------:R-:W-:Y:S02]  /*2b20*/  IADD3 R5, PT, PT, R5, 0x2, RZ ;  /* 0x0000000205057810 */ /* 0x000fe40007ffe0ff */
[----:B------:R-:W-:Y:S01]  /*2b30*/  IADD3 R14, PT, PT, R14, 0x8, RZ ;  /* 0x000000080e0e7810 */ /* 0x000fe20007ffe0ff */
[C---:B-1----:R-:W-:Y:S01]  /*2b40*/  FMUL R9, |R6|.reuse, 2.8853900432586669922 ;  /* 0x4038aa3b06097820 */ /* 0x042fe20000400200 */
[C---:B------:R-:W-:Y:S01]  /*2b50*/  FMUL R11, R6.reuse, R6 ;  /* 0x00000006060b7220 */ /* 0x040fe20000400000 */
[----:B------:R-:W-:-:S02]  /*2b60*/  FSETP.GE.AND P0, PT, |R6|, 9.010913848876953125, PT ;  /* 0x41102cb40600780b */ /* 0x000fc40003f06200 */
        /* <DEDUP_REMOVED lines=8> */
[----:B------:R-:W-:Y:S01]  /*2bf0*/  FFMA R2, R11, R12, -0.33332768082618713379 ;  /* 0xbeaaa9ed0b027423 */ /* 0x000fe2000000000c */
[----:B------:R-:W-:Y:S02]  /*2c00*/  ISETP.NE.AND P0, PT, R5, RZ, PT ;  /* 0x000000ff0500720c */ /* 0x000fe40003f05270 */
[----:B------:R-:W-:Y:S01]  /*2c10*/  LOP3.LUT R7, R7, 0x80000000, R6, 0xb8, !PT ;  /* 0x8000000007077812 */ /* 0x000fe200078eb806 */
[----:B------:R-:W-:-:S04]  /*2c20*/  FFMA R11, R11, R2, RZ ;  /* 0x000000020b0b7223 */ /* 0x000fc800000000ff */
[----:B------:R-:W-:-:S05]  /*2c30*/  @!P1 FFMA R7, R6, R11, R6 ;  /* 0x0000000b06079223 */ /* 0x000fca0000000006 */
[----:B------:R3:W-:Y:S01]  /*2c40*/  STS [R8+0x4], R7 ;  /* 0x0000040708007388 */ /* 0x0007e20000000800 */
[----:B------:R-:W-:Y:S05]  /*2c50*/  @P0 BRA `(.L_x_113) ;  /* 0xfffffff000fc0947 */ /* 0x000fea000383ffff */
.L_x_100:
[----:B------:R-:W-:-:S13]  /*2c60*/  ISETP.NE.AND P0, PT, R16, RZ, PT ;  /* 0x000000ff1000720c */ /* 0x000fda0003f05270 */
[----:B------:R-:W-:Y:S05]  /*2c70*/  @!P0 BRA `(.L_x_114) ;  /* 0x0000000400888947 */ /* 0x000fea0003800000 */
[----:B------:R-:W2:Y:S01]  /*2c80*/  S2R R3, SR_CgaCtaId ;  /* 0x0000000000037919 */ /* 0x000ea20000008800 */
[----:B------:R-:W-:-:S04]  /*2c90*/  MOV R2, 0x400 ;  /* 0x0000040000027802 */ /* 0x000fc80000000f00 */
[----:B--2---:R-:W-:-:S04]  /*2ca0*/  LEA R3, R3, R2, 0x18 ;  /* 0x0000000203037211 */ /* 0x004fc800078ec0ff */
[----:B------:R-:W-:Y:S01]  /*2cb0*/  LEA R5, R4, R3, 0x2 ;  /* 0x0000000304057211 */ /* 0x000fe200078e10ff */
[----:B------:R-:W-:Y:S01]  /*2cc0*/  HFMA2 R3, -RZ, RZ, 0.96630859375, -0.0022525787353515625 ;  /* 0x3bbb989dff037431 */ /* 0x000fe200000001ff */
[----:B------:R-:W-:-:S03]  /*2cd0*/  MOV R4, 0x437c0000 ;  /* 0x437c000000047802 */ /* 0x000fc60000000f00 */
[----:B------:R-:W2:Y:S02]  /*2ce0*/  LDS R2, [R5] ;  /* 0x0000000005027984 */ /* 0x000ea40000000800 */
[----:B--2---:R-:W-:-:S04]  /*2cf0*/  FFMA.SAT R3, R2, -R3, 0.5 ;  /* 0x3f00000002037423 */ /* 0x004fc80000002803 */
[----:B------:R-:W-:-:S04]  /*2d00*/  FFMA.RM R3, R3, R4, 12582913 ;  /* 0x4b40000103037423 */ /* 0x000fc80000004004 */
[C---:B---3--:R-:W-:Y:S01]  /*2d10*/  FADD R7, R3.reuse, -12583039 ;  /* 0xcb40007f03077421 */ /* 0x048fe20000000000 */
        /* <DEDUP_REMOVED lines=11> */
[----:B01----:R-:W-:Y:S05]  /*2dd0*/  CALL.REL.NOINC `($__internal_1_$__cuda_sm20_rcp_rn_f32_slowpath) ;  /* 0x0000001c001c7944 */ /* 0x003fea0003c00000 */
[----:B------:R-:W-:Y:S05]  /*2de0*/  BRA `(.L_x_116) ;  /* 0x0000000000107947 */ /* 0x000fea0003800000 */
.L_x_115:
[----:B------:R-:W2:Y:S02]  /*2df0*/  MUFU.RCP R2, R9 ;  /* 0x0000000900027308 */ /* 0x000ea40000001000 */
[----:B--2---:R-:W-:-:S04]  /*2e00*/  FFMA R3, R9, R2, -1 ;  /* 0xbf80000009037423 */ /* 0x004fc80000000002 */
[----:B------:R-:W-:-:S04]  /*2e10*/  FADD.FTZ R3, -R3, -RZ ;  /* 0x800000ff03037221 */ /* 0x000fc80000010100 */
[----:B------:R-:W-:-:S07]  /*2e20*/  FFMA R2, R2, R3, R2 ;  /* 0x0000000302027223 */ /* 0x000fce0000000002 */
.L_x_116:
        /* <DEDUP_REMOVED lines=10> */
[----:B------:R-:W-:-:S06]  /*2ed0*/  FFMA R7, R4, -1.925963033500011079e-08, R7 ;  /* 0xb2a5706004077823 */ /* 0x000fcc0000000007 */
        /* <DEDUP_REMOVED lines=10> */
.L_x_117:
[----:B------:R-:W2:Y:S02]  /*2f80*/  MUFU.RCP R2, R9 ;  /* 0x0000000900027308 */ /* 0x000ea40000001000 */
[----:B--2---:R-:W-:-:S04]  /*2f90*/  FFMA R4, R9, R2, -1 ;  /* 0xbf80000009047423 */ /* 0x004fc80000000002 */
[----:B------:R-:W-:-:S04]  /*2fa0*/  FADD.FTZ R5, -R4, -RZ ;  /* 0x800000ff04057221 */ /* 0x000fc80000010100 */
[----:B------:R-:W-:-:S07]  /*2fb0*/  FFMA R2, R2, R5, R2 ;  /* 0x0000000502027223 */ /* 0x000fce0000000002 */
.L_x_118:
        /* <DEDUP_REMOVED lines=21> */
.L_x_119:
[----:B------:R-:W2:Y:S02]  /*3110*/  MUFU.RCP R2, R9 ;  /* 0x0000000900027308 */ /* 0x000ea40000001000 */
[----:B--2---:R-:W-:-:S04]  /*3120*/  FFMA R3, R9, R2, -1 ;  /* 0xbf80000009037423 */ /* 0x004fc80000000002 */
[----:B------:R-:W-:-:S04]  /*3130*/  FADD.FTZ R3, -R3, -RZ ;  /* 0x800000ff03037221 */ /* 0x000fc80000010100 */
[----:B------:R-:W-:-:S07]  /*3140*/  FFMA R2, R2, R3, R2 ;  /* 0x0000000302027223 */ /* 0x000fce0000000002 */
.L_x_120:
[----:B------:R-:W-:Y:S01]  /*3150*/  IADD3 R3, PT, PT, R0, R5, RZ ;  /* 0x0000000500037210 */ /* 0x000fe20007ffe0ff */
[----:B------:R-:W-:Y:S01]  /*3160*/  STS [R5], R2 ;  /* 0x0000000205007388 */ /* 0x000fe20000000800 */
[----:B------:R-:W-:Y:S01]  /*3170*/  HFMA2 R8, -RZ, RZ, 1.125, -9232 ;  /* 0x3c80f082ff087431 */ /* 0x000fe200000001ff */
[----:B------:R-:W-:Y:S02]  /*3180*/  MOV R10, 0x3f800000 ;  /* 0x3f800000000a7802 */ /* 0x000fe40000000f00 */
[----:B------:R-:W2:Y:S02]  /*3190*/  LDS R4, [R3] ;  /* 0x0000000003047984 */ /* 0x000ea40000000800 */
[C---:B--2---:R-:W-:Y:S01]  /*31a0*/  FMUL R6, |R4|.reuse, 2.8853900432586669922 ;  /* 0x4038aa3b04067820 */ /* 0x044fe20000400200 */
[C---:B------:R-:W-:Y:S01]  /*31b0*/  FMUL R9, R4.reuse, R4 ;  /* 0x0000000404097220 */ /* 0x040fe20000400000 */
[C---:B------:R-:W-:Y:S02]  /*31c0*/  FSETP.GE.AND P0, PT, |R4|.reuse, 9.010913848876953125, PT ;  /* 0x41102cb40400780b */ /* 0x040fe40003f06200 */
[----:B------:R-:W-:Y:S01]  /*31d0*/  FSETP.GE.AND P1, PT, |R4|, 0.60000002384185791016, PT ;  /* 0x3f19999a0400780b */ /* 0x000fe20003f26200 */
[C---:B------:R-:W-:Y:S01]  /*31e0*/  FFMA R8, R9.reuse, R8, -0.052303962409496307373 ;  /* 0xbd563cae09087423 */ /* 0x040fe20000000008 */
[----:B------:R-:W2:Y:S03]  /*31f0*/  MUFU.EX2 R6, R6 ;  /* 0x0000000600067308 */ /* 0x000ea60000000800 */
[----:B------:R-:W-:Y:S01]  /*3200*/  FFMA R8, R9, R8, 0.1331529766321182251 ;  /* 0x3e08594109087423 */ /* 0x000fe20000000008 */
[----:B--2---:R-:W-:-:S06]  /*3210*/  FADD R7, R6, 1 ;  /* 0x3f80000006077421 */ /* 0x004fcc0000000000 */
[----:B------:R-:W2:Y:S02]  /*3220*/  MUFU.RCP R7, R7 ;  /* 0x0000000700077308 */ /* 0x000ea40000001000 */
[----:B--2---:R-:W-:-:S05]  /*3230*/  FFMA R2, R7, -2, R10 ;  /* 0xc000000007027823 */ /* 0x004fca000000000a */
[----:B------:R-:W-:Y:S01]  /*3240*/  FSEL R5, R2, 1, !P0 ;  /* 0x3f80000002057808 */ /* 0x000fe20004000000 */
[----:B------:R-:W-:-:S03]  /*3250*/  FFMA R2, R9, R8, -0.33332768082618713379 ;  /* 0xbeaaa9ed09027423 */ /* 0x000fc60000000008 */
[----:B------:R-:W-:Y:S01]  /*3260*/  LOP3.LUT R6, R5, 0x80000000, R4, 0xb8, !PT ;  /* 0x8000000005067812 */ /* 0x000fe200078eb804 */
[----:B------:R-:W-:-:S04]  /*3270*/  FFMA R9, R9, R2, RZ ;  /* 0x0000000209097223 */ /* 0x000fc800000000ff */
[----:B------:R-:W-:-:S05]  /*3280*/  @!P1 FFMA R6, R4, R9, R4 ;  /* 0x0000000904069223 */ /* 0x000fca0000000004 */
[----:B------:R2:W-:Y:S02]  /*3290*/  STS [R3], R6 ;  /* 0x0000000603007388 */ /* 0x0005e40000000800 */
.L_x_114:
[----:B------:R-:W1:Y:S01]  /*32a0*/  LDC R10, c[0x0][0x3c0] ;  /* 0x0000f000ff0a7b82 */ /* 0x000e620000000800 */
[----:B------:R-:W4:Y:S01]  /*32b0*/  LDCU.64 UR8, c[0x0][0x3b0] ;  /* 0x00007600ff0877ac */ /* 0x000f220008000a00 */
[----:B------:R-:W-:Y:S02]  /*32c0*/  MOV R12, RZ ;  /* 0x000000ff000c7202 */ /* 0x000fe40000000f00 */
[C---:B-1----:R-:W-:Y:S02]  /*32d0*/  IADD3 R18, PT, PT, R10.reuse, -0x1, RZ ;  /* 0xffffffff0a127810 */ /* 0x042fe40007ffe0ff */
[----:B------:R-:W-:Y:S02]  /*32e0*/  LOP3.LUT R11, R10, 0x3, RZ, 0xc0, !PT ;  /* 0x000000030a0b7812 */ /* 0x000fe400078ec0ff */
[----:B------:R-:W-:Y:S02]  /*32f0*/  ISETP.GE.U32.AND P1, PT, R18, 0x3, PT ;  /* 0x000000031200780c */ /* 0x000fe40003f26070 */
[----:B------:R-:W-:-:S11]  /*3300*/  ISETP.NE.AND P0, PT, R11, RZ, PT ;  /* 0x000000ff0b00720c */ /* 0x000fd60003f05270 */
[----:B----4-:R-:W-:Y:S05]  /*3310*/  @!P1 BRA `(.L_x_121) ;  /* 0x00000008000c9947 */ /* 0x010fea0003800000 */
[----:B--2---:R-:W1:Y:S01]  /*3320*/  S2R R3, SR_CgaCtaId ;  /* 0x0000000000037919 */ /* 0x004e620000008800 */
[----:B------:R-:W2:Y:S01]  /*3330*/  LDCU.64 UR6, c[0x0][0x3a8] ;  /* 0x00007500ff0677ac */ /* 0x000ea20008000a00 */
[----:B------:R-:W-:Y:S02]  /*3340*/  MOV R2, 0x400 ;  /* 0x0000040000027802 */ /* 0x000fe40000000f00 */
[----:B------:R-:W-:Y:S01]  /*3350*/  LOP3.LUT R12, R10, 0x7ffffffc, RZ, 0xc0, !PT ;  /* 0x7ffffffc0a0c7812 */ /* 0x000fe200078ec0ff */
[----:B------:R-:W-:Y:S01]  /*3360*/  UMOV UR4, 0x8 ;  /* 0x0000000800047882 */ /* 0x000fe20000000000 */
[----:B------:R-:W-:Y:S02]  /*3370*/  UMOV UR5, 0x0 ;  /* 0x0000000000057882 */ /* 0x000fe40000000000 */
[----:B------:R-:W-:Y:S01]  /*3380*/  UIMAD.WIDE.U32 UR4, UR8, 0x1, UR4 ;  /* 0x00000001080478a5 */ /* 0x000fe2000f8e0004 */
[----:B------:R-:W-:-:S05]  /*3390*/  IADD3 R14, PT, PT, -R12, RZ, RZ ;  /* 0x000000ff0c0e7210 */ /* 0x000fca0007ffe1ff */
[----:B0-----:R-:W-:Y:S01]  /*33a0*/  MOV R22, UR4 ;  /* 0x0000000400167c02 */ /* 0x001fe20008000f00 */
[----:B------:R-:W-:Y:S02]  /*33b0*/  UIADD3 UR4, UPT, UPT, UR5, UR9, URZ ;  /* 0x0000000905047290 */ /* 0x000fe4000fffe0ff */
[----:B------:R-:W-:Y:S01]  /*33c0*/  MOV R23, UR5 ;  /* 0x0000000500177c02 */ /* 0x000fe20008000f00 */
[----:B--2---:R-:W-:-:S03]  /*33d0*/  UIADD3 UR6, UP0, UPT, UR6, 0x8, URZ ;  /* 0x0000000806067890 */ /* 0x004fc6000ff1e0ff */
[----:B------:R-:W-:Y:S01]  /*33e0*/  MOV R23, UR4 ;  /* 0x0000000400177c02 */ /* 0x000fe20008000f00 */
[----:B------:R-:W-:-:S06]  /*33f0*/  UIADD3.X UR7, UPT, UPT, URZ, UR7, URZ, UP0, !UPT ;  /* 0x00000007ff077290 */ /* 0x000fcc00087fe4ff */
[----:B------:R-:W-:Y:S02]  /*3400*/  MOV R15, UR7 ;  /* 0x00000007000f7c02 */ /* 0x000fe40008000f00 */
[----:B-1----:R-:W-:-:S04]  /*3410*/  LEA R2, R3, R2, 0x18 ;  /* 0x0000000203027211 */ /* 0x002fc800078ec0ff */
[----:B------:R-:W-:Y:S02]  /*3420*/  IADD3 R13, PT, PT, R2, 0x8, RZ ;  /* 0x00000008020d7810 */ /* 0x000fe40007ffe0ff */
[----:B------:R-:W-:-:S07]  /*3430*/  MOV R2, UR6 ;  /* 0x0000000600027c02 */ /* 0x000fce0008000f00 */
.L_x_122:
[----:B-1----:R-:W-:Y:S02]  /*3440*/  MOV R4, R2 ;  /* 0x0000000200047202 */ /* 0x002fe40000000f00 */
[----:B------:R-:W-:Y:S01]  /*3450*/  MOV R5, R15 ;  /* 0x0000000f00057202 */ /* 0x000fe20000000f00 */
[----:B------:R-:W-:Y:S04]  /*3460*/  LDS.64 R2, [R13+-0x8] ;  /* 0xfffff8000d027984 */ /* 0x000fe80000000a00 */
[----:B------:R-:W2:Y:S01]  /*3470*/  LDG.E R6, desc[UR12][R4.64+-0x8] ;  /* 0xfffff80c04067981 */ /* 0x000ea2000c1e1900 */
[----:B------:R-:W-:Y:S01]  /*3480*/  IMAD R15, R10, 0xc, R13 ;  /* 0x0000000c0a0f7824 */ /* 0x000fe200078e020d */
[-C--:B------:R-:W-:Y:S01]  /*3490*/  IADD3 R17, PT, PT, R0, R13.reuse, RZ ;  /* 0x0000000d00117210 */ /* 0x080fe20007ffe0ff */
[----:B------:R-:W-:Y:S01]  /*34a0*/  HFMA2 R19, -RZ, RZ, 1.125, -9232 ;  /* 0x3c80f082ff137431 */ /* 0x000fe200000001ff */
[----:B------:R-:W-:-:S02]  /*34b0*/  LEA R21, R10, R13, 0x3 ;  /* 0x0000000d0a157211 */ /* 0x000fc400078e18ff */
[----:B---3--:R-:W0:Y:S01]  /*34c0*/  LDS R7, [R15+-0x8] ;  /* 0xfffff8000f077984 */ /* 0x008e220000000800 */
[----:B------:R-:W-:-:S03]  /*34d0*/  MOV R20, 0x3f800000 ;  /* 0x3f80000000147802 */ /* 0x000fc60000000f00 */
[----:B------:R-:W2:Y:S04]  /*34e0*/  LDS R25, [R17+-0x8] ;  /* 0xfffff80011197984 */ /* 0x000ea80000000800 */
[----:B------:R-:W1:Y:S01]  /*34f0*/  LDS.64 R8, [R21+-0x8] ;  /* 0xfffff80015087984 */ /* 0x000e620000000a00 */
[----:B0-----:R-:W-:-:S04]  /*3500*/  FMUL R2, R2, R7 ;  /* 0x0000000702027220 */ /* 0x001fc80000400000 */
[----:B--2---:R-:W-:-:S04]  /*3510*/  FFMA R25, R25, R6, R2 ;  /* 0x0000000619197223 */ /* 0x004fc80000000002 */
[C---:B------:R-:W-:Y:S01]  /*3520*/  FMUL R2, |R25|.reuse, 2.8853900432586669922 ;  /* 0x4038aa3b19027820 */ /* 0x040fe20000400200 */
[C---:B------:R-:W-:Y:S01]  /*3530*/  FMUL R26, R25.reuse, R25 ;  /* 0x00000019191a7220 */ /* 0x040fe20000400000 */
[C---:B------:R-:W-:Y:S01]  /*3540*/  FSETP.GE.AND P2, PT, |R25|.reuse, 0.60000002384185791016, PT ;  /* 0x3f19999a1900780b */ /* 0x040fe20003f46200 */
[----:B------:R-:W-:Y:S01]  /*3550*/  STG.E desc[UR12][R4.64+-0x8], R25 ;  /* 0xfffff81904007986 */ /* 0x000fe2000c10190c */
[----:B------:R-:W-:Y:S01]  /*3560*/  FSETP.GE.AND P1, PT, |R25|, 9.010913848876953125, PT ;  /* 0x41102cb41900780b */ /* 0x000fe20003f26200 */
[C---:B------:R-:W-:Y:S01]  /*3570*/  FFMA R27, R26.reuse, R19, -0.052303962409496307373 ;  /* 0xbd563cae1a1b7423 */ /* 0x040fe20000000013 */
[----:B------:R-:W0:Y:S03]  /*3580*/  MUFU.EX2 R2, R2 ;  /* 0x0000000200027308 */ /* 0x000e260000000800 */
[----:B------:R-:W-:Y:S01]  /*3590*/  FFMA R27, R26, R27, 0.1331529766321182251 ;  /* 0x3e0859411a1b7423 */ /* 0x000fe2000000001b */
[----:B0-----:R-:W-:-:S03]  /*35a0*/  FADD R6, R2, 1 ;  /* 0x3f80000002067421 */ /* 0x001fc60000000000 */
[C---:B------:R-:W-:Y:S01]  /*35b0*/  FFMA R2, R26.reuse, R27, -0.33332768082618713379 ;  /* 0xbeaaa9ed1a027423 */ /* 0x040fe2000000001b */
[----:B------:R0:W2:Y:S03]  /*35c0*/  MUFU.RCP R7, R6 ;  /* 0x0000000600077308 */ /* 0x0000a60000001000 */
[----:B------:R-:W-:Y:S01]  /*35d0*/  FFMA R2, R26, R2, RZ ;  /* 0x000000021a027223 */ /* 0x000fe200000000ff */
[----:B0-----:R-:W-:Y:S01]  /*35e0*/  MOV R6, R22 ;  /* 0x0000001600067202 */ /* 0x001fe20000000f00 */
[----:B--2---:R-:W-:-:S05]  /*35f0*/  FFMA R7, R7, -2, R20 ;  /* 0xc000000007077823 */ /* 0x004fca0000000014 */
[----:B------:R-:W-:-:S04]  /*3600*/  FSEL R24, R7, 1, !P1 ;  /* 0x3f80000007187808 */ /* 0x000fc80004800000 */
[--C-:B------:R-:W-:Y:S01]  /*3610*/  LOP3.LUT R7, R24, 0x80000000, R25.reuse, 0xb8, !PT ;  /* 0x8000000018077812 */ /* 0x100fe200078eb819 */
[----:B------:R-:W-:-:S04]  /*3620*/  @!P2 FFMA R7, R25, R2, R25 ;  /* 0x000000021907a223 */ /* 0x000fc80000000019 */
[----:B-1----:R-:W-:Y:S01]  /*3630*/  FMUL R27, R8, R7 ;  /* 0x00000007081b7220 */ /* 0x002fe20000400000 */
[----:B------:R-:W-:Y:S01]  /*3640*/  MOV R7, R23 ;  /* 0x0000001700077202 */ /* 0x000fe20000000f00 */
[----:B------:R-:W0:Y:S04]  /*3650*/  LDS R8, [R15+-0x4] ;  /* 0xfffffc000f087984 */ /* 0x000e280000000800 */
[----:B------:R-:W-:Y:S04]  /*3660*/  STG.E desc[UR12][R6.64+-0x8], R27 ;  /* 0xfffff81b06007986 */ /* 0x000fe8000c10190c */
[----:B------:R-:W2:Y:S04]  /*3670*/  LDG.E R2, desc[UR12][R4.64+-0x4] ;  /* 0xfffffc0c04027981 */ /* 0x000ea8000c1e1900 */
[----:B------:R-:W2:Y:S01]  /*3680*/  LDS R23, [R17+-0x4] ;  /* 0xfffffc0011177984 */ /* 0x000ea20000000800 */
        /* <DEDUP_REMOVED lines=9> */
[----:B------:R-:W-:-:S04]  /*3720*/  FFMA R25, R24, R25, 0.1331529766321182251 ;  /* 0x3e08594118197423 */ /* 0x000fc80000000019 */
[C---:B------:R-:W-:Y:S02]  /*3730*/  FFMA R2, R24.reuse, R25, -0.33332768082618713379 ;  /* 0xbeaaa9ed18027423 */ /* 0x040fe40000000019 */
[----:B------:R-:W-:Y:S02]  /*3740*/  LDS R25, [R17] ;  /* 0x0000000011197984 */ /* 0x000fe40000000800 */
[----:B------:R-:W-:Y:S02]  /*3750*/  FFMA R2, R24, R2, RZ ;  /* 0x0000000218027223 */ /* 0x000fe400000000ff */
[----:B------:R-:W-:Y:S01]  /*3760*/  LDS R17, [R17+0x4] ;  /* 0x0000040011117984 */ /* 0x000fe20000000800 */
[----:B0-----:R-:W-:-:S04]  /*3770*/  FADD R8, R3, 1 ;  /* 0x3f80000003087421 */ /* 0x001fc80000000000 */
[----:B------:R-:W0:Y:S02]  /*3780*/  MUFU.RCP R29, R8 ;  /* 0x00000008001d7308 */ /* 0x000e240000001000 */
[----:B0-----:R-:W-:-:S05]  /*3790*/  FFMA R29, R29, -2, R20 ;  /* 0xc00000001d1d7823 */ /* 0x001fca0000000014 */
[----:B------:R-:W-:-:S04]  /*37a0*/  FSEL R22, R29, 1, !P1 ;  /* 0x3f8000001d167808 */ /* 0x000fc80004800000 */
[--C-:B------:R-:W-:Y:S01]  /*37b0*/  LOP3.LUT R22, R22, 0x80000000, R23.reuse, 0xb8, !PT ;  /* 0x8000000016167812 */ /* 0x100fe200078eb817 */
[----:B------:R-:W-:Y:S02]  /*37c0*/  @!P2 FFMA R22, R23, R2, R23 ;  /* 0x000000021716a223 */ /* 0x000fe40000000017 */
[----:B------:R-:W-:Y:S02]  /*37d0*/  LDS.64 R2, [R13] ;  /* 0x000000000d027984 */ /* 0x000fe40000000a00 */
[----:B------:R-:W-:Y:S02]  /*37e0*/  FMUL R27, R22, R9 ;  /* 0x00000009161b7220 */ /* 0x000fe40000400000 */
[----:B------:R-:W0:Y:S04]  /*37f0*/  LDS R9, [R15] ;  /* 0x000000000f097984 */ /* 0x000e280000000800 */
[----:B------:R1:W-:Y:S04]  /*3800*/  STG.E desc[UR12][R6.64+-0x4], R27 ;  /* 0xfffffc1b06007986 */ /* 0x0003e8000c10190c */
[----:B------:R-:W2:Y:S01]  /*3810*/  LDG.E R8, desc[UR12][R4.64] ;  /* 0x0000000c04087981 */ /* 0x000ea2000c1e1900 */
[----:B0-----:R-:W-:-:S04]  /*3820*/  FMUL R2, R2, R9 ;  /* 0x0000000902027220 */ /* 0x001fc80000400000 */
[----:B--2---:R-:W-:Y:S02]  /*3830*/  FFMA R25, R25, R8, R2 ;  /* 0x0000000819197223 */ /* 0x004fe40000000002 */
[----:B------:R0:W2:Y:S02]  /*3840*/  LDS.64 R8, [R21] ;  /* 0x0000000015087984 */ /* 0x0000a40000000a00 */
[C---:B------:R-:W-:Y:S01]  /*3850*/  FMUL R2, |R25|.reuse, 2.8853900432586669922 ;  /* 0x4038aa3b19027820 */ /* 0x040fe20000400200 */
[C---:B------:R-:W-:Y:S01]  /*3860*/  FMUL R26, R25.reuse, R25 ;  /* 0x00000019191a7220 */ /* 0x040fe20000400000 */
[C---:B------:R-:W-:Y:S01]  /*3870*/  FSETP.GE.AND P2, PT, |R25|.reuse, 0.60000002384185791016, PT ;  /* 0x3f19999a1900780b */ /* 0x040fe20003f46200 */
[----:B------:R-:W-:Y:S01]  /*3880*/  STG.E desc[UR12][R4.64], R25 ;  /* 0x0000001904007986 */ /* 0x000fe2000c10190c */
[----:B------:R-:W-:Y:S01]  /*3890*/  FSETP.GE.AND P1, PT, |R25|, 9.010913848876953125, PT ;  /* 0x41102cb41900780b */ /* 0x000fe20003f26200 */
[C---:B-1----:R-:W-:Y:S01]  /*38a0*/  FFMA R27, R26.reuse, R19, -0.052303962409496307373 ;  /* 0xbd563cae1a1b7423 */ /* 0x042fe20000000013 */
[----:B------:R-:W1:Y:S03]  /*38b0*/  MUFU.EX2 R2, R2 ;  /* 0x0000000200027308 */ /* 0x000e660000000800 */
[----:B------:R-:W-:Y:S01]  /*38c0*/  FFMA R27, R26, R27, 0.1331529766321182251 ;  /* 0x3e0859411a1b7423 */ /* 0x000fe2000000001b */
[----:B-1----:R-:W-:-:S03]  /*38d0*/  FADD R22, R2, 1 ;  /* 0x3f80000002167421 */ /* 0x002fc60000000000 */
[C---:B------:R-:W-:Y:S01]  /*38e0*/  FFMA R2, R26.reuse, R27, -0.33332768082618713379 ;  /* 0xbeaaa9ed1a027423 */ /* 0x040fe2000000001b */
[----:B------:R-:W1:Y:S03]  /*38f0*/  MUFU.RCP R23, R22 ;  /* 0x0000001600177308 */ /* 0x000e660000001000 */
[----:B------:R-:W-:Y:S01]  /*3900*/  FFMA R2, R26, R2, RZ ;  /* 0x000000021a027223 */ /* 0x000fe200000000ff */
[----:B-1----:R-:W-:-:S05]  /*3910*/  FFMA R23, R23, -2, R20 ;  /* 0xc000000017177823 */ /* 0x002fca0000000014 */
[----:B------:R-:W-:-:S04]  /*3920*/  FSEL R24, R23, 1, !P1 ;  /* 0x3f80000017187808 */ /* 0x000fc80004800000 */
[--C-:B0-----:R-:W-:Y:S01]  /*3930*/  LOP3.LUT R21, R24, 0x80000000, R25.reuse, 0xb8, !PT ;  /* 0x8000000018157812 */ /* 0x101fe200078eb819 */
[----:B------:R-:W-:-:S04]  /*3940*/  @!P2 FFMA R21, R25, R2, R25 ;  /* 0x000000021915a223 */ /* 0x000fc80000000019 */
[----:B--2---:R-:W-:Y:S02]  /*3950*/  FMUL R21, R8, R21 ;  /* 0x0000001508157220 */ /* 0x004fe40000400000 */
[----:B------:R-:W0:Y:S04]  /*3960*/  LDS R8, [R15+0x4] ;  /* 0x000004000f087984 */ /* 0x000e280000000800 */
[----:B------:R1:W-:Y:S04]  /*3970*/  STG.E desc[UR12][R6.64], R21 ;  /* 0x0000001506007986 */ /* 0x0003e8000c10190c */
[----:B------:R-:W2:Y:S01]  /*3980*/  LDG.E R2, desc[UR12][R4.64+0x4] ;  /* 0x0000040c04027981 */ /* 0x000ea2000c1e1900 */
[----:B------:R-:W-:-:S02]  /*3990*/  IADD3 R14, PT, PT, R14, 0x4, RZ ;  /* 0x000000040e0e7810 */ /* 0x000fc40007ffe0ff */
[----:B------:R-:W-:Y:S01]  /*39a0*/  IADD3 R13, PT, PT, R13, 0x10, RZ ;  /* 0x000000100d0d7810 */ /* 0x000fe20007ffe0ff */
[----:B0-----:R-:W-:-:S04]  /*39b0*/  FMUL R8, R8, R3 ;  /* 0x0000000308087220 */ /* 0x001fc80000400000 */
[----:B--2---:R-:W-:-:S04]  /*39c0*/  FFMA R3, R17, R2, R8 ;  /* 0x0000000211037223 */ /* 0x004fc80000000008 */
[C---:B------:R-:W-:Y:S01]  /*39d0*/  FMUL R8, |R3|.reuse, 2.8853900432586669922 ;  /* 0x4038aa3b03087820 */ /* 0x040fe20000400200 */
[C---:B------:R-:W-:Y:S01]  /*39e0*/  FMUL R24, R3.reuse, R3 ;  /* 0x0000000303187220 */ /* 0x040fe20000400000 */
[C---:B------:R-:W-:Y:S01]  /*39f0*/  FSETP.GE.AND P2, PT, |R3|.reuse, 0.60000002384185791016, PT ;  /* 0x3f19999a0300780b */ /* 0x040fe20003f46200 */
[----:B------:R1:W-:Y:S01]  /*3a00*/  STG.E desc[UR12][R4.64+0x4], R3 ;  /* 0x0000040304007986 */ /* 0x0003e2000c10190c */
[----:B------:R-:W-:Y:S01]  /*3a10*/  FSETP.GE.AND P1, PT, |R3|, 9.010913848876953125, PT ;  /* 0x41102cb40300780b */ /* 0x000fe20003f26200 */
[C---:B------:R-:W-:Y:S01]  /*3a20*/  FFMA R19, R24.reuse, R19, -0.052303962409496307373 ;  /* 0xbd563cae18137423 */ /* 0x040fe20000000013 */
[----:B------:R-:W0:Y:S03]  /*3a30*/  MUFU.EX2 R8, R8 ;  /* 0x0000000800087308 */ /* 0x000e260000000800 */
[----:B------:R-:W-:-:S04]  /*3a40*/  FFMA R19, R24, R19, 0.1331529766321182251 ;  /* 0x3e08594118137423 */ /* 0x000fc80000000013 */
[----:B------:R-:W-:-:S04]  /*3a50*/  FFMA R2, R24, R19, -0.33332768082618713379 ;  /* 0xbeaaa9ed18027423 */ /* 0x000fc80000000013 */
[----:B------:R-:W-:Y:S01]  /*3a60*/  FFMA R2, R24, R2, RZ ;  /* 0x0000000218027223 */ /* 0x000fe200000000ff */
[----:B0-----:R-:W-:-:S04]  /*3a70*/  FADD R22, R8, 1 ;  /* 0x3f80000008167421 */ /* 0x001fc80000000000 */
[----:B------:R0:W2:Y:S02]  /*3a80*/  MUFU.RCP R23, R22 ;  /* 0x0000001600177308 */ /* 0x0000a40000001000 */
[----:B0-----:R-:W-:Y:S01]  /*3a90*/  IADD3 R22, P3, PT, R6, 0x10, RZ ;  /* 0x0000001006167810 */ /* 0x001fe20007f7e0ff */
[----:B--2---:R-:W-:-:S05]  /*3aa0*/  FFMA R23, R23, -2, R20 ;  /* 0xc000000017177823 */ /* 0x004fca0000000014 */
[----:B------:R-:W-:Y:S02]  /*3ab0*/  FSEL R20, R23, 1, !P1 ;  /* 0x3f80000017147808 */ /* 0x000fe40004800000 */
[----:B------:R-:W-:Y:S02]  /*3ac0*/  ISETP.NE.AND P1, PT, R14, RZ, PT ;  /* 0x000000ff0e00720c */ /* 0x000fe40003f25270 */
[--C-:B------:R-:W-:Y:S01]  /*3ad0*/  LOP3.LUT R20, R20, 0x80000000, R3.reuse, 0xb8, !PT ;  /* 0x8000000014147812 */ /* 0x100fe200078eb803 */
[----:B------:R-:W-:Y:S01]  /*3ae0*/  @!P2 FFMA R20, R3, R2, R3 ;  /* 0x000000020314a223 */ /* 0x000fe20000000003 */
[----:B------:R-:W-:Y:S02]  /*3af0*/  IADD3 R2, P2, PT, R4, 0x10, RZ ;  /* 0x0000001004027810 */ /* 0x000fe40007f5e0ff */
[----:B------:R-:W-:Y:S01]  /*3b00*/  IADD3.X R23, PT, PT, RZ, R7, RZ, P3, !PT ;  /* 0x00000007ff177210 */ /* 0x000fe20001ffe4ff */
[----:B------:R-:W-:Y:S01]  /*3b10*/  FMUL R9, R20, R9 ;  /* 0x0000000914097220 */ /* 0x000fe20000400000 */
[----:B------:R-:W-:-:S04]  /*3b20*/  IADD3.X R15, PT, PT, RZ, R5, RZ, P2, !PT ;  /* 0x00000005ff0f7210 */ /* 0x000fc800017fe4ff */
[----:B------:R1:W-:Y:S01]  /*3b30*/  STG.E desc[UR12][R6.64+0x4], R9 ;  /* 0x0000040906007986 */ /* 0x0003e2000c10190c */
[----:B------:R-:W-:Y:S05]  /*3b40*/  @P1 BRA `(.L_x_122) ;  /* 0xfffffff8003c1947 */ /* 0x000fea000383ffff */
.L_x_121:
[----:B------:R-:W-:Y:S05]  /*3b50*/  @!P0 BRA `(.L_x_123) ;  /* 0x0000000400988947 */ /* 0x000fea0003800000 */
[----:B------:R-:W4:Y:S01]  /*3b60*/  S2R R0, SR_CgaCtaId ;  /* 0x0000000000007919 */ /* 0x000f220000008800 */
[----:B------:R-:W-:Y:S02]  /*3b70*/  ISETP.NE.AND P2, PT, R11, 0x1, PT ;  /* 0x000000010b00780c */ /* 0x000fe40003f45270 */
[----:B0-----:R-:W-:Y:S02]  /*3b80*/  MOV R15, 0x400 ;  /* 0x00000400000f7802 */ /* 0x001fe40000000f00 */
[----:B------:R-:W-:Y:S02]  /*3b90*/  ISETP.NE.AND P1, PT, R16, RZ, PT ;  /* 0x000000ff1000720c */ /* 0x000fe40003f25270 */
[----:B----4-:R-:W-:-:S04]  /*3ba0*/  LEA R15, R0, R15, 0x18 ;  /* 0x0000000f000f7211 */ /* 0x010fc800078ec0ff */
[----:B------:R-:W-:-:S03]  /*3bb0*/  LEA R13, R10, R15, 0x2 ;  /* 0x0000000f0a0d7211 */ /* 0x000fc600078e10ff */
[----:B------:R-:W-:Y:S05]  /*3bc0*/  @!P2 BRA `(.L_x_124) ;  /* 0x0000000000eca947 */ /* 0x000fea0003800000 */
[----:B-12---:R-:W0:Y:S02]  /*3bd0*/  LDC.64 R2, c[0x0][0x3a8] ;  /* 0x0000ea00ff027b82 */ /* 0x006e240000000a00 */
[----:B0-----:R-:W-:-:S05]  /*3be0*/  IMAD.WIDE.U32 R2, R12, 0x4, R2 ;  /* 0x000000040c027825 */ /* 0x001fca00078e0002 */
[----:B------:R-:W2:Y:S01]  /*3bf0*/  LDG.E R0, desc[UR12][R2.64] ;  /* 0x0000000c02007981 */ /* 0x000ea2000c1e1900 */
[C---:B------:R-:W-:Y:S02]  /*3c00*/  LEA R9, R12.reuse, R15, 0x2 ;  /* 0x0000000f0c097211 */ /* 0x040fe400078e10ff */
[----:B------:R-:W-:Y:S02]  /*3c10*/  LEA R14, R12, R13, 0x2 ;  /* 0x0000000d0c0e7211 */ /* 0x000fe400078e10ff */
[C---:B------:R-:W-:Y:S01]  /*3c20*/  LEA R4, R10.reuse, R9, 0x3 ;  /* 0x000000090a047211 */ /* 0x040fe200078e18ff */
[----:B------:R-:W-:Y:S01]  /*3c30*/  IMAD R16, R10, 0xc, R9 ;  /* 0x0000000c0a107824 */ /* 0x000fe200078e0209 */
[----:B---3--:R0:W-:Y:S01]  /*3c40*/  LDS.64 R6, [R9] ;  /* 0x0000000009067984 */ /* 0x0081e20000000a00 */
[----:B------:R-:W-:-:S03]  /*3c50*/  MOV R19, 0x3f800000 ;  /* 0x3f80000000137802 */ /* 0x000fc60000000f00 */
[----:B------:R-:W1:Y:S04]  /*3c60*/  LDS R5, [R16] ;  /* 0x0000000010057984 */ /* 0x000e680000000800 */
[----:B------:R-:W2:Y:S01]  /*3c70*/  LDS R17, [R14] ;  /* 0x000000000e117984 */ /* 0x000ea20000000800 */
[----:B0-----:R-:W0:Y:S03]  /*3c80*/  LDC.64 R8, c[0x0][0x3b0] ;  /* 0x0000ec00ff087b82 */ /* 0x001e260000000a00 */
[----:B------:R-:W-:Y:S04]  /*3c90*/  LDS R16, [R16+0x4] ;  /* 0x0000040010107984 */ /* 0x000fe80000000800 */
[----:B------:R-:W-:Y:S01]  /*3ca0*/  LDS R14, [R14+0x4] ;  /* 0x000004000e0e7984 */ /* 0x000fe20000000800 */
[----:B0-----:R-:W-:-:S04]  /*3cb0*/  IMAD.WIDE.U32 R8, R12, 0x4, R8 ;  /* 0x000000040c087825 */ /* 0x001fc800078e0008 */
[----:B-1----:R-:W-:Y:S02]  /*3cc0*/  FMUL R6, R6, R5 ;  /* 0x0000000506067220 */ /* 0x002fe40000400000 */
[----:B------:R-:W0:Y:S02]  /*3cd0*/  LDS.64 R4, [R4] ;  /* 0x0000000004047984 */ /* 0x000e240000000a00 */
[----:B--2---:R-:W-:Y:S01]  /*3ce0*/  FFMA R17, R17, R0, R6 ;  /* 0x0000000011117223 */ /* 0x004fe20000000006 */
[----:B------:R-:W-:-:S03]  /*3cf0*/  HFMA2 R6, -RZ, RZ, 1.125, -9232 ;  /* 0x3c80f082ff067431 */ /* 0x000fc600000001ff */
[C---:B------:R-:W-:Y:S01]  /*3d00*/  FMUL R0, |R17|.reuse, 2.8853900432586669922 ;  /* 0x4038aa3b11007820 */ /* 0x040fe20000400200 */
[C---:B------:R-:W-:Y:S01]  /*3d10*/  FMUL R23, R17.reuse, R17 ;  /* 0x0000001111177220 */ /* 0x040fe20000400000 */
[C---:B------:R-:W-:Y:S01]  /*3d20*/  FSETP.GE.AND P2, PT, |R17|.reuse, 9.010913848876953125, PT ;  /* 0x41102cb41100780b */ /* 0x040fe20003f46200 */
[----:B------:R1:W-:Y:S01]  /*3d30*/  STG.E desc[UR12][R2.64], R17 ;  /* 0x0000001102007986 */ /* 0x0003e2000c10190c */
[----:B------:R-:W-:Y:S02]  /*3d40*/  FSETP.GE.AND P3, PT, |R17|, 0.60000002384185791016, PT ;  /* 0x3f19999a1100780b */ /* 0x000fe40003f66200 */
[----:B------:R-:W2:Y:S01]  /*3d50*/  MUFU.EX2 R0, R0 ;  /* 0x0000000000007308 */ /* 0x000ea20000000800 */
[----:B------:R-:W-:-:S04]  /*3d60*/  FFMA R22, R23, R6, -0.052303962409496307373 ;  /* 0xbd563cae17167423 */ /* 0x000fc80000000006 */
        /* <DEDUP_REMOVED lines=8> */
[----:B------:R-:W-:-:S04]  /*3df0*/  @!P3 FFMA R21, R17, R0, R17 ;  /* 0x000000001115b223 */ /* 0x000fc80000000011 */
[----:B0-----:R-:W-:-:S05]  /*3e00*/  FMUL R21, R4, R21 ;  /* 0x0000001504157220 */ /* 0x001fca0000400000 */
[----:B------:R0:W-:Y:S04]  /*3e10*/  STG.E desc[UR12][R8.64], R21 ;  /* 0x0000001508007986 */ /* 0x0001e8000c10190c */
[----:B------:R-:W2:Y:S01]  /*3e20*/  LDG.E R23, desc[UR12][R2.64+0x4] ;  /* 0x0000040c02177981 */ /* 0x000ea2000c1e1900 */
[----:B------:R-:W-:Y:S01]  /*3e30*/  FMUL R7, R16, R7 ;  /* 0x0000000710077220 */ /* 0x000fe20000400000 */
[----:B------:R-:W-:-:S03]  /*3e40*/  IADD3 R12, PT, PT, R12, 0x2, RZ ;  /* 0x000000020c0c7810 */ /* 0x000fc60007ffe0ff */
[----:B--2---:R-:W-:-:S04]  /*3e50*/  FFMA R7, R14, R23, R7 ;  /* 0x000000170e077223 */ /* 0x004fc80000000007 */
[C---:B------:R-:W-:Y:S01]  /*3e60*/  FMUL R4, |R7|.reuse, 2.8853900432586669922 ;  /* 0x4038aa3b07047820 */ /* 0x040fe20000400200 */
[C---:B-1----:R-:W-:Y:S01]  /*3e70*/  FMUL R17, R7.reuse, R7 ;  /* 0x0000000707117220 */ /* 0x042fe20000400000 */
[C---:B------:R-:W-:Y:S01]  /*3e80*/  FSETP.GE.AND P3, PT, |R7|.reuse, 0.60000002384185791016, PT ;  /* 0x3f19999a0700780b */ /* 0x040fe20003f66200 */
[----:B------:R0:W-:Y:S01]  /*3e90*/  STG.E desc[UR12][R2.64+0x4], R7 ;  /* 0x0000040702007986 */ /* 0x0001e2000c10190c */
[----:B------:R-:W-:Y:S01]  /*3ea0*/  FSETP.GE.AND P2, PT, |R7|, 9.010913848876953125, PT ;  /* 0x41102cb40700780b */ /* 0x000fe20003f46200 */
[C---:B------:R-:W-:Y:S01]  /*3eb0*/  FFMA R6, R17.reuse, R6, -0.052303962409496307373 ;  /* 0xbd563cae11067423 */ /* 0x040fe20000000006 */
[----:B------:R-:W1:Y:S03]  /*3ec0*/  MUFU.EX2 R4, R4 ;  /* 0x0000000400047308 */ /* 0x000e660000000800 */
[----:B------:R-:W-:-:S04]  /*3ed0*/  FFMA R0, R17, R6, 0.1331529766321182251 ;  /* 0x3e08594111007423 */ /* 0x000fc80000000006 */
[----:B------:R-:W-:-:S04]  /*3ee0*/  FFMA R0, R17, R0, -0.33332768082618713379 ;  /* 0xbeaaa9ed11007423 */ /* 0x000fc80000000000 */
[----:B------:R-:W-:Y:S01]  /*3ef0*/  FFMA R0, R17, R0, RZ ;  /* 0x0000000011007223 */ /* 0x000fe200000000ff */
[----:B-1----:R-:W-:-:S06]  /*3f00*/  FADD R20, R4, 1 ;  /* 0x3f80000004147421 */ /* 0x002fcc0000000000 */
[----:B------:R-:W1:Y:S02]  /*3f10*/  MUFU.RCP R20, R20 ;  /* 0x0000001400147308 */ /* 0x000e640000001000 */
[----:B-1----:R-:W-:-:S05]  /*3f20*/  FFMA R19, R20, -2, R19 ;  /* 0xc000000014137823 */ /* 0x002fca0000000013 */
[----:B------:R-:W-:-:S04]  /*3f30*/  FSEL R6, R19, 1, !P2 ;  /* 0x3f80000013067808 */ /* 0x000fc80005000000 */
[--C-:B------:R-:W-:Y:S01]  /*3f40*/  LOP3.LUT R6, R6, 0x80000000, R7.reuse, 0xb8, !PT ;  /* 0x8000000006067812 */ /* 0x100fe200078eb807 */
[----:B------:R-:W-:-:S04]  /*3f50*/  @!P3 FFMA R6, R7, R0, R7 ;  /* 0x000000000706b223 */ /* 0x000fc80000000007 */
[----:B------:R-:W-:-:S05]  /*3f60*/  FMUL R5, R6, R5 ;  /* 0x0000000506057220 */ /* 0x000fca0000400000 */
[----:B------:R0:W-:Y:S02]  /*3f70*/  STG.E desc[UR12][R8.64+0x4], R5 ;  /* 0x0000040508007986 */ /* 0x0001e4000c10190c */
.L_x_124:
[----:B------:R-:W-:Y:S05]  /*3f80*/  @!P1 BRA `(.L_x_123) ;  /* 0x00000000008c9947 */ /* 0x000fea0003800000 */
[----:B012---:R-:W0:Y:S02]  /*3f90*/  LDC.64 R2, c[0x0][0x3a8] ;  /* 0x0000ea00ff027b82 */ /* 0x007e240000000a00 */
[----:B0-----:R-:W-:-:S05]  /*3fa0*/  IMAD.WIDE.U32 R2, R12, 0x4, R2 ;  /* 0x000000040c027825 */ /* 0x001fca00078e0002 */
[----:B------:R-:W3:Y:S01]  /*3fb0*/  LDG.E R0, desc[UR12][R2.64] ;  /* 0x0000000c02007981 */ /* 0x000ee2000c1e1900 */
[C---:B------:R-:W-:Y:S01]  /*3fc0*/  LEA R15, R12.reuse, R15, 0x2 ;  /* 0x0000000f0c0f7211 */ /* 0x040fe200078e10ff */
[----:B------:R-:W-:Y:S01]  /*3fd0*/  HFMA2 R16, -RZ, RZ, 1.875, 0 ;  /* 0x3f800000ff107431 */ /* 0x000fe200000001ff */
[----:B------:R-:W-:Y:S02]  /*3fe0*/  LEA R13, R12, R13, 0x2 ;  /* 0x0000000d0c0d7211 */ /* 0x000fe400078e10ff */
[----:B------:R-:W-:Y:S01]  /*3ff0*/  MOV R14, 0x3c80f082 ;  /* 0x3c80f082000e7802 */ /* 0x000fe20000000f00 */
[----:B------:R-:W-:Y:S01]  /*4000*/  IMAD R5, R10, 0xc, R15 ;  /* 0x0000000c0a057824 */ /* 0x000fe200078e020f */
[----:B------:R-:W-:Y:S04]  /*4010*/  LDS R4, [R15] ;  /* 0x000000000f047984 */ /* 0x000fe80000000800 */
[----:B------:R-:W-:Y:S04]  /*4020*/  LDS R13, [R13] ;  /* 0x000000000d0d7984 */ /* 0x000fe80000000800 */
[----:B------:R-:W0:Y:S02]  /*4030*/  LDS R5, [R5] ;  /* 0x0000000005057984 */ /* 0x000e240000000800 */
[----:B0-----:R-:W-:-:S04]  /*4040*/  FMUL R4, R4, R5 ;  /* 0x0000000504047220 */ /* 0x001fc80000400000 */
[----:B---3--:R-:W-:Y:S01]  /*4050*/  FFMA R7, R13, R0, R4 ;  /* 0x000000000d077223 */ /* 0x008fe20000000004 */
[----:B------:R-:W-:Y:S01]  /*4060*/  LEA R0, R10, R15, 0x3 ;  /* 0x0000000f0a007211 */ /* 0x000fe200078e18ff */
[----:B------:R-:W0:Y:S02]  /*4070*/  LDC.64 R4, c[0x0][0x3b0] ;  /* 0x0000ec00ff047b82 */ /* 0x000e240000000a00 */
[C---:B------:R-:W-:Y:S01]  /*4080*/  FMUL R8, |R7|.reuse, 2.8853900432586669922 ;  /* 0x4038aa3b07087820 */ /* 0x040fe20000400200 */
[C---:B------:R-:W-:Y:S01]  /*4090*/  FMUL R15, R7.reuse, R7 ;  /* 0x00000007070f7220 */ /* 0x040fe20000400000 */
[----:B------:R1:W2:Y:S01]  /*40a0*/  LDS R6, [R0] ;  /* 0x0000000000067984 */ /* 0x0002a20000000800 */
[----:B------:R-:W-:Y:S02]  /*40b0*/  FSETP.GE.AND P2, PT, |R7|, 0.60000002384185791016, PT ;  /* 0x3f19999a0700780b */ /* 0x000fe40003f46200 */
[----:B------:R-:W-:Y:S01]  /*40c0*/  FFMA R14, R15, R14, -0.052303962409496307373 ;  /* 0xbd563cae0f0e7423 */ /* 0x000fe2000000000e */
[----:B------:R-:W3:Y:S01]  /*40d0*/  MUFU.EX2 R8, R8 ;  /* 0x0000000800087308 */ /* 0x000ee20000000800 */
[----:B------:R-:W-:Y:S01]  /*40e0*/  FSETP.GE.AND P1, PT, |R7|, 9.010913848876953125, PT ;  /* 0x41102cb40700780b */ /* 0x000fe20003f26200 */
[----:B------:R4:W-:Y:S01]  /*40f0*/  STG.E desc[UR12][R2.64], R7 ;  /* 0x0000000702007986 */ /* 0x0009e2000c10190c */
[----:B-1----:R-:W-:-:S04]  /*4100*/  FFMA R0, R15, R14, 0.1331529766321182251 ;  /* 0x3e0859410f007423 */ /* 0x002fc8000000000e */
[----:B------:R-:W-:-:S04]  /*4110*/  FFMA R0, R15, R0, -0.33332768082618713379 ;  /* 0xbeaaa9ed0f007423 */ /* 0x000fc80000000000 */
[----:B------:R-:W-:Y:S01]  /*4120*/  FFMA R0, R15, R0, RZ ;  /* 0x000000000f007223 */ /* 0x000fe200000000ff */
[----:B0-----:R-:W-:-:S04]  /*4130*/  IMAD.WIDE.U32 R4, R12, 0x4, R4 ;  /* 0x000000040c047825 */ /* 0x001fc800078e0004 */
[----:B---3--:R-:W-:-:S06]  /*4140*/  FADD R9, R8, 1 ;  /* 0x3f80000008097421 */ /* 0x008fcc0000000000 */
[----:B------:R-:W0:Y:S02]  /*4150*/  MUFU.RCP R9, R9 ;  /* 0x0000000900097308 */ /* 0x000e240000001000 */
[----:B0-----:R-:W-:-:S05]  /*4160*/  FFMA R13, R9, -2, R16 ;  /* 0xc0000000090d7823 */ /* 0x001fca0000000010 */
[----:B------:R-:W-:-:S04]  /*4170*/  FSEL R8, R13, 1, !P1 ;  /* 0x3f8000000d087808 */ /* 0x000fc80004800000 */
[--C-:B------:R-:W-:Y:S01]  /*4180*/  LOP3.LUT R9, R8, 0x80000000, R7.reuse, 0xb8, !PT ;  /* 0x8000000008097812 */ /* 0x100fe200078eb807 */
[----:B------:R-:W-:-:S04]  /*4190*/  @!P2 FFMA R9, R7, R0, R7 ;  /* 0x000000000709a223 */ /* 0x000fc80000000007 */
[----:B--2---:R-:W-:-:S05]  /*41a0*/  FMUL R9, R6, R9 ;  /* 0x0000000906097220 */ /* 0x004fca0000400000 */
[----:B------:R4:W-:Y:S02]  /*41b0*/  STG.E desc[UR12][R4.64], R9 ;  /* 0x0000000904007986 */ /* 0x0009e4000c10190c */
.L_x_123:
[----:B------:R-:W-:Y:S01]  /*41c0*/  ISETP.GE.U32.AND P2, PT, R18, 0xf, PT ;  /* 0x0000000f1200780c */ /* 0x000fe20003f46070 */
[C---:B------:R-:W-:Y:S01]  /*41d0*/  IMAD R0, R10.reuse, UR10, RZ ;  /* 0x0000000a0a007c24 */ /* 0x040fe2000f8e02ff */
[----:B0--3--:R-:W-:Y:S02]  /*41e0*/  LOP3.LUT R8, R10, 0xf, RZ, 0xc0, !PT ;  /* 0x0000000f0a087812 */ /* 0x009fe400078ec0ff */
[----:B-12-4-:R-:W-:Y:S02]  /*41f0*/  MOV R3, RZ ;  /* 0x000000ff00037202 */ /* 0x016fe40000000f00 */
[----:B------:R-:W-:-:S07]  /*4200*/  ISETP.NE.AND P1, PT, R8, RZ, PT ;  /* 0x000000ff0800720c */ /* 0x000fce0003f25270 */
[----:B------:R-:W-:Y:S06]  /*4210*/  @!P2 BRA `(.L_x_125) ;  /* 0x0000000000d4a947 */ /* 0x000fec0003800000 */
[----:B------:R-:W0:Y:S01]  /*4220*/  LDC.64 R4, c[0x0][0x3a0] ;  /* 0x0000e800ff047b82 */ /* 0x000e220000000a00 */
[----:B------:R-:W-:Y:S01]  /*4230*/  UIADD3 UR4, UP0, UPT, UR8, 0x20, URZ ;  /* 0x0000002008047890 */ /* 0x000fe2000ff1e0ff */
[----:B------:R-:W-:-:S03]  /*4240*/  LOP3.LUT R3, R10, 0x7ffffff0, RZ, 0xc0, !PT ;  /* 0x7ffffff00a037812 */ /* 0x000fc600078ec0ff */
[----:B------:R-:W-:Y:S01]  /*4250*/  UIADD3.X UR5, UPT, UPT, URZ, UR9, URZ, UP0, !UPT ;  /* 0x00000009ff057290 */ /* 0x000fe200087fe4ff */
[----:B------:R-:W-:Y:S02]  /*4260*/  IADD3 R2, PT, PT, -R3, RZ, RZ ;  /* 0x000000ff03027210 */ /* 0x000fe40007ffe1ff */
[----:B------:R-:W-:-:S03]  /*4270*/  MOV R14, UR4 ;  /* 0x00000004000e7c02 */ /* 0x000fc60008000f00 */
[----:B------:R-:W-:Y:S01]  /*4280*/  MOV R9, UR5 ;  /* 0x0000000500097c02 */ /* 0x000fe20008000f00 */
[----:B0-----:R-:W-:-:S03]  /*4290*/  IMAD.WIDE.U32 R4, R0, 0x4, R4 ;  /* 0x0000000400047825 */ /* 0x001fc600078e0004 */
[----:B------:R-:W-:-:S04]  /*42a0*/  IADD3 R12, P2, PT, R4, 0x20, RZ ;  /* 0x00000020040c7810 */ /* 0x000fc80007f5e0ff */
[----:B------:R-:W-:-:S09]  /*42b0*/  IADD3.X R19, PT, PT, RZ, R5, RZ, P2, !PT ;  /* 0x00000005ff137210 */ /* 0x000fd200017fe4ff */
.L_x_126:
[----:B------:R-:W-:Y:S02]  /*42c0*/  MOV R4, R14 ;  /* 0x0000000e00047202 */ /* 0x000fe40000000f00 */
[----:B------:R-:W-:-:S05]  /*42d0*/  MOV R5, R9 ;  /* 0x0000000900057202 */ /* 0x000fca0000000f00 */
[----:B------:R-:W2:Y:S01]  /*42e0*/  LDG.E R9, desc[UR12][R4.64+-0x20] ;  /* 0xffffe00c04097981 */ /* 0x000ea2000c1e1900 */
[----:B-1----:R-:W-:Y:S02]  /*42f0*/  MOV R6, R12 ;  /* 0x0000000c00067202 */ /* 0x002fe40000000f00 */
[----:B------:R-:W-:-:S05]  /*4300*/  MOV R7, R19 ;  /* 0x0000001300077202 */ /* 0x000fca0000000f00 */
[----:B--2---:R0:W-:Y:S04]  /*4310*/  STG.E desc[UR12][R6.64+-0x20], R9 ;  /* 0xffffe00906007986 */ /* 0x0041e8000c10190c */
[----:B------:R-:W2:Y:S04]  /*4320*/  LDG.E R13, desc[UR12][R4.64+-0x1c] ;  /* 0xffffe40c040d7981 */ /* 0x000ea8000c1e1900 */
[----:B--2---:R1:W-:Y:S04]  /*4330*/  STG.E desc[UR12][R6.64+-0x1c], R13 ;  /* 0xffffe40d06007986 */ /* 0x0043e8000c10190c */
[----:B------:R-:W2:Y:S04]  /*4340*/  LDG.E R15, desc[UR12][R4.64+-0x18] ;  /* 0xffffe80c040f7981 */ /* 0x000ea8000c1e1900 */
[----:B--2---:R2:W-:Y:S04]  /*4350*/  STG.E desc[UR12][R6.64+-0x18], R15 ;  /* 0xffffe80f06007986 */ /* 0x0045e8000c10190c */
[----:B------:R-:W3:Y:S04]  /*4360*/  LDG.E R17, desc[UR12][R4.64+-0x14] ;  /* 0xffffec0c04117981 */ /* 0x000ee8000c1e1900 */
[----:B---3--:R3:W-:Y:S04]  /*4370*/  STG.E desc[UR12][R6.64+-0x14], R17 ;  /* 0xffffec1106007986 */ /* 0x0087e8000c10190c */
[----:B------:R-:W4:Y:S04]  /*4380*/  LDG.E R19, desc[UR12][R4.64+-0x10] ;  /* 0xfffff00c04137981 */ /* 0x000f28000c1e1900 */
[----:B----4-:R4:W-:Y:S04]  /*4390*/  STG.E desc[UR12][R6.64+-0x10], R19 ;  /* 0xfffff01306007986 */ /* 0x0109e8000c10190c */
[----:B------:R-:W5:Y:S04]  /*43a0*/  LDG.E R21, desc[UR12][R4.64+-0xc] ;  /* 0xfffff40c04157981 */ /* 0x000f68000c1e1900 */
[----:B-----5:R5:W-:Y:S04]  /*43b0*/  STG.E desc[UR12][R6.64+-0xc], R21 ;  /* 0xfffff41506007986 */ /* 0x020be8000c10190c */
[----:B0-----:R-:W2:Y:S04]  /*43c0*/  LDG.E R9, desc[UR12][R4.64+-0x8] ;  /* 0xfffff80c04097981 */ /* 0x001ea8000c1e1900 */
[----:B--2---:R0:W-:Y:S04]  /*43d0*/  STG.E desc[UR12][R6.64+-0x8], R9 ;  /* 0xfffff80906007986 */ /* 0x0041e8000c10190c */
[----:B-1----:R-:W2:Y:S04]  /*43e0*/  LDG.E R13, desc[UR12][R4.64+-0x4] ;  /* 0xfffffc0c040d7981 */ /* 0x002ea8000c1e1900 */
[----:B--2---:R1:W-:Y:S04]  /*43f0*/  STG.E desc[UR12][R6.64+-0x4], R13 ;  /* 0xfffffc0d06007986 */ /* 0x0043e8000c10190c */
[----:B------:R-:W2:Y:S04]  /*4400*/  LDG.E R15, desc[UR12][R4.64] ;  /* 0x0000000c040f7981 */ /* 0x000ea8000c1e1900 */
[----:B--2---:R2:W-:Y:S04]  /*4410*/  STG.E desc[UR12][R6.64], R15 ;  /* 0x0000000f06007986 */ /* 0x0045e8000c10190c */
[----:B---3--:R-:W3:Y:S04]  /*4420*/  LDG.E R17, desc[UR12][R4.64+0x4] ;  /* 0x0000040c04117981 */ /* 0x008ee8000c1e1900 */
[----:B---3--:R3:W-:Y:S04]  /*4430*/  STG.E desc[UR12][R6.64+0x4], R17 ;  /* 0x0000041106007986 */ /* 0x0087e8000c10190c */
[----:B----4-:R-:W4:Y:S04]  /*4440*/  LDG.E R19, desc[UR12][R4.64+0x8] ;  /* 0x0000080c04137981 */ /* 0x010f28000c1e1900 */
[----:B----4-:R-:W-:Y:S04]  /*4450*/  STG.E desc[UR12][R6.64+0x8], R19 ;  /* 0x0000081306007986 */ /* 0x010fe8000c10190c */
[----:B-----5:R-:W4:Y:S04]  /*4460*/  LDG.E R21, desc[UR12][R4.64+0xc] ;  /* 0x00000c0c04157981 */ /* 0x020f28000c1e1900 */
[----:B----4-:R-:W-:Y:S04]  /*4470*/  STG.E desc[UR12][R6.64+0xc], R21 ;  /* 0x00000c1506007986 */ /* 0x010fe8000c10190c */
[----:B0-----:R-:W4:Y:S04]  /*4480*/  LDG.E R9, desc[UR12][R4.64+0x10] ;  /* 0x0000100c04097981 */ /* 0x001f28000c1e1900 */
[----:B----4-:R0:W-:Y:S04]  /*4490*/  STG.E desc[UR12][R6.64+0x10], R9 ;  /* 0x0000100906007986 */ /* 0x0101e8000c10190c */
[----:B-1----:R-:W4:Y:S04]  /*44a0*/  LDG.E R13, desc[UR12][R4.64+0x14] ;  /* 0x0000140c040d7981 */ /* 0x002f28000c1e1900 */
[----:B----4-:R1:W-:Y:S04]  /*44b0*/  STG.E desc[UR12][R6.64+0x14], R13 ;  /* 0x0000140d06007986 */ /* 0x0103e8000c10190c */
[----:B--2---:R-:W2:Y:S04]  /*44c0*/  LDG.E R15, desc[UR12][R4.64+0x18] ;  /* 0x0000180c040f7981 */ /* 0x004ea8000c1e1900 */
[----:B--2---:R1:W-:Y:S04]  /*44d0*/  STG.E desc[UR12][R6.64+0x18], R15 ;  /* 0x0000180f06007986 */ /* 0x0043e8000c10190c */
[----:B---3--:R-:W2:Y:S01]  /*44e0*/  LDG.E R17, desc[UR12][R4.64+0x1c] ;  /* 0x00001c0c04117981 */ /* 0x008ea2000c1e1900 */
[----:B------:R-:W-:-:S02]  /*44f0*/  IADD3 R2, PT, PT, R2, 0x10, RZ ;  /* 0x0000001002027810 */ /* 0x000fc40007ffe0ff */
[----:B------:R-:W-:Y:S02]  /*4500*/  IADD3 R14, P3, PT, R4, 0x40, RZ ;  /* 0x00000040040e7810 */ /* 0x000fe40007f7e0ff */
[----:B------:R-:W-:Y:S02]  /*4510*/  ISETP.NE.AND P2, PT, R2, RZ, PT ;  /* 0x000000ff0200720c */ /* 0x000fe40003f45270 */
[----:B------:R-:W-:Y:S02]  /*4520*/  IADD3 R12, P4, PT, R6, 0x40, RZ ;  /* 0x00000040060c7810 */ /* 0x000fe40007f9e0ff */
[----:B0-----:R-:W-:Y:S02]  /*4530*/  IADD3.X R9, PT, PT, RZ, R5, RZ, P3, !PT ;  /* 0x00000005ff097210 */ /* 0x001fe40001ffe4ff */
[----:B------:R-:W-:Y:S01]  /*4540*/  IADD3.X R19, PT, PT, RZ, R7, RZ, P4, !PT ;  /* 0x00000007ff137210 */ /* 0x000fe200027fe4ff */
[----:B--2---:R1:W-:Y:S06]  /*4550*/  STG.E desc[UR12][R6.64+0x1c], R17 ;  /* 0x00001c1106007986 */ /* 0x0043ec000c10190c */
[----:B------:R-:W-:Y:S05]  /*4560*/  @P2 BRA `(.L_x_126) ;  /* 0xfffffffc00542947 */ /* 0x000fea000383ffff */
.L_x_125:
[----:B------:R-:W-:Y:S05]  /*4570*/  @!P1 EXIT ;  /* 0x000000000000994d */ /* 0x000fea0003800000 */
[----:B------:R-:W-:Y:S02]  /*4580*/  ISETP.GE.U32.AND P1, PT, R8, 0x8, PT ;  /* 0x000000080800780c */ /* 0x000fe40003f26070 */
[----:B------:R-:W-:-:S04]  /*4590*/  LOP3.LUT R10, R10, 0x7, RZ, 0xc0, !PT ;  /* 0x000000070a0a7812 */ /* 0x000fc800078ec0ff */
[----:B------:R-:W-:-:S07]  /*45a0*/  ISETP.NE.AND P2, PT, R10, RZ, PT ;  /* 0x000000ff0a00720c */ /* 0x000fce0003f45270 */
[----:B------:R-:W-:Y:S06]  /*45b0*/  @!P1 BRA `(.L_x_127) ;  /* 0x00000000006c9947 */ /* 0x000fec0003800000 */
[----:B------:R-:W0:Y:S08]  /*45c0*/  LDC.64 R4, c[0x0][0x3b0] ;  /* 0x0000ec00ff047b82 */ /* 0x000e300000000a00 */
[----:B------:R-:W2:Y:S01]  /*45d0*/  LDC.64 R8, c[0x0][0x3a0] ;  /* 0x0000e800ff087b82 */ /* 0x000ea20000000a00 */
[----:B-1----:R-:W-:-:S07]  /*45e0*/  IADD3 R7, PT, PT, R0, R3, RZ ;  /* 0x0000000300077210 */ /* 0x002fce0007ffe0ff */
[----:B------:R-:W1:Y:S01]  /*45f0*/  LDC.64 R16, c[0x0][0x3a0] ;  /* 0x0000e800ff107b82 */ /* 0x000e620000000a00 */
[----:B0-----:R-:W-:-:S05]  /*4600*/  IMAD.WIDE.U32 R4, R3, 0x4, R4 ;  /* 0x0000000403047825 */ /* 0x001fca00078e0004 */
[----:B------:R-:W3:Y:S01]  /*4610*/  LDG.E R13, desc[UR12][R4.64] ;  /* 0x0000000c040d7981 */ /* 0x000ee2000c1e1900 */
[----:B--2---:R-:W-:Y:S01]  /*4620*/  IMAD.WIDE.U32 R8, R7, 0x4, R8 ;  /* 0x0000000407087825 */ /* 0x004fe200078e0008 */
[----:B------:R-:W-:-:S04]  /*4630*/  IADD3 R2, P1, PT, R0, R3, RZ ;  /* 0x0000000300027210 */ /* 0x000fc80007f3e0ff */
[----:B------:R-:W-:Y:S01]  /*4640*/  IADD3.X R7, PT, PT, RZ, RZ, RZ, P1, !PT ;  /* 0x000000ffff077210 */ /* 0x000fe20000ffe4ff */
[----:B---3--:R0:W-:Y:S04]  /*4650*/  STG.E desc[UR12][R8.64], R13 ;  /* 0x0000000d08007986 */ /* 0x0081e8000c10190c */
[----:B------:R-:W2:Y:S01]  /*4660*/  LDG.E R15, desc[UR12][R4.64+0x4] ;  /* 0x0000040c040f7981 */ /* 0x000ea2000c1e1900 */
[----:B-1----:R-:W-:-:S04]  /*4670*/  LEA R6, P1, R2, R16, 0x2 ;  /* 0x0000001002067211 */ /* 0x002fc800078210ff */
[----:B------:R-:W-:-:S05]  /*4680*/  LEA.HI.X R7, R2, R17, R7, 0x2, P1 ;  /* 0x0000001102077211 */ /* 0x000fca00008f1407 */
[----:B--2---:R1:W-:Y:S04]  /*4690*/  STG.E desc[UR12][R6.64+0x4], R15 ;  /* 0x0000040f06007986 */ /* 0x0043e8000c10190c */
[----:B------:R-:W2:Y:S04]  /*46a0*/  LDG.E R17, desc[UR12][R4.64+0x8] ;  /* 0x0000080c04117981 */ /* 0x000ea8000c1e1900 */
[----:B--2---:R2:W-:Y:S04]  /*46b0*/  STG.E desc[UR12][R6.64+0x8], R17 ;  /* 0x0000081106007986 */ /* 0x0045e8000c10190c */
[----:B------:R-:W3:Y:S04]  /*46c0*/  LDG.E R19, desc[UR12][R4.64+0xc] ;  /* 0x00000c0c04137981 */ /* 0x000ee8000c1e1900 */
[----:B---3--:R2:W-:Y:S04]  /*46d0*/  STG.E desc[UR12][R6.64+0xc], R19 ;  /* 0x00000c1306007986 */ /* 0x0085e8000c10190c */
[----:B0-----:R-:W3:Y:S04]  /*46e0*/  LDG.E R9, desc[UR12][R4.64+0x10] ;  /* 0x0000100c04097981 */ /* 0x001ee8000c1e1900 */
[----:B---3--:R2:W-:Y:S04]  /*46f0*/  STG.E desc[UR12][R6.64+0x10], R9 ;  /* 0x0000100906007986 */ /* 0x0085e8000c10190c */
[----:B------:R-:W3:Y:S04]  /*4700*/  LDG.E R13, desc[UR12][R4.64+0x14] ;  /* 0x0000140c040d7981 */ /* 0x000ee8000c1e1900 */
[----:B---3--:R2:W-:Y:S04]  /*4710*/  STG.E desc[UR12][R6.64+0x14], R13 ;  /* 0x0000140d06007986 */ /* 0x0085e8000c10190c */
[----:B------:R-:W3:Y:S04]  /*4720*/  LDG.E R21, desc[UR12][R4.64+0x18] ;  /* 0x0000180c04157981 */ /* 0x000ee8000c1e1900 */
[----:B---3--:R2:W-:Y:S04]  /*4730*/  STG.E desc[UR12][R6.64+0x18], R21 ;  /* 0x0000181506007986 */ /* 0x0085e8000c10190c */
[----:B-1----:R-:W3:Y:S01]  /*4740*/  LDG.E R15, desc[UR12][R4.64+0x1c] ;  /* 0x00001c0c040f7981 */ /* 0x002ee2000c1e1900 */
[----:B------:R-:W-:-:S03]  /*4750*/  IADD3 R3, PT, PT, R3, 0x8, RZ ;  /* 0x0000000803037810 */ /* 0x000fc60007ffe0ff */
[----:B---3--:R2:W-:Y:S04]  /*4760*/  STG.E desc[UR12][R6.64+0x1c], R15 ;  /* 0x00001c0f06007986 */ /* 0x0085e8000c10190c */
.L_x_127:
[----:B------:R-:W-:Y:S05]  /*4770*/  @!P2 EXIT ;  /* 0x000000000000a94d */ /* 0x000fea0003800000 */
[----:B------:R-:W-:-:S13]  /*4780*/  ISETP.GE.U32.AND P1, PT, R10, 0x4, PT ;  /* 0x000000040a00780c */ /* 0x000fda0003f26070 */
[----:B------:R-:W-:Y:S05]  /*4790*/  @!P1 BRA `(.L_x_128) ;  /* 0x00000000004c9947 */ /* 0x000fea0003800000 */
[----:B------:R-:W0:Y:S08]  /*47a0*/  LDC.64 R4, c[0x0][0x3b0] ;  /* 0x0000ec00ff047b82 */ /* 0x000e300000000a00 */
[----:B-12---:R-:W1:Y:S01]  /*47b0*/  LDC.64 R6, c[0x0][0x3a0] ;  /* 0x0000e800ff067b82 */ /* 0x006e620000000a00 */
[----:B------:R-:W-:-:S07]  /*47c0*/  IADD3 R9, PT, PT, R0, R3, RZ ;  /* 0x0000000300097210 */ /* 0x000fce0007ffe0ff */
[----:B------:R-:W2:Y:S01]  /*47d0*/  LDC.64 R16, c[0x0][0x3a0] ;  /* 0x0000e800ff107b82 */ /* 0x000ea20000000a00 */
[----:B0-----:R-:W-:-:S05]  /*47e0*/  IMAD.WIDE.U32 R4, R3, 0x4, R4 ;  /* 0x0000000403047825 */ /* 0x001fca00078e0004 */
[----:B------:R-:W3:Y:S01]  /*47f0*/  LDG.E R13, desc[UR12][R4.64] ;  /* 0x0000000c040d7981 */ /* 0x000ee2000c1e1900 */
[----:B-1----:R-:W-:Y:S01]  /*4800*/  IMAD.WIDE.U32 R6, R9, 0x4, R6 ;  /* 0x0000000409067825 */ /* 0x002fe200078e0006 */
[----:B------:R-:W-:-:S04]  /*4810*/  IADD3 R2, P1, PT, R0, R3, RZ ;  /* 0x0000000300027210 */ /* 0x000fc80007f3e0ff */
[----:B------:R-:W-:Y:S01]  /*4820*/  IADD3.X R9, PT, PT, RZ, RZ, RZ, P1, !PT ;  /* 0x000000ffff097210 */ /* 0x000fe20000ffe4ff */
[----:B---3--:R0:W-:Y:S04]  /*4830*/  STG.E desc[UR12][R6.64], R13 ;  /* 0x0000000d06007986 */ /* 0x0081e8000c10190c */
[----:B------:R-:W3:Y:S01]  /*4840*/  LDG.E R15, desc[UR12][R4.64+0x4] ;  /* 0x0000040c040f7981 */ /* 0x000ee2000c1e1900 */
[----:B--2---:R-:W-:-:S04]  /*4850*/  LEA R8, P1, R2, R16, 0x2 ;  /* 0x0000001002087211 */ /* 0x004fc800078210ff */
[----:B------:R-:W-:-:S05]  /*4860*/  LEA.HI.X R9, R2, R17, R9, 0x2, P1 ;  /* 0x0000001102097211 */ /* 0x000fca00008f1409 */
[----:B---3--:R0:W-:Y:S04]  /*4870*/  STG.E desc[UR12][R8.64+0x4], R15 ;  /* 0x0000040f08007986 */ /* 0x0081e8000c10190c */
[----:B------:R-:W2:Y:S04]  /*4880*/  LDG.E R17, desc[UR12][R4.64+0x8] ;  /* 0x0000080c04117981 */ /* 0x000ea8000c1e1900 */
[----:B--2---:R0:W-:Y:S04]  /*4890*/  STG.E desc[UR12][R8.64+0x8], R17 ;  /* 0x0000081108007986 */ /* 0x0041e8000c10190c */
[----:B------:R-:W2:Y:S01]  /*48a0*/  LDG.E R19, desc[UR12][R4.64+0xc] ;  /* 0x00000c0c04137981 */ /* 0x000ea2000c1e1900 */
[----:B------:R-:W-:-:S03]  /*48b0*/  IADD3 R3, PT, PT, R3, 0x4, RZ ;  /* 0x0000000403037810 */ /* 0x000fc60007ffe0ff */
[----:B--2---:R0:W-:Y:S04]  /*48c0*/  STG.E desc[UR12][R8.64+0xc], R19 ;  /* 0x00000c1308007986 */ /* 0x0041e8000c10190c */
.L_x_128:
[----:B------:R-:W-:Y:S05]  /*48d0*/  @!P0 EXIT ;  /* 0x000000000000894d */ /* 0x000fea0003800000 */
[----:B------:R-:W3:Y:S01]  /*48e0*/  LDC.64 R4, c[0x0][0x3a0] ;  /* 0x0000e800ff047b82 */ /* 0x000ee20000000a00 */
[----:B0-2---:R-:W-:Y:S02]  /*48f0*/  IADD3 R9, PT, PT, R0, R3, RZ ;  /* 0x0000000300097210 */ /* 0x005fe40007ffe0ff */
[----:B------:R-:W-:-:S05]  /*4900*/  IADD3 R11, PT, PT, -R11, RZ, RZ ;  /* 0x000000ff0b0b7210 */ /* 0x000fca0007ffe1ff */
[----:B-1----:R-:W0:Y:S01]  /*4910*/  LDC.64 R6, c[0x0][0x3b0] ;  /* 0x0000ec00ff067b82 */ /* 0x002e220000000a00 */
[----:B---3--:R-:W-:-:S05]  /*4920*/  IMAD.WIDE.U32 R4, R9, 0x4, R4 ;  /* 0x0000000409047825 */ /* 0x008fca00078e0004 */
[----:B------:R-:W-:Y:S01]  /*4930*/  MOV R9, R5 ;  /* 0x0000000500097202 */ /* 0x000fe20000000f00 */
[----:B0-----:R-:W-:-:S03]  /*4940*/  IMAD.WIDE.U32 R2, R3, 0x4, R6 ;  /* 0x0000000403027825 */ /* 0x001fc600078e0006 */
[----:B------:R-:W-:Y:S02]  /*4950*/  MOV R0, R2 ;  /* 0x0000000200007202 */ /* 0x000fe40000000f00 */
[----:B------:R-:W-:-:S07]  /*4960*/  MOV R7, R3 ;  /* 0x0000000300077202 */ /* 0x000fce0000000f00 */
.L_x_129:
[----:B0-----:R-:W-:Y:S02]  /*4970*/  MOV R2, R0 ;  /* 0x0000000000027202 */ /* 0x001fe40000000f00 */
[----:B------:R-:W-:-:S05]  /*4980*/  MOV R3, R7 ;  /* 0x0000000700037202 */ /* 0x000fca0000000f00 */
[----:B------:R0:W2:Y:S01]  /*4990*/  LDG.E R5, desc[UR12][R2.64] ;  /* 0x0000000c02057981 */ /* 0x0000a2000c1e1900 */
[----:B------:R-:W-:Y:S02]  /*49a0*/  IADD3 R11, PT, PT, R11, 0x1, RZ ;  /* 0x000000010b0b7810 */ /* 0x000fe40007ffe0ff */
[----:B------:R-:W-:Y:S02]  /*49b0*/  IADD3 R0, P2, PT, R0, 0x4, RZ ;  /* 0x0000000400007810 */ /* 0x000fe40007f5e0ff */
[----:B------:R-:W-:Y:S02]  /*49c0*/  ISETP.NE.AND P0, PT, R11, RZ, PT ;  /* 0x000000ff0b00720c */ /* 0x000fe40003f05270 */
[----:B------:R-:W-:Y:S02]  /*49d0*/  IADD3.X R7, PT, PT, RZ, R7, RZ, P2, !PT ;  /* 0x00000007ff077210 */ /* 0x000fe400017fe4ff */
[----:B0-----:R-:W-:Y:S02]  /*49e0*/  MOV R2, R4 ;  /* 0x0000000400027202 */ /* 0x001fe40000000f00 */
[----:B------:R-:W-:-:S02]  /*49f0*/  MOV R3, R9 ;  /* 0x0000000900037202 */ /* 0x000fc40000000f00 */
[----:B------:R-:W-:-:S04]  /*4a00*/  IADD3 R4, P1, PT, R4, 0x4, RZ ;  /* 0x0000000404047810 */ /* 0x000fc80007f3e0ff */
[----:B------:R-:W-:Y:S01]  /*4a10*/  IADD3.X R9, PT, PT, RZ, R9, RZ, P1, !PT ;  /* 0x00000009ff097210 */ /* 0x000fe20000ffe4ff */
[----:B--2---:R0:W-:Y:S01]  /*4a20*/  STG.E desc[UR12][R2.64], R5 ;  /* 0x0000000502007986 */ /* 0x0041e2000c10190c */
[----:B------:R-:W-:Y:S07]  /*4a30*/  @P0 BRA `(.L_x_129) ;  /* 0xfffffffc00cc0947 */ /* 0x000fee000383ffff */
[----:B------:R-:W-:Y:S05]  /*4a40*/  EXIT ;  /* 0x000000000000794d */ /* 0x000fea0003800000 */
        .weak           $__internal_1_$__cuda_sm20_rcp_rn_f32_slowpath
        .type           $__internal_1_$__cuda_sm20_rcp_rn_f32_slowpath,@function
        .size           $__internal_1_$__cuda_sm20_rcp_rn_f32_slowpath,(.L_x_135 - $__internal_1_$__cuda_sm20_rcp_rn_f32_slowpath)
$__internal_1_$__cuda_sm20_rcp_rn_f32_slowpath:
        /* <DEDUP_REMOVED lines=15> */
.L_x_130:
[----:B------:R-:W-:-:S04]  /*4b40*/  IADD3 R11, PT, PT, R9, -0xfd, RZ ;  /* 0xffffff03090b7810 */ /* 0x000fc80007ffe0ff */
[----:B------:R-:W-:-:S13]  /*4b50*/  ISETP.GT.U32.AND P0, PT, R11, 0x1, PT ;  /* 0x000000010b00780c */ /* 0x000fda0003f04070 */
[----:B------:R-:W-:Y:S05]  /*4b60*/  @P0 BRA `(.L_x_132) ;  /* 0x0000000000780947 */ /* 0x000fea0003800000 */
[----:B------:R-:W-:Y:S01]  /*4b70*/  LOP3.LUT R12, R2, 0x7fffff, RZ, 0xc0, !PT ;  /* 0x007fffff020c7812 */ /* 0x000fe200078ec0ff */
[----:B------:R-:W-:Y:S01]  /*4b80*/  HFMA2 R20, -RZ, RZ, 0, 1.78813934326171875e-07 ;  /* 0x00000003ff147431 */ /* 0x000fe200000001ff */
[----:B------:R-:W-:Y:S02]  /*4b90*/  IADD3 R9, PT, PT, R9, -0xfc, RZ ;  /* 0xffffff0409097810 */ /* 0x000fe40007ffe0ff */
        /* <DEDUP_REMOVED lines=14> */
[--C-:B------:R-:W-:Y:S02]  /*4c80*/  LOP3.LUT P1, RZ, R13, R11, R18.reuse, 0xf8, !PT ;  /* 0x0000000b0dff7212 */ /* 0x100fe4000782f812 */
[C---:B------:R-:W-:Y:S02]  /*4c90*/  LOP3.LUT P0, RZ, R12.reuse, 0x1, RZ, 0xc0, !PT ;  /* 0x000000010cff7812 */ /* 0x040fe4000780c0ff */
[----:B------:R-:W-:Y:S02]  /*4ca0*/  LOP3.LUT P2, RZ, R12, 0x2, RZ, 0xc0, !PT ;  /* 0x000000020cff7812 */ /* 0x000fe4000784c0ff */
[----:B------:R-:W-:Y:S02]  /*4cb0*/  SHF.R.U32.HI R9, RZ, R9, R18 ;  /* 0x00000009ff097219 */ /* 0x000fe40000011612 */
[----:B------:R-:W-:-:S02]  /*4cc0*/  PLOP3.LUT P0, PT, P0, P1, P2, 0xe0, 0x0 ;  /* 0x000000000000781c */ /* 0x000fc40000703c20 */
[----:B------:R-:W-:Y:S02]  /*4cd0*/  LOP3.LUT P1, RZ, R2, 0x7fffff, RZ, 0xc0, !PT ;  /* 0x007fffff02ff7812 */ /* 0x000fe4000782c0ff */
[----:B------:R-:W-:-:S04]  /*4ce0*/  SEL R11, RZ, 0x1, !P0 ;  /* 0x00000001ff0b7807 */ /* 0x000fc80004000000 */
[----:B------:R-:W-:-:S04]  /*4cf0*/  IADD3 R11, PT, PT, -R11, RZ, RZ ;  /* 0x000000ff0b0b7210 */ /* 0x000fc80007ffe1ff */
[----:B------:R-:W-:-:S13]  /*4d00*/  ISETP.GE.AND P0, PT, R11, RZ, PT ;  /* 0x000000ff0b00720c */ /* 0x000fda0003f06270 */
[----:B------:R-:W-:-:S04]  /*4d10*/  @!P0 IADD3 R9, PT, PT, R9, 0x1, RZ ;  /* 0x0000000109098810 */ /* 0x000fc80007ffe0ff */
[----:B------:R-:W-:-:S04]  /*4d20*/  @!P1 SHF.L.U32 R9, R9, 0x1, RZ ;  /* 0x0000000109099819 */ /* 0x000fc800000006ff */
[----:B------:R-:W-:Y:S01]  /*4d30*/  LOP3.LUT R9, R9, 0x80000000, R2, 0xf8, !PT ;  /* 0x8000000009097812 */ /* 0x000fe200078ef802 */
[----:B------:R-:W-:Y:S06]  /*4d40*/  BRA `(.L_x_131) ;  /* 0x0000000000047947 */ /* 0x000fec0003800000 */
.L_x_132:
[----:B------:R2:W3:Y:S02]  /*4d50*/  MUFU.RCP R9, R2 ;  /* 0x0000000200097308 */ /* 0x0004e40000001000 */
.L_x_131:
[----:B------:R-:W-:Y:S02]  /*4d60*/  MOV R11, 0x0 ;  /* 0x00000000000b7802 */ /* 0x000fe40000000f00 */
[----:B0123--:R-:W-:Y:S02]  /*4d70*/  MOV R2, R9 ;  /* 0x0000000900027202 */ /* 0x00ffe40000000f00 */
[----:B------:R-:W-:Y:S05]  /*4d80*/  RET.REL.NODEC R10 `(LSTMForward) ;  /* 0xffffffb00a9c7950 */ /* 0x000fea0003c3ffff */
.L_x_133:
        /* <DEDUP_REMOVED lines=15> */
.L_x_135:


//--------------------- .nv.shared.LSTMBackward   --------------------------
	.section	.nv.shared.LSTMBackward,"aw",@nobits
	.sectionflags	@""
	.align	16
.nv.shared.LSTMBackward:
	.zero		2224


//--------------------- .nv.shared.reserved.0     --------------------------
	.section	.nv.shared.reserved.0,"aw",@nobits
	.weak		__nv_reservedSMEM_offset_0_alias
	.size		__nv_reservedSMEM_offset_0_alias, 0, 64
	.other		__nv_reservedSMEM_offset_0_alias,@"STO_CUDA_RESERVED_SHARED STV_DEFAULT"
__nv_reservedSMEM_offset_0_alias:
	.zero		0
	.zero		64


//--------------------- .nv.shared.LSTMForward    --------------------------
	.section	.nv.shared.LSTMForward,"aw",@nobits
	.sectionflags	@""
	.align	16
.nv.shared.LSTMForward:
	.zero		3424


//--------------------- .nv.constant0.LSTMBackward --------------------------
	.section	.nv.constant0.LSTMBackward,"a",@progbits
	.sectionflags	@""
	.align	4
.nv.constant0.LSTMBackward:
	.zero		972


//--------------------- .nv.constant0.LSTMForward --------------------------
	.section	.nv.constant0.LSTMForward,"a",@progbits
	.sectionflags	@""
	.align	4
.nv.constant0.LSTMForward:
	.zero		964


//--------------------- SYMBOLS --------------------------

	.type		.nv.reservedSmem.offset0,@object
	.size		.nv.reservedSmem.offset0,0x4
	.type		.nv.reservedSmem.cap,@object
	.size		.nv.reservedSmem.cap,0x4
